// auto-generated by cutlass_sweep.fmha — config: {"arch": "sm_90", "direction": "fwd", "dtype": "bf16", "head_dim": 16, "mask": "residual", "schedule": "tma", "tile_kv": 256, "tile_q": 64}
#include "cutlass/cutlass.h"
#include "cute/tensor.hpp"
#include "cutlass/device_kernel.h"
#include "cutlass/kernel_hardware_info.h"
#include "88_hopper_fmha/collective/fmha_fusion.hpp"
#include "88_hopper_fmha/kernel/fmha_kernel_builder.hpp"

using namespace cute;
using Element = cutlass::bfloat16_t;
using TileShape = Shape<_64, _256, _16>;
using StrideQ = cute::tuple<int, _1, cute::tuple<int, int>>;
using StrideK = cute::tuple<int, _1, cute::tuple<int, int>>;
using StrideV = cute::tuple<int, cute::_1, cute::tuple<int, int>>;

using Kernel = typename cutlass::fmha::kernel::FmhaBuilder<
    Element, float, float,
    TileShape, StrideQ, StrideK, StrideV,
    cutlass::fmha::collective::ResidualFusion,
    cutlass::gemm::KernelTma
  >::Kernel;

auto* _anchor = &cutlass::device_kernel<Kernel>;


// ===== COMPILED SASS (sm_90a) =====

	.target	sm_90a

	.elftype	@"ET_EXEC"


//--------------------- .note.nv.tkinfo           --------------------------
	.section	.note.nv.tkinfo,"",@"SHT_NOTE"
	.sectionflags	@"SHF_NOTE_NV_TKINFO"
	.tkinfo
        /*0018*/ 	.word	0x00000002
        /*0030*/ 	.string	""
        /*0030*/ 	.string	"ptxas"
        /*0030*/ 	.string	"Cuda compilation tools, release 13.0, V13.0.88"
        /*0030*/ 	.string	"Build cuda_13.0.r13.0/compiler.36424714_0"
        /*0030*/ 	.string	"-arch sm_90a -m 64 "



//--------------------- .note.nv.cuinfo           --------------------------
	.section	.note.nv.cuinfo,"",@"SHT_NOTE"
	.sectionflags	@"SHF_NOTE_NV_CUINFO"
        /*0018*/ 	.short	0x0002
        /*001a*/ 	.short	0x005a
        /*001c*/ 	.short	0x0082
	.zero		2


//--------------------- .nv.info                  --------------------------
	.section	.nv.info,"",@"SHT_CUDA_INFO"
	.align	4


	//----- nvinfo : EIATTR_REGCOUNT
	.align		4
        /*0000*/ 	.byte	0x04, 0x2f
        /*0002*/ 	.short	(.L_15 - .L_14)
	.align		4
.L_14:
        /*0004*/ 	.word	index@(_ZN7cutlass13device_kernelINS_4fmha6kernel13FmhaKernelTmaINS1_10collective15FmhaMainloopTmaINS_10bfloat16_tEfN4cute5tupleIJNS7_1CILi64EEENS9_ILi256EEENS9_ILi16EEEEEENS4_14ResidualFusionEJEEENS4_15FmhaFwdEpilogueIS6_fNS8_IJSA_SC_SB_EEEEEJEEEEEvNT_6ParamsE)
        /*0008*/ 	.word	0x000000ab


	//----- nvinfo : EIATTR_FRAME_SIZE
	.align		4
.L_15:
        /*000c*/ 	.byte	0x04, 0x11
        /*000e*/ 	.short	(.L_17 - .L_16)
	.align		4
.L_16:
        /*0010*/ 	.word	index@($__internal_0_$__cuda_sm20_rcp_rn_f32_slowpath)
        /*0014*/ 	.word	0x00000000


	//----- nvinfo : EIATTR_FRAME_SIZE
	.align		4
.L_17:
        /*0018*/ 	.byte	0x04, 0x11
        /*001a*/ 	.short	(.L_19 - .L_18)
	.align		4
.L_18:
        /*001c*/ 	.word	index@(_ZN7cutlass13device_kernelINS_4fmha6kernel13FmhaKernelTmaINS1_10collective15FmhaMainloopTmaINS_10bfloat16_tEfN4cute5tupleIJNS7_1CILi64EEENS9_ILi256EEENS9_ILi16EEEEEENS4_14ResidualFusionEJEEENS4_15FmhaFwdEpilogueIS6_fNS8_IJSA_SC_SB_EEEEEJEEEEEvNT_6ParamsE)
        /*0020*/ 	.word	0x00000000


	//----- nvinfo : EIATTR_MIN_STACK_SIZE
	.align		4
.L_19:
        /*0024*/ 	.byte	0x04, 0x12
        /*0026*/ 	.short	(.L_21 - .L_20)
	.align		4
.L_20:
        /*0028*/ 	.word	index@(_ZN7cutlass13device_kernelINS_4fmha6kernel13FmhaKernelTmaINS1_10collective15FmhaMainloopTmaINS_10bfloat16_tEfN4cute5tupleIJNS7_1CILi64EEENS9_ILi256EEENS9_ILi16EEEEEENS4_14ResidualFusionEJEEENS4_15FmhaFwdEpilogueIS6_fNS8_IJSA_SC_SB_EEEEEJEEEEEvNT_6ParamsE)
        /*002c*/ 	.word	0x00000000
.L_21:


//--------------------- .nv.compat                --------------------------
	.section	.nv.compat,"",@"SHT_CUDA_COMPAT_INFO"
	.align	4
        /*0000*/ 	.byte	0x02, 0x09, 0x01, 0x00, 0x02, 0x02, 0x04, 0x00, 0x02, 0x05, 0x05, 0x00, 0x03, 0x07, 0x01, 0x01
        /*0010*/ 	.byte	0x02, 0x03, 0x01, 0x00, 0x02, 0x06, 0x01, 0x00, 0x04, 0x0b, 0x08, 0x00, 0x00, 0x00, 0x00, 0x00
        /*0020*/ 	.byte	0x00, 0x00, 0x00, 0x00


//--------------------- .nv.info._ZN7cutlass13device_kernelINS_4fmha6kernel13FmhaKernelTmaINS1_10collective15FmhaMainloopTmaINS_10bfloat16_tEfN4cute5tupleIJNS7_1CILi64EEENS9_ILi256EEENS9_ILi16EEEEEENS4_14ResidualFusionEJEEENS4_15FmhaFwdEpilogueIS6_fNS8_IJSA_SC_SB_EEEEEJEEEEEvNT_6ParamsE --------------------------
	.section	.nv.info._ZN7cutlass13device_kernelINS_4fmha6kernel13FmhaKernelTmaINS1_10collective15FmhaMainloopTmaINS_10bfloat16_tEfN4cute5tupleIJNS7_1CILi64EEENS9_ILi256EEENS9_ILi16EEEEEENS4_14ResidualFusionEJEEENS4_15FmhaFwdEpilogueIS6_fNS8_IJSA_SC_SB_EEEEEJEEEEEvNT_6ParamsE,"",@"SHT_CUDA_INFO"
	.sectionflags	@""
	.align	4


	//----- nvinfo : EIATTR_CUDA_API_VERSION
	.align		4
        /*0000*/ 	.byte	0x04, 0x37
        /*0002*/ 	.short	(.L_23 - .L_22)
.L_22:
        /*0004*/ 	.word	0x00000082


	//----- nvinfo : EIATTR_KPARAM_INFO
	.align		4
.L_23:
        /*0008*/ 	.byte	0x04, 0x17
        /*000a*/ 	.short	(.L_25 - .L_24)
.L_24:
        /*000c*/ 	.word	0x00000000
        /*0010*/ 	.short	0x0000
        /*0012*/ 	.short	0x0070
        /*0014*/ 	.byte	0x00, 0xf0, 0x01, 0x20


	//----- nvinfo : EIATTR_SPARSE_MMA_MASK
	.align		4
.L_25:
        /*0018*/ 	.byte	0x03, 0x50
        /*001a*/ 	.short	0x0000


	//----- nvinfo : EIATTR_MAXREG_COUNT
	.align		4
        /*001c*/ 	.byte	0x03, 0x1b
        /*001e*/ 	.short	0x00ff


	//----- nvinfo : EIATTR_NUM_BARRIERS
	.align		4
        /*0020*/ 	.byte	0x02, 0x4c
        /*0022*/ 	.byte	0x02
	.zero		1


	//----- nvinfo : EIATTR_EXTERNS
	.align		4
        /*0024*/ 	.byte	0x04, 0x0f
        /*0026*/ 	.short	(.L_27 - .L_26)


	//   ....[0]....
	.align		4
.L_26:
        /*0028*/ 	.word	index@(__assertfail)


	//----- nvinfo : EIATTR_MERCURY_ISA_VERSION
	.align		4
.L_27:
        /*002c*/ 	.byte	0x03, 0x5f
        /*002e*/ 	.short	0x0101


	//----- nvinfo : EIATTR_COOP_GROUP_MASK_REGIDS
	.align		4
        /*0030*/ 	.byte	0x04, 0x29
        /*0032*/ 	.short	(.L_29 - .L_28)


	//   ....[0]....
.L_28:
        /*0034*/ 	.word	0xffffffff


	//   ....[1]....
        /*0038*/ 	.word	0xffffffff


	//   ....[2]....
        /*003c*/ 	.word	0xffffffff


	//   ....[3]....
        /*0040*/ 	.word	0xffffffff


	//   ....[4]....
        /*0044*/ 	.word	0xffffffff


	//   ....[5]....
        /*0048*/ 	.word	0xffffffff


	//   ....[6]....
        /*004c*/ 	.word	0xffffffff


	//   ....[7]....
        /*0050*/ 	.word	0xffffffff


	//   ....[8]....
        /*0054*/ 	.word	0xffffffff


	//   ....[9]....
        /*0058*/ 	.word	0xffffffff


	//   ....[10]....
        /*005c*/ 	.word	0xffffffff


	//   ....[11]....
        /*0060*/ 	.word	0xffffffff


	//   ....[12]....
        /*0064*/ 	.word	0xffffffff


	//   ....[13]....
        /*0068*/ 	.word	0xffffffff


	//   ....[14]....
        /*006c*/ 	.word	0xffffffff


	//   ....[15]....
        /*0070*/ 	.word	0xffffffff


	//   ....[16]....
        /*0074*/ 	.word	0xffffffff


	//   ....[17]....
        /*0078*/ 	.word	0xffffffff


	//   ....[18]....
        /*007c*/ 	.word	0xffffffff


	//   ....[19]....
        /*0080*/ 	.word	0xffffffff


	//   ....[20]....
        /*0084*/ 	.word	0xffffffff


	//----- nvinfo : EIATTR_COOP_GROUP_INSTR_OFFSETS
	.align		4
.L_29:
        /*0088*/ 	.byte	0x04, 0x28
        /*008a*/ 	.short	(.L_31 - .L_30)


	//   ....[0]....
.L_30:
        /*008c*/ 	.word	0x00000050


	//   ....[1]....
        /*0090*/ 	.word	0x00000140


	//   ....[2]....
        /*0094*/ 	.word	0x00000270


	//   ....[3]....
        /*0098*/ 	.word	0x00000410


	//   ....[4]....
        /*009c*/ 	.word	0x00000550


	//   ....[5]....
        /*00a0*/ 	.word	0x000026d0


	//   ....[6]....
        /*00a4*/ 	.word	0x000027a0


	//   ....[7]....
        /*00a8*/ 	.word	0x000033b0


	//   ....[8]....
        /*00ac*/ 	.word	0x000034d0


	//   ....[9]....
        /*00b0*/ 	.word	0x000071b0


	//   ....[10]....
        /*00b4*/ 	.word	0x000071e0


	//   ....[11]....
        /*00b8*/ 	.word	0x00007200


	//   ....[12]....
        /*00bc*/ 	.word	0x00007220


	//   ....[13]....
        /*00c0*/ 	.word	0x0000cd80


	//   ....[14]....
        /*00c4*/ 	.word	0x0000cdc0


	//   ....[15]....
        /*00c8*/ 	.word	0x0000cdf0


	//   ....[16]....
        /*00cc*/ 	.word	0x0000ce20


	//   ....[17]....
        /*00d0*/ 	.word	0x00010f10


	//   ....[18]....
        /*00d4*/ 	.word	0x00010f50


	//   ....[19]....
        /*00d8*/ 	.word	0x00010fa0


	//   ....[20]....
        /*00dc*/ 	.word	0x00010fb0


	//----- nvinfo : EIATTR_SYSCALL_OFFSETS
	.align		4
.L_31:
        /*00e0*/ 	.byte	0x04, 0x46
        /*00e2*/ 	.short	(.L_33 - .L_32)


	//   ....[0]....
.L_32:
        /*00e4*/ 	.word	0x00011770


	//   ....[1]....
        /*00e8*/ 	.word	0x00011890


	//----- nvinfo : EIATTR_MBARRIER_INSTR_OFFSETS
	.align		4
.L_33:
        /*00ec*/ 	.byte	0x04, 0x39
        /*00ee*/ 	.short	(.L_35 - .L_34)


	//   ....[0]....
.L_34:
        /*00f0*/ 	.word	0x00000240
        /*00f4*/ 	.word	0x000000ff
        /*00f8*/ 	.word	0x00008840
        /*00fc*/ 	.short	0x0100
        /*00fe*/ 	.byte	0x08
	.zero		1


	//   ....[1]....
        /*0100*/ 	.word	0x00000250
        /*0104*/ 	.word	0x000000ff
        /*0108*/ 	.word	0x00008848
        /*010c*/ 	.short	0x0100
        /*010e*/ 	.byte	0x08
	.zero		1


	//   ....[2]....
        /*0110*/ 	.word	0x00000380
        /*0114*/ 	.word	0x000000ff
        /*0118*/ 	.word	0x00008800
        /*011c*/ 	.short	0x0100
        /*011e*/ 	.byte	0x08
	.zero		1


	//   ....[3]....
        /*0120*/ 	.word	0x00000390
        /*0124*/ 	.word	0x000000ff
        /*0128*/ 	.word	0x00008820
        /*012c*/ 	.short	0x0100
        /*012e*/ 	.byte	0x08
	.zero		1


	//   ....[4]....
        /*0130*/ 	.word	0x000003a0
        /*0134*/ 	.word	0x000000ff
        /*0138*/ 	.word	0x00008808
        /*013c*/ 	.short	0x0100
        /*013e*/ 	.byte	0x08
	.zero		1


	//   ....[5]....
        /*0140*/ 	.word	0x000003b0
        /*0144*/ 	.word	0x000000ff
        /*0148*/ 	.word	0x00008828
        /*014c*/ 	.short	0x0100
        /*014e*/ 	.byte	0x08
	.zero		1


	//   ....[6]....
        /*0150*/ 	.word	0x000003c0
        /*0154*/ 	.word	0x000000ff
        /*0158*/ 	.word	0x00008810
        /*015c*/ 	.short	0x0100
        /*015e*/ 	.byte	0x08
	.zero		1


	//   ....[7]....
        /*0160*/ 	.word	0x000003d0
        /*0164*/ 	.word	0x000000ff
        /*0168*/ 	.word	0x00008830
        /*016c*/ 	.short	0x0100
        /*016e*/ 	.byte	0x08
	.zero		1


	//   ....[8]....
        /*0170*/ 	.word	0x000003e0
        /*0174*/ 	.word	0x000000ff
        /*0178*/ 	.word	0x00008818
        /*017c*/ 	.short	0x0100
        /*017e*/ 	.byte	0x08
	.zero		1


	//   ....[9]....
        /*0180*/ 	.word	0x000003f0
        /*0184*/ 	.word	0x000000ff
        /*0188*/ 	.word	0x00008838
        /*018c*/ 	.short	0x0100
        /*018e*/ 	.byte	0x08
	.zero		1


	//   ....[10]....
        /*0190*/ 	.word	0x00000520
        /*0194*/ 	.word	0x000000ff
        /*0198*/ 	.word	0x00008850
        /*019c*/ 	.short	0x0100
        /*019e*/ 	.byte	0x08
	.zero		1


	//   ....[11]....
        /*01a0*/ 	.word	0x00000530
        /*01a4*/ 	.word	0x000000ff
        /*01a8*/ 	.word	0x00008858
        /*01ac*/ 	.short	0x0100
        /*01ae*/ 	.byte	0x08
	.zero		1


	//   ....[12]....
        /*01b0*/ 	.word	0x00000690
        /*01b4*/ 	.word	0x00000003
        /*01b8*/ 	.word	0x00008848
        /*01bc*/ 	.short	0x010a
        /*01be*/ 	.byte	0x3f
	.zero		1


	//   ....[13]....
        /*01c0*/ 	.word	0x00000960
        /*01c4*/ 	.word	0x00000003
        /*01c8*/ 	.word	0x00008820
        /*01cc*/ 	.short	0x010a
        /*01ce*/ 	.byte	0x3f
	.zero		1


	//   ....[14]....
        /*01d0*/ 	.word	0x00000b10
        /*01d4*/ 	.word	0x00000002
        /*01d8*/ 	.word	0x00008820
        /*01dc*/ 	.short	0x010a
        /*01de*/ 	.byte	0x3f
	.zero		1


	//   ....[15]....
        /*01e0*/ 	.word	0x00000d30
        /*01e4*/ 	.word	0x00000003
        /*01e8*/ 	.word	0x00008820
        /*01ec*/ 	.short	0x010a
        /*01ee*/ 	.byte	0x3f
	.zero		1


	//   ....[16]....
        /*01f0*/ 	.word	0x00000f40
        /*01f4*/ 	.word	0x00000003
        /*01f8*/ 	.word	0x00008820
        /*01fc*/ 	.short	0x010a
        /*01fe*/ 	.byte	0x3f
	.zero		1


	//   ....[17]....
        /*0200*/ 	.word	0x00001170
        /*0204*/ 	.word	0x00000002
        /*0208*/ 	.word	0x00008840
        /*020c*/ 	.short	0x010a
        /*020e*/ 	.byte	0x3f
	.zero		1


	//   ....[18]....
        /*0210*/ 	.word	0x00001190
        /*0214*/ 	.word	0x00000002
        /*0218*/ 	.word	0x00008800
        /*021c*/ 	.short	0x010a
        /*021e*/ 	.byte	0x3f
	.zero		1


	//   ....[19]....
        /*0220*/ 	.word	0x00003ad0
        /*0224*/ 	.word	0x00000002
        /*0228*/ 	.word	0x00008808
        /*022c*/ 	.short	0x010a
        /*022e*/ 	.byte	0x3f
	.zero		1


	//   ....[20]....
        /*0230*/ 	.word	0x00006590
        /*0234*/ 	.word	0x0000000c
        /*0238*/ 	.word	0x00000000
        /*023c*/ 	.short	0x0101
        /*023e*/ 	.byte	0x3f
	.zero		1


	//   ....[21]....
        /*0240*/ 	.word	0x00006680
        /*0244*/ 	.word	0x00000013
        /*0248*/ 	.word	0x00008800
        /*024c*/ 	.short	0x010a
        /*024e*/ 	.byte	0x3f
	.zero		1


	//   ....[22]....
        /*0250*/ 	.word	0x00006780
        /*0254*/ 	.word	0x0000000e
        /*0258*/ 	.word	0x00008820
        /*025c*/ 	.short	0x010a
        /*025e*/ 	.byte	0x3f
	.zero		1


	//   ....[23]....
        /*0260*/ 	.word	0x000071d0
        /*0264*/ 	.word	0x000000a4
        /*0268*/ 	.word	0x00000000
        /*026c*/ 	.short	0x0101
        /*026e*/ 	.byte	0x3f
	.zero		1


	//   ....[24]....
        /*0270*/ 	.word	0x000072d0
        /*0274*/ 	.word	0x000000a0
        /*0278*/ 	.word	0x00008800
        /*027c*/ 	.short	0x010a
        /*027e*/ 	.byte	0x3f
	.zero		1


	//   ....[25]....
        /*0280*/ 	.word	0x0000aec0
        /*0284*/ 	.word	0x0000000c
        /*0288*/ 	.word	0x00000000
        /*028c*/ 	.short	0x0101
        /*028e*/ 	.byte	0x3f
	.zero		1


	//   ....[26]....
        /*0290*/ 	.word	0x0000af70
        /*0294*/ 	.word	0x00000011
        /*0298*/ 	.word	0x00008820
        /*029c*/ 	.short	0x010a
        /*029e*/ 	.byte	0x3f
	.zero		1


	//   ....[27]....
        /*02a0*/ 	.word	0x0000b230
        /*02a4*/ 	.word	0x00000013
        /*02a8*/ 	.word	0x00008800
        /*02ac*/ 	.short	0x010a
        /*02ae*/ 	.byte	0x3f
	.zero		1


	//   ....[28]....
        /*02b0*/ 	.word	0x0000b340
        /*02b4*/ 	.word	0x0000000e
        /*02b8*/ 	.word	0x00008820
        /*02bc*/ 	.short	0x010a
        /*02be*/ 	.byte	0x3f
	.zero		1


	//   ....[29]....
        /*02c0*/ 	.word	0x0000cdd0
        /*02c4*/ 	.word	0x000000a4
        /*02c8*/ 	.word	0x00000000
        /*02cc*/ 	.short	0x0101
        /*02ce*/ 	.byte	0x3f
	.zero		1


	//   ....[30]....
        /*02d0*/ 	.word	0x0000cec0
        /*02d4*/ 	.word	0x000000a0
        /*02d8*/ 	.word	0x00008800
        /*02dc*/ 	.short	0x010a
        /*02de*/ 	.byte	0x3f
	.zero		1


	//   ....[31]....
        /*02e0*/ 	.word	0x00010b90
        /*02e4*/ 	.word	0x00000006
        /*02e8*/ 	.word	0x00000000
        /*02ec*/ 	.short	0x0101
        /*02ee*/ 	.byte	0x3f
	.zero		1


	//   ....[32]....
        /*02f0*/ 	.word	0x00010c10
        /*02f4*/ 	.word	0x00000006
        /*02f8*/ 	.word	0x00008820
        /*02fc*/ 	.short	0x010a
        /*02fe*/ 	.byte	0x3f
	.zero		1


	//   ....[33]....
        /*0300*/ 	.word	0x00011c30
        /*0304*/ 	.word	0x00000003
        /*0308*/ 	.word	0x00008848
        /*030c*/ 	.short	0x010a
        /*030e*/ 	.byte	0x3f
	.zero		1


	//   ....[34]....
        /*0310*/ 	.word	0x00011c80
        /*0314*/ 	.word	0x00000003
        /*0318*/ 	.word	0x00008820
        /*031c*/ 	.short	0x010a
        /*031e*/ 	.byte	0x3f
	.zero		1


	//   ....[35]....
        /*0320*/ 	.word	0x00011cd0
        /*0324*/ 	.word	0x00000002
        /*0328*/ 	.word	0x00008820
        /*032c*/ 	.short	0x010a
        /*032e*/ 	.byte	0x3f
	.zero		1


	//   ....[36]....
        /*0330*/ 	.word	0x00011d20
        /*0334*/ 	.word	0x00000003
        /*0338*/ 	.word	0x00008820
        /*033c*/ 	.short	0x010a
        /*033e*/ 	.byte	0x3f
	.zero		1


	//   ....[37]....
        /*0340*/ 	.word	0x00011d70
        /*0344*/ 	.word	0x00000003
        /*0348*/ 	.word	0x00008820
        /*034c*/ 	.short	0x010a
        /*034e*/ 	.byte	0x3f
	.zero		1


	//   ....[38]....
        /*0350*/ 	.word	0x00011dc0
        /*0354*/ 	.word	0x00000002
        /*0358*/ 	.word	0x00008840
        /*035c*/ 	.short	0x010a
        /*035e*/ 	.byte	0x3f
	.zero		1


	//   ....[39]....
        /*0360*/ 	.word	0x00011e10
        /*0364*/ 	.word	0x00000002
        /*0368*/ 	.word	0x00008800
        /*036c*/ 	.short	0x010a
        /*036e*/ 	.byte	0x3f
	.zero		1


	//   ....[40]....
        /*0370*/ 	.word	0x00011e60
        /*0374*/ 	.word	0x00000002
        /*0378*/ 	.word	0x00008808
        /*037c*/ 	.short	0x010a
        /*037e*/ 	.byte	0x3f
	.zero		1


	//   ....[41]....
        /*0380*/ 	.word	0x00011eb0
        /*0384*/ 	.word	0x00000013
        /*0388*/ 	.word	0x00008800
        /*038c*/ 	.short	0x010a
        /*038e*/ 	.byte	0x3f
	.zero		1


	//   ....[42]....
        /*0390*/ 	.word	0x00011f00
        /*0394*/ 	.word	0x0000000e
        /*0398*/ 	.word	0x00008820
        /*039c*/ 	.short	0x010a
        /*039e*/ 	.byte	0x3f
	.zero		1


	//   ....[43]....
        /*03a0*/ 	.word	0x00011f50
        /*03a4*/ 	.word	0x000000a0
        /*03a8*/ 	.word	0x00008800
        /*03ac*/ 	.short	0x010a
        /*03ae*/ 	.byte	0x3f
	.zero		1


	//   ....[44]....
        /*03b0*/ 	.word	0x00011fa0
        /*03b4*/ 	.word	0x00000011
        /*03b8*/ 	.word	0x00008820
        /*03bc*/ 	.short	0x010a
        /*03be*/ 	.byte	0x3f
	.zero		1


	//   ....[45]....
        /*03c0*/ 	.word	0x00011ff0
        /*03c4*/ 	.word	0x00000013
        /*03c8*/ 	.word	0x00008800
        /*03cc*/ 	.short	0x010a
        /*03ce*/ 	.byte	0x3f
	.zero		1


	//   ....[46]....
        /*03d0*/ 	.word	0x00012040
        /*03d4*/ 	.word	0x0000000e
        /*03d8*/ 	.word	0x00008820
        /*03dc*/ 	.short	0x010a
        /*03de*/ 	.byte	0x3f
	.zero		1


	//   ....[47]....
        /*03e0*/ 	.word	0x00012090
        /*03e4*/ 	.word	0x000000a0
        /*03e8*/ 	.word	0x00008800
        /*03ec*/ 	.short	0x010a
        /*03ee*/ 	.byte	0x3f
	.zero		1


	//   ....[48]....
        /*03f0*/ 	.word	0x000120e0
        /*03f4*/ 	.word	0x00000006
        /*03f8*/ 	.word	0x00008820
        /*03fc*/ 	.short	0x010a
        /*03fe*/ 	.byte	0x3f
	.zero		1


	//----- nvinfo : EIATTR_NUM_MBARRIERS
	.align		4
.L_35:
        /*0400*/ 	.byte	0x03, 0x38
        /*0402*/ 	.short	0x000c


	//----- nvinfo : EIATTR_EXIT_INSTR_OFFSETS
	.align		4
        /*0404*/ 	.byte	0x04, 0x1c
        /*0406*/ 	.short	(.L_37 - .L_36)


	//   ....[0]....
.L_36:
        /*0408*/ 	.word	0x00011c20


	//----- nvinfo : EIATTR_MAX_THREADS
	.align		4
.L_37:
        /*040c*/ 	.byte	0x04, 0x05
        /*040e*/ 	.short	(.L_39 - .L_38)
.L_38:
        /*0410*/ 	.word	0x00000080
        /*0414*/ 	.word	0x00000001
        /*0418*/ 	.word	0x00000001


	//----- nvinfo : EIATTR_CRS_STACK_SIZE
	.align		4
.L_39:
        /*041c*/ 	.byte	0x04, 0x1e
        /*041e*/ 	.short	(.L_41 - .L_40)
.L_40:
        /*0420*/ 	.word	0x00000000


	//----- nvinfo : EIATTR_CBANK_PARAM_SIZE
	.align		4
.L_41:
        /*0424*/ 	.byte	0x03, 0x19
        /*0426*/ 	.short	0x0870


	//----- nvinfo : EIATTR_PARAM_CBANK
	.align		4
        /*0428*/ 	.byte	0x04, 0x0a
        /*042a*/ 	.short	(.L_43 - .L_42)
	.align		4
.L_42:
        /*042c*/ 	.word	index@(.nv.constant0._ZN7cutlass13device_kernelINS_4fmha6kernel13FmhaKernelTmaINS1_10collective15FmhaMainloopTmaINS_10bfloat16_tEfN4cute5tupleIJNS7_1CILi64EEENS9_ILi256EEENS9_ILi16EEEEEENS4_14ResidualFusionEJEEENS4_15FmhaFwdEpilogueIS6_fNS8_IJSA_SC_SB_EEEEEJEEEEEvNT_6ParamsE)
        /*0430*/ 	.short	0x0210
        /*0432*/ 	.short	0x0870


	//----- nvinfo : EIATTR_SW_WAR
	.align		4
.L_43:
        /*0434*/ 	.byte	0x04, 0x36
        /*0436*/ 	.short	(.L_45 - .L_44)
.L_44:
        /*0438*/ 	.word	0x00000008
.L_45:


//--------------------- .nv.callgraph             --------------------------
	.section	.nv.callgraph,"",@"SHT_CUDA_CALLGRAPH"
	.align	4
	.sectionentsize	8
	.align		4
        /*0000*/ 	.word	0x00000000
	.align		4
        /*0004*/ 	.word	0xffffffff
	.align		4
        /*0008*/ 	.word	index@(_ZN7cutlass13device_kernelINS_4fmha6kernel13FmhaKernelTmaINS1_10collective15FmhaMainloopTmaINS_10bfloat16_tEfN4cute5tupleIJNS7_1CILi64EEENS9_ILi256EEENS9_ILi16EEEEEENS4_14ResidualFusionEJEEENS4_15FmhaFwdEpilogueIS6_fNS8_IJSA_SC_SB_EEEEEJEEEEEvNT_6ParamsE)
	.align		4
        /*000c*/ 	.word	index@(__assertfail)
	.align		4
        /*0010*/ 	.word	0x00000000
	.align		4
        /*0014*/ 	.word	0xfffffffe
	.align		4
        /*0018*/ 	.word	0x00000000
	.align		4
        /*001c*/ 	.word	0xfffffffd
	.align		4
        /*0020*/ 	.word	0x00000000
	.align		4
        /*0024*/ 	.word	0xfffffffc


//--------------------- .nv.constant4             --------------------------
	.section	.nv.constant4,"a",@progbits
	.align	8
	.align		8
.nv.constant4:
        /*0000*/ 	.dword	__assertfail
	.align		8
        /*0008*/ 	.dword	__unnamed_1
	.align		8
        /*0010*/ 	.dword	_ZN39_INTERNAL_35cf0952_4_k_cu_c9c659b7_31104cuda3std3__45__cpo5beginE
	.align		8
        /*0018*/ 	.dword	_ZN39_INTERNAL_35cf0952_4_k_cu_c9c659b7_31104cuda3std3__45__cpo3endE
	.align		8
        /*0020*/ 	.dword	_ZN39_INTERNAL_35cf0952_4_k_cu_c9c659b7_31104cuda3std3__45__cpo6cbeginE
	.align		8
        /*0028*/ 	.dword	_ZN39_INTERNAL_35cf0952_4_k_cu_c9c659b7_31104cuda3std3__45__cpo4cendE
	.align		8
        /*0030*/ 	.dword	_ZN39_INTERNAL_35cf0952_4_k_cu_c9c659b7_31104cuda3std3__441_GLOBAL__N__35cf0952_4_k_cu_c9c659b7_31106ignoreE
	.align		8
        /*0038*/ 	.dword	_ZN39_INTERNAL_35cf0952_4_k_cu_c9c659b7_31104cuda3std3__419piecewise_constructE
	.align		8
        /*0040*/ 	.dword	_ZN39_INTERNAL_35cf0952_4_k_cu_c9c659b7_31104cuda3std3__48in_placeE
	.align		8
        /*0048*/ 	.dword	_ZN39_INTERNAL_35cf0952_4_k_cu_c9c659b7_31104cuda3std6ranges3__45__cpo4swapE
	.align		8
        /*0050*/ 	.dword	_ZN39_INTERNAL_35cf0952_4_k_cu_c9c659b7_31104cuda3std6ranges3__45__cpo9iter_moveE
	.align		8
        /*0058*/ 	.dword	_ZN39_INTERNAL_35cf0952_4_k_cu_c9c659b7_31104cute7productE
	.align		8
        /*0060*/ 	.dword	_ZN39_INTERNAL_35cf0952_4_k_cu_c9c659b7_31104cute1_E
	.align		8
        /*0068*/ 	.dword	$str$23
	.align		8
        /*0070*/ 	.dword	$str$24


//--------------------- .text._ZN7cutlass13device_kernelINS_4fmha6kernel13FmhaKernelTmaINS1_10collective15FmhaMainloopTmaINS_10bfloat16_tEfN4cute5tupleIJNS7_1CILi64EEENS9_ILi256EEENS9_ILi16EEEEEENS4_14ResidualFusionEJEEENS4_15FmhaFwdEpilogueIS6_fNS8_IJSA_SC_SB_EEEEEJEEEEEvNT_6ParamsE --------------------------
	.section	.text._ZN7cutlass13device_kernelINS_4fmha6kernel13FmhaKernelTmaINS1_10collective15FmhaMainloopTmaINS_10bfloat16_tEfN4cute5tupleIJNS7_1CILi64EEENS9_ILi256EEENS9_ILi16EEEEEENS4_14ResidualFusionEJEEENS4_15FmhaFwdEpilogueIS6_fNS8_IJSA_SC_SB_EEEEEJEEEEEvNT_6ParamsE,"ax",@progbits
	.align	128
.text._ZN7cutlass13device_kernelINS_4fmha6kernel13FmhaKernelTmaINS1_10collective15FmhaMainloopTmaINS_10bfloat16_tEfN4cute5tupleIJNS7_1CILi64EEENS9_ILi256EEENS9_ILi16EEEEEENS4_14ResidualFusionEJEEENS4_15FmhaFwdEpilogueIS6_fNS8_IJSA_SC_SB_EEEEEJEEEEEvNT_6ParamsE:
        .type           _ZN7cutlass13device_kernelINS_4fmha6kernel13FmhaKernelTmaINS1_10collective15FmhaMainloopTmaINS_10bfloat16_tEfN4cute5tupleIJNS7_1CILi64EEENS9_ILi256EEENS9_ILi16EEEEEENS4_14ResidualFusionEJEEENS4_15FmhaFwdEpilogueIS6_fNS8_IJSA_SC_SB_EEEEEJEEEEEvNT_6ParamsE,@function
        .size           _ZN7cutlass13device_kernelINS_4fmha6kernel13FmhaKernelTmaINS1_10collective15FmhaMainloopTmaINS_10bfloat16_tEfN4cute5tupleIJNS7_1CILi64EEENS9_ILi256EEENS9_ILi16EEEEEENS4_14ResidualFusionEJEEENS4_15FmhaFwdEpilogueIS6_fNS8_IJSA_SC_SB_EEEEEJEEEEEvNT_6ParamsE,(.L_x_91 - _ZN7cutlass13device_kernelINS_4fmha6kernel13FmhaKernelTmaINS1_10collective15FmhaMainloopTmaINS_10bfloat16_tEfN4cute5tupleIJNS7_1CILi64EEENS9_ILi256EEENS9_ILi16EEEEEENS4_14ResidualFusionEJEEENS4_15FmhaFwdEpilogueIS6_fNS8_IJSA_SC_SB_EEEEEJEEEEEvNT_6ParamsE)
        .other          _ZN7cutlass13device_kernelINS_4fmha6kernel13FmhaKernelTmaINS1_10collective15FmhaMainloopTmaINS_10bfloat16_tEfN4cute5tupleIJNS7_1CILi64EEENS9_ILi256EEENS9_ILi16EEEEEENS4_14ResidualFusionEJEEENS4_15FmhaFwdEpilogueIS6_fNS8_IJSA_SC_SB_EEEEEJEEEEEvNT_6ParamsE,@"STO_CUDA_ENTRY STV_DEFAULT"
_ZN7cutlass13device_kernelINS_4fmha6kernel13FmhaKernelTmaINS1_10collective15FmhaMainloopTmaINS_10bfloat16_tEfN4cute5tupleIJNS7_1CILi64EEENS9_ILi256EEENS9_ILi16EEEEEENS4_14ResidualFusionEJEEENS4_15FmhaFwdEpilogueIS6_fNS8_IJSA_SC_SB_EEEEEJEEEEEvNT_6ParamsE:
[----:B------:R-:W1:Y:S01]  /*0000*/  LDC R1, c[0x0][0x28] ;  /* 0x00000a00ff017b82 */ /* 0x000e620000000800 */
[----:B------:R-:W2:Y:S01]  /*0010*/  S2R R16, SR_TID.X ;  /* 0x0000000000107919 */ /* 0x000ea20000002100 */
[----:B------:R-:W-:Y:S01]  /*0020*/  ELECT P0, URZ, PT ;  /* 0x00000000003f782f */ /* 0x000fe20003800000 */
[----:B------:R-:W-:Y:S01]  /*0030*/  BSSY B0, `(.L_x_0) ;  /* 0x0000010000007945 */ /* 0x000fe20003800000 */
[----:B--2---:R-:W-:-:S05]  /*0040*/  SHF.R.U32.HI R9, RZ, 0x5, R16 ;  /* 0x00000005ff097819 */ /* 0x004fca0000011610 */
[----:B------:R-:W2:Y:S02]  /*0050*/  SHFL.IDX PT, R0, R9, RZ, 0x1f ;  /* 0x00001fff09007589 */ /* 0x000ea400000e0000 */
[----:B--2---:R-:W-:-:S13]  /*0060*/  ISETP.NE.OR P0, PT, R0, RZ, !P0 ;  /* 0x000000ff0000720c */ /* 0x004fda0004705670 */
[----:B-1----:R-:W-:Y:S05]  /*0070*/  @P0 BRA `(.L_x_1) ;  /* 0x00000000002c0947 */ /* 0x002fea0003800000 */
[----:B------:R-:W-:Y:S02]  /*0080*/  ULDC.64 UR4, c[0x0][0x198] ;  /* 0x0000660000047ab9 */ /* 0x000fe40000000a00 */
[----:B------:R-:W-:Y:S02]  /*0090*/  UIADD3 UR6, UP0, UR4, 0xf0, URZ ;  /* 0x000000f004067890 */ /* 0x000fe4000ff1e03f */
[----:B------:R-:W-:Y:S02]  /*00a0*/  UIADD3 UR8, UP1, UR4, 0x1f0, URZ ;  /* 0x000001f004087890 */ /* 0x000fe4000ff3e03f */
[----:B------:R-:W-:Y:S02]  /*00b0*/  UIADD3 UR4, UP2, UR4, 0x2f0, URZ ;  /* 0x000002f004047890 */ /* 0x000fe4000ff5e03f */
[----:B------:R-:W-:Y:S02]  /*00c0*/  UIADD3.X UR7, URZ, UR5, URZ, UP0, !UPT ;  /* 0x000000053f077290 */ /* 0x000fe400087fe43f */
[----:B------:R-:W-:-:S02]  /*00d0*/  UIADD3.X UR9, URZ, UR5, URZ, UP1, !UPT ;  /* 0x000000053f097290 */ /* 0x000fc40008ffe43f */
[----:B------:R-:W-:-:S05]  /*00e0*/  UIADD3.X UR5, URZ, UR5, URZ, UP2, !UPT ;  /* 0x000000053f057290 */ /* 0x000fca00097fe43f */
[----:B------:R1:W-:Y:S02]  /*00f0*/  UTMACCTL.PF [UR6] ;  /* 0x00000000060079b9 */ /* 0x0003e40008040000 */
[----:B------:R1:W-:Y:S02]  /*0100*/  UTMACCTL.PF [UR8] ;  /* 0x00000000080079b9 */ /* 0x0003e40008040000 */
[----:B------:R1:W-:Y:S02]  /*0110*/  UTMACCTL.PF [UR4] ;  /* 0x00000000040079b9 */ /* 0x0003e40008040000 */
[----:B-1----:R-:W-:Y:S01]  /*0120*/  NOP ;  /* 0x0000000000007918 */ /* 0x002fe20000000000 */
.L_x_1:
[----:B------:R-:W-:Y:S05]  /*0130*/  BSYNC B0 ;  /* 0x0000000000007941 */ /* 0x000fea0003800000 */
.L_x_0:
[----:B------:R-:W1:Y:S02]  /*0140*/  SHFL.IDX PT, R0, R9, RZ, 0x1f ;  /* 0x00001fff09007589 */ /* 0x000e6400000e0000 */
[----:B-1----:R-:W-:-:S13]  /*0150*/  ISETP.NE.AND P0, PT, R0, RZ, PT ;  /* 0x000000ff0000720c */ /* 0x002fda0003f05270 */
[----:B------:R-:W-:Y:S05]  /*0160*/  @P0 BRA `(.L_x_2) ;  /* 0x0000000000400947 */ /* 0x000fea0003800000 */
[----:B------:R-:W1:Y:S01]  /*0170*/  S2UR UR8, SR_CgaCtaId ;  /* 0x00000000000879c3 */ /* 0x000e620000008800 */
[----:B------:R-:W-:Y:S01]  /*0180*/  UMOV UR4, 0x400 ;  /* 0x0000040000047882 */ /* 0x000fe20000000000 */
[----:B------:R-:W-:Y:S01]  /*0190*/  UMOV UR5, 0x1 ;  /* 0x0000000100057882 */ /* 0x000fe20000000000 */
[----:B------:R-:W-:Y:S01]  /*01a0*/  UMOV UR6, 0x80 ;  /* 0x0000008000067882 */ /* 0x000fe20000000000 */
[----:B------:R-:W-:Y:S01]  /*01b0*/  ELECT P0, URZ, PT ;  /* 0x00000000003f782f */ /* 0x000fe20003800000 */
[----:B------:R-:W-:-:S04]  /*01c0*/  UIADD3 UR6, -UR6, 0x100000, URZ ;  /* 0x0010000006067890 */ /* 0x000fc8000fffe13f */
[----:B------:R-:W-:Y:S02]  /*01d0*/  USHF.L.U32 UR7, UR6, 0xb, URZ ;  /* 0x0000000b06077899 */ /* 0x000fe4000800063f */
[----:B------:R-:W-:Y:S02]  /*01e0*/  USHF.L.U32 UR6, UR6, 0x1, URZ ;  /* 0x0000000106067899 */ /* 0x000fe4000800063f */
[----:B-1----:R-:W-:Y:S02]  /*01f0*/  ULEA UR8, UR8, UR4, 0x18 ;  /* 0x0000000408087291 */ /* 0x002fe4000f8ec03f */
[----:B------:R-:W-:-:S04]  /*0200*/  UIADD3 UR4, -UR5, 0x100000, URZ ;  /* 0x0010000005047890 */ /* 0x000fc8000fffe13f */
[----:B------:R-:W-:Y:S02]  /*0210*/  USHF.L.U32 UR5, UR4, 0xb, URZ ;  /* 0x0000000b04057899 */ /* 0x000fe4000800063f */
[----:B------:R-:W-:Y:S01]  /*0220*/  USHF.L.U32 UR4, UR4, 0x1, URZ ;  /* 0x0000000104047899 */ /* 0x000fe2000800063f */
[----:B------:R-:W1:Y:S11]  /*0230*/  FENCE.VIEW.ASYNC.S ;  /* 0x00000000000073c6 */ /* 0x000e760000000000 */
[----:B-1----:R1:W2:Y:S01]  /*0240*/  SYNCS.EXCH.64 URZ, [UR8+0x8840], UR4 ;  /* 0x00884004083f75b2 */ /* 0x0022a20008000100 */
[----:B------:R1:W3:Y:S01]  /*0250*/  SYNCS.EXCH.64 URZ, [UR8+0x8848], UR6 ;  /* 0x00884806083f75b2 */ /* 0x0002e20008000100 */
[----:B------:R-:W-:Y:S01]  /*0260*/  NOP ;  /* 0x0000000000007918 */ /* 0x000fe20000000000 */
.L_x_2:
[----:B------:R-:W4:Y:S01]  /*0270*/  SHFL.IDX PT, R0, R9, RZ, 0x1f ;  /* 0x00001fff09007589 */ /* 0x000f2200000e0000 */
[----:B------:R-:W-:Y:S01]  /*0280*/  NOP ;  /* 0x0000000000007918 */ /* 0x000fe20000000000 */
[----:B----4-:R-:W-:-:S13]  /*0290*/  ISETP.NE.AND P0, PT, R0, RZ, PT ;  /* 0x000000ff0000720c */ /* 0x010fda0003f05270 */
[----:B------:R-:W-:Y:S05]  /*02a0*/  @P0 BRA `(.L_x_3) ;  /* 0x0000000000580947 */ /* 0x000fea0003800000 */
[----:B-1----:R-:W1:Y:S01]  /*02b0*/  S2UR UR5, SR_CgaCtaId ;  /* 0x00000000000579c3 */ /* 0x002e620000008800 */
[----:B------:R-:W-:Y:S01]  /*02c0*/  UMOV UR4, 0x400 ;  /* 0x0000040000047882 */ /* 0x000fe20000000000 */
[----:B------:R-:W-:Y:S01]  /*02d0*/  UMOV UR6, 0x1 ;  /* 0x0000000100067882 */ /* 0x000fe20000000000 */
[----:B------:R-:W-:Y:S01]  /*02e0*/  UMOV UR7, 0x80 ;  /* 0x0000008000077882 */ /* 0x000fe20000000000 */
[----:B------:R-:W-:Y:S01]  /*02f0*/  ELECT P0, URZ, PT ;  /* 0x00000000003f782f */ /* 0x000fe20003800000 */
[----:B-1----:R-:W-:Y:S02]  /*0300*/  ULEA UR8, UR5, UR4, 0x18 ;  /* 0x0000000405087291 */ /* 0x002fe4000f8ec03f */
[----:B------:R-:W-:-:S04]  /*0310*/  UIADD3 UR4, -UR6, 0x100000, URZ ;  /* 0x0010000006047890 */ /* 0x000fc8000fffe13f */
[----:B------:R-:W-:Y:S02]  /*0320*/  USHF.L.U32 UR5, UR4, 0xb, URZ ;  /* 0x0000000b04057899 */ /* 0x000fe4000800063f */
[----:B------:R-:W-:Y:S02]  /*0330*/  USHF.L.U32 UR4, UR4, 0x1, URZ ;  /* 0x0000000104047899 */ /* 0x000fe4000800063f */
[----:B------:R-:W-:-:S04]  /*0340*/  UIADD3 UR6, -UR7, 0x100000, URZ ;  /* 0x0010000007067890 */ /* 0x000fc8000fffe13f */
[----:B------:R-:W-:Y:S02]  /*0350*/  USHF.L.U32 UR7, UR6, 0xb, URZ ;  /* 0x0000000b06077899 */ /* 0x000fe4000800063f */
[----:B------:R-:W-:Y:S01]  /*0360*/  USHF.L.U32 UR6, UR6, 0x1, URZ ;  /* 0x0000000106067899 */ /* 0x000fe2000800063f */
[----:B------:R-:W1:Y:S03]  /*0370*/  FENCE.VIEW.ASYNC.S ;  /* 0x00000000000073c6 */ /* 0x000e660000000000 */
[----:B-1----:R4:W1:Y:S08]  /*0380*/  SYNCS.EXCH.64 URZ, [UR8+0x8800], UR4 ;  /* 0x00880004083f75b2 */ /* 0x0028700008000100 */
[----:B------:R4:W1:Y:S01]  /*0390*/  SYNCS.EXCH.64 URZ, [UR8+0x8820], UR6 ;  /* 0x00882006083f75b2 */ /* 0x0008620008000100 */
[----:B------:R4:W1:Y:S01]  /*03a0*/  SYNCS.EXCH.64 URZ, [UR8+0x8808], UR4 ;  /* 0x00880804083f75b2 */ /* 0x0008620008000100 */
[----:B------:R4:W1:Y:S01]  /*03b0*/  SYNCS.EXCH.64 URZ, [UR8+0x8828], UR6 ;  /* 0x00882806083f75b2 */ /* 0x0008620008000100 */
[----:B------:R4:W1:Y:S01]  /*03c0*/  SYNCS.EXCH.64 URZ, [UR8+0x8810], UR4 ;  /* 0x00881004083f75b2 */ /* 0x0008620008000100 */
[----:B------:R4:W1:Y:S01]  /*03d0*/  SYNCS.EXCH.64 URZ, [UR8+0x8830], UR6 ;  /* 0x00883006083f75b2 */ /* 0x0008620008000100 */
[----:B------:R4:W1:Y:S01]  /*03e0*/  SYNCS.EXCH.64 URZ, [UR8+0x8818], UR4 ;  /* 0x00881804083f75b2 */ /* 0x0008620008000100 */
[----:B------:R4:W1:Y:S02]  /*03f0*/  SYNCS.EXCH.64 URZ, [UR8+0x8838], UR6 ;  /* 0x00883806083f75b2 */ /* 0x0008640008000100 */
[----:B----4-:R-:W-:Y:S01]  /*0400*/  NOP ;  /* 0x0000000000007918 */ /* 0x010fe20000000000 */
.L_x_3:
        /* <DEDUP_REMOVED lines=18> */
[----:B------:R4:W1:Y:S02]  /*0530*/  SYNCS.EXCH.64 URZ, [UR8+0x8858], UR6 ;  /* 0x00885806083f75b2 */ /* 0x0008640008000100 */
[----:B----4-:R-:W-:Y:S01]  /*0540*/  NOP ;  /* 0x0000000000007918 */ /* 0x010fe20000000000 */
.L_x_4:
[----:B------:R-:W4:Y:S01]  /*0550*/  SHFL.IDX PT, R9, R9, RZ, 0x1f ;  /* 0x00001fff09097589 */ /* 0x000f2200000e0000 */
[----:B------:R-:W-:Y:S02]  /*0560*/  ELECT P0, URZ, PT ;  /* 0x00000000003f782f */ /* 0x000fe40003800000 */
[----:B------:R-:W-:Y:S01]  /*0570*/  SHF.R.S32.HI R3, RZ, 0x1f, R16 ;  /* 0x0000001fff037819 */ /* 0x000fe20000011410 */
[----:B------:R-:W-:Y:S01]  /*0580*/  NOP ;  /* 0x0000000000007918 */ /* 0x000fe20000000000 */
[----:B------:R-:W4:Y:S01]  /*0590*/  S2UR UR36, SR_CTAID.Y ;  /* 0x00000000002479c3 */ /* 0x000f220000002600 */
[----:B------:R-:W-:Y:S01]  /*05a0*/  BSSY B0, `(.L_x_5) ;  /* 0x0000025000007945 */ /* 0x000fe20003800000 */
[----:B------:R-:W-:Y:S01]  /*05b0*/  LEA.HI R3, R3, R16, RZ, 0x7 ;  /* 0x0000001003037211 */ /* 0x000fe200078f38ff */
[----:B------:R-:W-:-:S03]  /*05c0*/  IMAD.MOV.U32 R8, RZ, RZ, RZ ;  /* 0x000000ffff087224 */ /* 0x000fc600078e00ff */
[----:B------:R-:W-:Y:S02]  /*05d0*/  LOP3.LUT R3, R3, 0xffffff80, RZ, 0xc0, !PT ;  /* 0xffffff8003037812 */ /* 0x000fe400078ec0ff */
[----:B------:R-:W4:Y:S03]  /*05e0*/  S2UR UR37, SR_CTAID.Z ;  /* 0x00000000002579c3 */ /* 0x000f260000002700 */
[----:B------:R-:W-:-:S05]  /*05f0*/  IMAD.IADD R0, R16, 0x1, -R3 ;  /* 0x0000000110007824 */ /* 0x000fca00078e0a03 */
[----:B-123--:R-:W-:Y:S01]  /*0600*/  BAR.SYNC.DEFER_BLOCKING 0x0 ;  /* 0x0000000000007b1d */ /* 0x00efe20000010000 */
[----:B----4-:R-:W-:-:S13]  /*0610*/  ISETP.EQ.AND P1, PT, R9, RZ, P0 ;  /* 0x000000ff0900720c */ /* 0x010fda0000722270 */
[----:B------:R-:W-:Y:S05]  /*0620*/  @!P1 BRA `(.L_x_6) ;  /* 0x0000000000709947 */ /* 0x000fea0003800000 */
[----:B------:R-:W1:Y:S01]  /*0630*/  S2R R3, SR_CgaCtaId ;  /* 0x0000000000037919 */ /* 0x000e620000008800 */
[----:B------:R-:W-:Y:S02]  /*0640*/  MOV R2, 0x400 ;  /* 0x0000040000027802 */ /* 0x000fe40000000f00 */
[----:B------:R-:W-:Y:S02]  /*0650*/  MOV R4, 0x1 ;  /* 0x0000000100047802 */ /* 0x000fe40000000f00 */
[----:B------:R-:W-:Y:S02]  /*0660*/  ISETP.NE.AND P3, PT, R0, RZ, PT ;  /* 0x000000ff0000720c */ /* 0x000fe40003f65270 */
[----:B-1----:R-:W-:Y:S02]  /*0670*/  LEA R3, R3, R2, 0x18 ;  /* 0x0000000203037211 */ /* 0x002fe400078ec0ff */
[----:B------:R-:W-:-:S04]  /*0680*/  SHF.L.U32 R2, R4, 0x1f, RZ ;  /* 0x0000001f04027819 */ /* 0x000fc800000006ff */
[----:B------:R-:W1:Y:S02]  /*0690*/  SYNCS.PHASECHK.TRANS64.TRYWAIT P2, [R3+URZ+0x8848], R2 ;  /* 0x00884802030075a7 */ /* 0x000e64000804017f */
[----:B-1----:R-:W-:Y:S05]  /*06a0*/  @!P2 BRA `(.L_x_7) ;  /* 0x000001140060a947 */ /* 0x002fea0003800000 */
.L_x_70:
[----:B------:R-:W-:Y:S05]  /*06b0*/  @P3 BRA `(.L_x_8) ;  /* 0x0000000000143947 */ /* 0x000fea0003800000 */
[----:B------:R-:W-:Y:S01]  /*06c0*/  LOP3.LUT P2, RZ, R16, 0x1f, RZ, 0xc0, !PT ;  /* 0x0000001f10ff7812 */ /* 0x000fe2000784c0ff */
[----:B-1----:R-:W-:-:S04]  /*06d0*/  IMAD.MOV.U32 R2, RZ, RZ, 0x800 ;  /* 0x00000800ff027424 */ /* 0x002fc800078e00ff */
[----:B------:R2:W-:Y:S08]  /*06e0*/  SYNCS.ARRIVE.TRANS64 RZ, [R3+URZ+0x8840], R2 ;  /* 0x0088400203ff79a7 */ /* 0x0005f0000800003f */
[----:B------:R-:W-:Y:S05]  /*06f0*/  @!P2 BRA `(.L_x_8) ;  /* 0x000000000004a947 */ /* 0x000fea0003800000 */
[----:B------:R-:W-:Y:S01]  /*0700*/  BPT.TRAP 0x1 ;  /* 0x000000040000795c */ /* 0x000fe20000300000 */
.L_x_8:
[----:B------:R-:W3:Y:S01]  /*0710*/  S2UR UR11, SR_CTAID.X ;  /* 0x00000000000b79c3 */ /* 0x000ee20000002500 */
[----:B------:R-:W-:Y:S01]  /*0720*/  R2UR UR8, R3 ;  /* 0x00000000030872ca */ /* 0x000fe200000e0000 */
[----:B------:R-:W-:Y:S01]  /*0730*/  ULDC.64 UR4, c[0x0][0x198] ;  /* 0x0000660000047ab9 */ /* 0x000fe20000000a00 */
[----:B------:R-:W-:Y:S01]  /*0740*/  UMOV UR6, 0x0 ;  /* 0x0000000000067882 */ /* 0x000fe20000000000 */
[----:B------:R-:W-:Y:S01]  /*0750*/  UIADD3 UR4, UP0, UR4, 0xf0, URZ ;  /* 0x000000f004047890 */ /* 0x000fe2000ff1e03f */
[----:B------:R-:W-:Y:S01]  /*0760*/  UMOV UR7, 0x10000000 ;  /* 0x1000000000077882 */ /* 0x000fe20000000000 */
[----:B------:R-:W-:Y:S02]  /*0770*/  UMOV UR10, URZ ;  /* 0x0000003f000a7c82 */ /* 0x000fe40008000000 */
[----:B------:R-:W-:Y:S01]  /*0780*/  UIADD3.X UR5, URZ, UR5, URZ, UP0, !UPT ;  /* 0x000000053f057290 */ /* 0x000fe200087fe43f */
[----:B------:R-:W-:Y:S01]  /*0790*/  UMOV UR12, UR36 ;  /* 0x00000024000c7c82 */ /* 0x000fe20008000000 */
[----:B------:R-:W-:-:S04]  /*07a0*/  UMOV UR13, UR37 ;  /* 0x00000025000d7c82 */ /* 0x000fc80008000000 */
[----:B------:R-:W-:Y:S02]  /*07b0*/  UIADD3 UR9, UR8, 0x8840, URZ ;  /* 0x0000884008097890 */ /* 0x000fe4000fffe03f */
[----:B---3--:R-:W-:-:S09]  /*07c0*/  USHF.L.U32 UR11, UR11, 0x6, URZ ;  /* 0x000000060b0b7899 */ /* 0x008fd2000800063f */
[----:B------:R3:W-:Y:S02]  /*07d0*/  UTMALDG.4D [UR8], [UR4], desc[UR6] ;  /* 0x00000608040075b4 */ /* 0x0007e40008019000 */
[----:B---3--:R-:W-:Y:S01]  /*07e0*/  NOP ;  /* 0x0000000000007918 */ /* 0x008fe20000000000 */
.L_x_6:
[----:B------:R-:W-:Y:S05]  /*07f0*/  BSYNC B0 ;  /* 0x0000000000007941 */ /* 0x000fea0003800000 */
.L_x_5:
[----:B------:R-:W3:Y:S01]  /*0800*/  LDC R13, c[0x0][0x28c] ;  /* 0x0000a300ff0d7b82 */ /* 0x000ee20000000800 */
[----:B------:R-:W-:Y:S01]  /*0810*/  BSSY B0, `(.L_x_9) ;  /* 0x0000091000007945 */ /* 0x000fe20003800000 */
[----:B------:R-:W-:Y:S01]  /*0820*/  MOV R6, 0x1 ;  /* 0x0000000100067802 */ /* 0x000fe20000000f00 */
[----:B------:R-:W-:Y:S02]  /*0830*/  IMAD.MOV.U32 R4, RZ, RZ, 0x1 ;  /* 0x00000001ff047424 */ /* 0x000fe400078e00ff */
[----:B------:R-:W-:Y:S02]  /*0840*/  IMAD.MOV.U32 R5, RZ, RZ, RZ ;  /* 0x000000ffff057224 */ /* 0x000fe400078e00ff */
[----:B---3--:R-:W-:-:S05]  /*0850*/  VIADD R18, R13, 0xff ;  /* 0x000000ff0d127836 */ /* 0x008fca0000000000 */
[----:B-12---:R-:W-:-:S04]  /*0860*/  SHF.R.S32.HI R3, RZ, 0x1f, R18 ;  /* 0x0000001fff037819 */ /* 0x006fc80000011412 */
[----:B------:R-:W-:-:S04]  /*0870*/  LEA.HI R18, R3, R18, RZ, 0x8 ;  /* 0x0000001203127211 */ /* 0x000fc800078f40ff */
[----:B------:R-:W-:-:S04]  /*0880*/  SHF.R.S32.HI R7, RZ, 0x8, R18 ;  /* 0x00000008ff077819 */ /* 0x000fc80000011412 */
[----:B------:R-:W-:Y:S01]  /*0890*/  SHF.L.U32 R7, R7, 0x1, RZ ;  /* 0x0000000107077819 */ /* 0x000fe200000006ff */
[----:B------:R-:W-:Y:S06]  /*08a0*/  @!P1 BRA `(.L_x_10) ;  /* 0x00000008001c9947 */ /* 0x000fec0003800000 */
[----:B------:R-:W-:Y:S01]  /*08b0*/  ISETP.GE.AND P1, PT, R13, 0x1, PT ;  /* 0x000000010d00780c */ /* 0x000fe20003f26270 */
[----:B------:R-:W-:Y:S01]  /*08c0*/  IMAD.MOV.U32 R8, RZ, RZ, RZ ;  /* 0x000000ffff087224 */ /* 0x000fe200078e00ff */
[----:B------:R-:W-:Y:S01]  /*08d0*/  LOP3.LUT R12, R16, 0x1f, RZ, 0xc0, !PT ;  /* 0x0000001f100c7812 */ /* 0x000fe200078ec0ff */
[----:B------:R-:W-:-:S10]  /*08e0*/  IMAD.MOV.U32 R5, RZ, RZ, RZ ;  /* 0x000000ffff057224 */ /* 0x000fd400078e00ff */
        /* <DEDUP_REMOVED lines=9> */
.L_x_71:
[----:B------:R-:W-:Y:S01]  /*0980*/  IMAD.MOV.U32 R5, RZ, RZ, 0x1 ;  /* 0x00000001ff057424 */ /* 0x000fe200078e00ff */
[----:B------:R-:W-:Y:S06]  /*0990*/  @P2 BRA `(.L_x_13) ;  /* 0x0000000000142947 */ /* 0x000fec0003800000 */
[----:B------:R-:W-:Y:S01]  /*09a0*/  ISETP.NE.AND P1, PT, R12, RZ, PT ;  /* 0x000000ff0c00720c */ /* 0x000fe20003f25270 */
[----:B-1----:R-:W-:-:S04]  /*09b0*/  IMAD.MOV.U32 R2, RZ, RZ, 0x2000 ;  /* 0x00002000ff027424 */ /* 0x002fc800078e00ff */
[----:B------:R2:W-:Y:S08]  /*09c0*/  SYNCS.ARRIVE.TRANS64 RZ, [R3+URZ+0x8800], R2 ;  /* 0x0088000203ff79a7 */ /* 0x0005f0000800003f */
[----:B------:R-:W-:Y:S05]  /*09d0*/  @!P1 BRA `(.L_x_13) ;  /* 0x0000000000049947 */ /* 0x000fea0003800000 */
[----:B------:R-:W-:Y:S01]  /*09e0*/  BPT.TRAP 0x1 ;  /* 0x000000040000795c */ /* 0x000fe20000300000 */
.L_x_13:
[----:B------:R-:W3:Y:S01]  /*09f0*/  S2R R11, SR_CgaCtaId ;  /* 0x00000000000b7919 */ /* 0x000ee20000008800 */
[----:B------:R-:W-:Y:S01]  /*0a00*/  R2UR UR33, R3 ;  /* 0x00000000032172ca */ /* 0x000fe200000e0000 */
[----:B------:R-:W-:Y:S01]  /*0a10*/  ULDC.64 UR4, c[0x0][0x198] ;  /* 0x0000660000047ab9 */ /* 0x000fe20000000a00 */
[----:B-12---:R-:W-:Y:S01]  /*0a20*/  MOV R2, 0x400 ;  /* 0x0000040000027802 */ /* 0x006fe20000000f00 */
[----:B------:R-:W-:Y:S01]  /*0a30*/  UIADD3 UR4, UP0, UR4, 0x1f0, URZ ;  /* 0x000001f004047890 */ /* 0x000fe2000ff1e03f */
[----:B------:R-:W-:Y:S01]  /*0a40*/  MOV R3, 0x1 ;  /* 0x0000000100037802 */ /* 0x000fe20000000f00 */
[----:B------:R-:W-:Y:S01]  /*0a50*/  UMOV UR6, 0x0 ;  /* 0x0000000000067882 */ /* 0x000fe20000000000 */
[----:B------:R-:W-:Y:S01]  /*0a60*/  UMOV UR7, 0x10000000 ;  /* 0x1000000000077882 */ /* 0x000fe20000000000 */
[----:B------:R-:W-:Y:S01]  /*0a70*/  UIADD3.X UR5, URZ, UR5, URZ, UP0, !UPT ;  /* 0x000000053f057290 */ /* 0x000fe200087fe43f */
[----:B------:R-:W-:Y:S01]  /*0a80*/  SHF.L.U32 R3, R3, 0x1f, RZ ;  /* 0x0000001f03037819 */ /* 0x000fe200000006ff */
[----:B------:R-:W-:Y:S01]  /*0a90*/  UMOV UR34, URZ ;  /* 0x0000003f00227c82 */ /* 0x000fe20008000000 */
[----:B------:R-:W-:Y:S01]  /*0aa0*/  UMOV UR35, URZ ;  /* 0x0000003f00237c82 */ /* 0x000fe20008000000 */
[----:B------:R-:W-:-:S02]  /*0ab0*/  ISETP.NE.AND P2, PT, R0, RZ, PT ;  /* 0x000000ff0000720c */ /* 0x000fc40003f45270 */
[----:B------:R-:W-:Y:S02]  /*0ac0*/  UIADD3 UR32, UR33, 0x800, URZ ;  /* 0x0000080021207890 */ /* 0x000fe4000fffe03f */
[----:B------:R-:W-:-:S09]  /*0ad0*/  UIADD3 UR33, UR33, 0x8800, URZ ;  /* 0x0000880021217890 */ /* 0x000fd2000fffe03f */
[----:B------:R1:W-:Y:S01]  /*0ae0*/  UTMALDG.4D [UR32], [UR4], desc[UR6] ;  /* 0x00000620040075b4 */ /* 0x0003e20008019000 */
[----:B---3--:R-:W-:-:S05]  /*0af0*/  LEA R4, R11, R2, 0x18 ;  /* 0x000000020b047211 */ /* 0x008fca00078ec0ff */
[----:B------:R-:W-:-:S04]  /*0b00*/  IMAD R2, R5, 0x8, R4 ;  /* 0x0000000805027824 */ /* 0x000fc800078e0204 */
[----:B------:R-:W2:Y:S02]  /*0b10*/  SYNCS.PHASECHK.TRANS64.TRYWAIT P1, [R2+URZ+0x8820], R3 ;  /* 0x00882003020075a7 */ /* 0x000ea4000802017f */
[----:B-12---:R-:W-:Y:S05]  /*0b20*/  @!P1 BRA `(.L_x_14) ;  /* 0x0000011000689947 */ /* 0x006fea0003800000 */
.L_x_72:
[----:B------:R-:W-:Y:S01]  /*0b30*/  IMAD.MOV.U32 R8, RZ, RZ, 0x1 ;  /* 0x00000001ff087424 */ /* 0x000fe200078e00ff */
[----:B------:R-:W-:Y:S06]  /*0b40*/  @P2 BRA `(.L_x_15) ;  /* 0x0000000000142947 */ /* 0x000fec0003800000 */
[----:B------:R-:W-:Y:S02]  /*0b50*/  ISETP.NE.AND P1, PT, R12, RZ, PT ;  /* 0x000000ff0c00720c */ /* 0x000fe40003f25270 */
[----:B-1----:R-:W-:-:S04]  /*0b60*/  MOV R3, 0x2000 ;  /* 0x0000200000037802 */ /* 0x002fc80000000f00 */
[----:B------:R2:W-:Y:S07]  /*0b70*/  SYNCS.ARRIVE.TRANS64 RZ, [R2+URZ+0x8800], R3 ;  /* 0x0088000302ff79a7 */ /* 0x0005ee000800003f */
[----:B------:R-:W-:Y:S05]  /*0b80*/  @!P1 BRA `(.L_x_15) ;  /* 0x0000000000049947 */ /* 0x000fea0003800000 */
[----:B------:R-:W-:Y:S01]  /*0b90*/  BPT.TRAP 0x1 ;  /* 0x000000040000795c */ /* 0x000fe20000300000 */
.L_x_15:
[C---:B------:R-:W-:Y:S01]  /*0ba0*/  IMAD R4, R5.reuse, 0x2000, R4 ;  /* 0x0000200005047824 */ /* 0x040fe200078e0204 */
[----:B------:R-:W-:Y:S01]  /*0bb0*/  R2UR UR33, R2 ;  /* 0x00000000022172ca */ /* 0x000fe200000e0000 */
[----:B------:R-:W-:Y:S01]  /*0bc0*/  ULDC.64 UR4, c[0x0][0x198] ;  /* 0x0000660000047ab9 */ /* 0x000fe20000000a00 */
[----:B------:R-:W-:Y:S01]  /*0bd0*/  UMOV UR6, 0x0 ;  /* 0x0000000000067882 */ /* 0x000fe20000000000 */
[----:B------:R-:W-:Y:S01]  /*0be0*/  UIADD3 UR4, UP0, UR4, 0x2f0, URZ ;  /* 0x000002f004047890 */ /* 0x000fe2000ff1e03f */
[----:B------:R-:W-:Y:S01]  /*0bf0*/  R2UR UR32, R4 ;  /* 0x00000000042072ca */ /* 0x000fe200000e0000 */
[----:B------:R-:W-:Y:S01]  /*0c00*/  UMOV UR7, 0x10000000 ;  /* 0x1000000000077882 */ /* 0x000fe20000000000 */
[----:B------:R-:W-:Y:S01]  /*0c10*/  UMOV UR34, URZ ;  /* 0x0000003f00227c82 */ /* 0x000fe20008000000 */
[----:B------:R-:W-:Y:S01]  /*0c20*/  UIADD3.X UR5, URZ, UR5, URZ, UP0, !UPT ;  /* 0x000000053f057290 */ /* 0x000fe200087fe43f */
[----:B------:R-:W-:Y:S01]  /*0c30*/  VIADD R5, R5, 0x1 ;  /* 0x0000000105057836 */ /* 0x000fe20000000000 */
[----:B------:R-:W-:-:S04]  /*0c40*/  UMOV UR35, URZ ;  /* 0x0000003f00237c82 */ /* 0x000fc80008000000 */
[----:B------:R-:W-:-:S04]  /*0c50*/  UIADD3 UR33, UR33, 0x8800, URZ ;  /* 0x0000880021217890 */ /* 0x000fc8000fffe03f */
[----:B------:R-:W-:-:S09]  /*0c60*/  UIADD3 UR32, UR32, 0x800, URZ ;  /* 0x0000080020207890 */ /* 0x000fd2000fffe03f */
[----:B------:R3:W-:Y:S02]  /*0c70*/  UTMALDG.4D [UR32], [UR4], desc[UR6] ;  /* 0x00000620040075b4 */ /* 0x0007e40008019000 */
[----:B---3--:R-:W-:Y:S01]  /*0c80*/  NOP ;  /* 0x0000000000007918 */ /* 0x008fe20000000000 */
.L_x_11:
[----:B------:R-:W-:Y:S02]  /*0c90*/  ISETP.GE.AND P1, PT, R13, 0x101, PT ;  /* 0x000001010d00780c */ /* 0x000fe40003f26270 */
[----:B------:R-:W-:-:S11]  /*0ca0*/  MOV R4, 0x1 ;  /* 0x0000000100047802 */ /* 0x000fd60000000f00 */
[----:B------:R-:W-:Y:S05]  /*0cb0*/  @!P1 BRA `(.L_x_16) ;  /* 0x0000000400149947 */ /* 0x000fea0003800000 */
[----:B-12---:R-:W1:Y:S01]  /*0cc0*/  S2R R3, SR_CgaCtaId ;  /* 0x0000000000037919 */ /* 0x006e620000008800 */
[----:B------:R-:W-:Y:S01]  /*0cd0*/  MOV R2, 0x400 ;  /* 0x0000040000027802 */ /* 0x000fe20000000f00 */
[----:B------:R-:W-:Y:S01]  /*0ce0*/  IMAD.MOV.U32 R4, RZ, RZ, 0x1 ;  /* 0x00000001ff047424 */ /* 0x000fe200078e00ff */
[----:B------:R-:W-:-:S04]  /*0cf0*/  ISETP.NE.AND P2, PT, R0, RZ, PT ;  /* 0x000000ff0000720c */ /* 0x000fc80003f45270 */
[----:B------:R-:W-:Y:S02]  /*0d00*/  SHF.L.U32 R4, R4, 0x1f, RZ ;  /* 0x0000001f04047819 */ /* 0x000fe400000006ff */
[----:B-1----:R-:W-:-:S05]  /*0d10*/  LEA R2, R3, R2, 0x18 ;  /* 0x0000000203027211 */ /* 0x002fca00078ec0ff */
[----:B------:R-:W-:-:S04]  /*0d20*/  IMAD R3, R5, 0x8, R2 ;  /* 0x0000000805037824 */ /* 0x000fc800078e0202 */
[----:B------:R-:W1:Y:S02]  /*0d30*/  SYNCS.PHASECHK.TRANS64.TRYWAIT P1, [R3+URZ+0x8820], R4 ;  /* 0x00882004030075a7 */ /* 0x000e64000802017f */
[----:B-1----:R-:W-:Y:S05]  /*0d40*/  @!P1 BRA `(.L_x_17) ;  /* 0x0000010c00f49947 */ /* 0x002fea0003800000 */
.L_x_73:
[----:B------:R-:W-:Y:S05]  /*0d50*/  @P2 BRA `(.L_x_18) ;  /* 0x0000000000142947 */ /* 0x000fea0003800000 */
[----:B------:R-:W-:Y:S02]  /*0d60*/  ISETP.NE.AND P1, PT, R12, RZ, PT ;  /* 0x000000ff0c00720c */ /* 0x000fe40003f25270 */
[----:B-1----:R-:W-:-:S04]  /*0d70*/  MOV R4, 0x2000 ;  /* 0x0000200000047802 */ /* 0x002fc80000000f00 */
[----:B------:R2:W-:Y:S07]  /*0d80*/  SYNCS.ARRIVE.TRANS64 RZ, [R3+URZ+0x8800], R4 ;  /* 0x0088000403ff79a7 */ /* 0x0005ee000800003f */
[----:B------:R-:W-:Y:S05]  /*0d90*/  @!P1 BRA `(.L_x_18) ;  /* 0x0000000000049947 */ /* 0x000fea0003800000 */
[----:B------:R-:W-:Y:S01]  /*0da0*/  BPT.TRAP 0x1 ;  /* 0x000000040000795c */ /* 0x000fe20000300000 */
.L_x_18:
[----:B------:R-:W3:Y:S01]  /*0db0*/  S2R R11, SR_CgaCtaId ;  /* 0x00000000000b7919 */ /* 0x000ee20000008800 */
[C---:B------:R-:W-:Y:S01]  /*0dc0*/  IMAD R2, R5.reuse, 0x2000, R2 ;  /* 0x0000200005027824 */ /* 0x040fe200078e0202 */
[----:B------:R-:W-:Y:S01]  /*0dd0*/  R2UR UR35, R8 ;  /* 0x00000000082372ca */ /* 0x000fe200000e0000 */
[----:B------:R-:W-:Y:S01]  /*0de0*/  VIADD R5, R5, 0x1 ;  /* 0x0000000105057836 */ /* 0x000fe20000000000 */
[----:B------:R-:W-:Y:S01]  /*0df0*/  R2UR UR33, R3 ;  /* 0x00000000032172ca */ /* 0x000fe200000e0000 */
[----:B------:R-:W-:Y:S01]  /*0e00*/  ULDC.64 UR4, c[0x0][0x198] ;  /* 0x0000660000047ab9 */ /* 0x000fe20000000a00 */
[----:B------:R-:W-:Y:S01]  /*0e10*/  R2UR UR32, R2 ;  /* 0x00000000022072ca */ /* 0x000fe200000e0000 */
[----:B------:R-:W-:Y:S01]  /*0e20*/  UIADD3 UR4, UP0, UR4, 0x1f0, URZ ;  /* 0x000001f004047890 */ /* 0x000fe2000ff1e03f */
[----:B------:R-:W-:Y:S01]  /*0e30*/  MOV R2, 0x400 ;  /* 0x0000040000027802 */ /* 0x000fe20000000f00 */
[----:B------:R-:W-:Y:S01]  /*0e40*/  UMOV UR6, 0x0 ;  /* 0x0000000000067882 */ /* 0x000fe20000000000 */
[C---:B------:R-:W-:Y:S01]  /*0e50*/  ISETP.NE.AND P2, PT, R5.reuse, 0x4, PT ;  /* 0x000000040500780c */ /* 0x040fe20003f45270 */
[----:B------:R-:W-:Y:S01]  /*0e60*/  UIADD3.X UR5, URZ, UR5, URZ, UP0, !UPT ;  /* 0x000000053f057290 */ /* 0x000fe200087fe43f */
[C---:B------:R-:W-:Y:S01]  /*0e70*/  ISETP.NE.AND P1, PT, R5.reuse, 0x4, PT ;  /* 0x000000040500780c */ /* 0x040fe20003f25270 */
[----:B------:R-:W-:Y:S01]  /*0e80*/  UMOV UR7, 0x10000000 ;  /* 0x1000000000077882 */ /* 0x000fe20000000000 */
[----:B------:R-:W-:Y:S01]  /*0e90*/  SEL R5, R5, RZ, P2 ;  /* 0x000000ff05057207 */ /* 0x000fe20001000000 */
[----:B------:R-:W-:Y:S01]  /*0ea0*/  USHF.L.U32 UR35, UR35, 0x8, URZ ;  /* 0x0000000823237899 */ /* 0x000fe2000800063f */
[----:B-12---:R-:W-:Y:S01]  /*0eb0*/  SEL R4, RZ, 0x1, !P1 ;  /* 0x00000001ff047807 */ /* 0x006fe20004800000 */
[----:B------:R-:W-:Y:S01]  /*0ec0*/  UIADD3 UR33, UR33, 0x8800, URZ ;  /* 0x0000880021217890 */ /* 0x000fe2000fffe03f */
[----:B------:R-:W-:Y:S01]  /*0ed0*/  ISETP.NE.AND P2, PT, R0, RZ, PT ;  /* 0x000000ff0000720c */ /* 0x000fe20003f45270 */
[----:B------:R-:W-:Y:S01]  /*0ee0*/  UIADD3 UR32, UR32, 0x800, URZ ;  /* 0x0000080020207890 */ /* 0x000fe2000fffe03f */
[----:B------:R-:W-:-:S08]  /*0ef0*/  UMOV UR34, URZ ;  /* 0x0000003f00227c82 */ /* 0x000fd00008000000 */
[----:B------:R1:W-:Y:S01]  /*0f00*/  UTMALDG.4D [UR32], [UR4], desc[UR6] ;  /* 0x00000620040075b4 */ /* 0x0003e20008019000 */
[----:B---3--:R-:W-:Y:S02]  /*0f10*/  LEA R10, R11, R2, 0x18 ;  /* 0x000000020b0a7211 */ /* 0x008fe400078ec0ff */
[----:B------:R-:W-:Y:S02]  /*0f20*/  SHF.L.U32 R2, R4, 0x1f, RZ ;  /* 0x0000001f04027819 */ /* 0x000fe400000006ff */
[----:B------:R-:W-:-:S04]  /*0f30*/  LEA R3, R5, R10, 0x3 ;  /* 0x0000000a05037211 */ /* 0x000fc800078e18ff */
[----:B------:R-:W2:Y:S02]  /*0f40*/  SYNCS.PHASECHK.TRANS64.TRYWAIT P1, [R3+URZ+0x8820], R2 ;  /* 0x00882002030075a7 */ /* 0x000ea4000802017f */
[----:B-12---:R-:W-:Y:S05]  /*0f50*/  @!P1 BRA `(.L_x_19) ;  /* 0x0000010c00849947 */ /* 0x006fea0003800000 */
.L_x_74:
[----:B------:R-:W-:Y:S05]  /*0f60*/  @P2 BRA `(.L_x_20) ;  /* 0x0000000000142947 */ /* 0x000fea0003800000 */
[----:B------:R-:W-:Y:S01]  /*0f70*/  ISETP.NE.AND P1, PT, R12, RZ, PT ;  /* 0x000000ff0c00720c */ /* 0x000fe20003f25270 */
[----:B-1----:R-:W-:-:S04]  /*0f80*/  IMAD.MOV.U32 R2, RZ, RZ, 0x2000 ;  /* 0x00002000ff027424 */ /* 0x002fc800078e00ff */
[----:B------:R2:W-:Y:S08]  /*0f90*/  SYNCS.ARRIVE.TRANS64 RZ, [R3+URZ+0x8800], R2 ;  /* 0x0088000203ff79a7 */ /* 0x0005f0000800003f */
[----:B------:R-:W-:Y:S05]  /*0fa0*/  @!P1 BRA `(.L_x_20) ;  /* 0x0000000000049947 */ /* 0x000fea0003800000 */
[----:B------:R-:W-:Y:S01]  /*0fb0*/  BPT.TRAP 0x1 ;  /* 0x000000040000795c */ /* 0x000fe20000300000 */
.L_x_20:
[----:B------:R-:W-:Y:S01]  /*0fc0*/  IMAD R10, R5, 0x2000, R10 ;  /* 0x00002000050a7824 */ /* 0x000fe200078e020a */
[----:B------:R-:W-:Y:S01]  /*0fd0*/  R2UR UR35, R8 ;  /* 0x00000000082372ca */ /* 0x000fe200000e0000 */
[----:B------:R-:W-:Y:S01]  /*0fe0*/  ULDC.64 UR4, c[0x0][0x198] ;  /* 0x0000660000047ab9 */ /* 0x000fe20000000a00 */
[----:B------:R-:W-:Y:S01]  /*0ff0*/  R2UR UR33, R3 ;  /* 0x00000000032172ca */ /* 0x000fe200000e0000 */
[----:B------:R-:W-:Y:S01]  /*1000*/  UIADD3 UR4, UP0, UR4, 0x2f0, URZ ;  /* 0x000002f004047890 */ /* 0x000fe2000ff1e03f */
[----:B------:R-:W-:Y:S01]  /*1010*/  R2UR UR32, R10 ;  /* 0x000000000a2072ca */ /* 0x000fe200000e0000 */
[----:B------:R-:W-:Y:S01]  /*1020*/  UMOV UR6, 0x0 ;  /* 0x0000000000067882 */ /* 0x000fe20000000000 */
[----:B------:R-:W-:Y:S01]  /*1030*/  UMOV UR7, 0x10000000 ;  /* 0x1000000000077882 */ /* 0x000fe20000000000 */
[----:B------:R-:W-:Y:S01]  /*1040*/  UIADD3.X UR5, URZ, UR5, URZ, UP0, !UPT ;  /* 0x000000053f057290 */ /* 0x000fe200087fe43f */
[----:B------:R-:W-:Y:S01]  /*1050*/  IADD3 R5, R5, 0x1, RZ ;  /* 0x0000000105057810 */ /* 0x000fe20007ffe0ff */
[----:B------:R-:W-:Y:S01]  /*1060*/  UMOV UR34, URZ ;  /* 0x0000003f00227c82 */ /* 0x000fe20008000000 */
[----:B------:R-:W-:-:S02]  /*1070*/  VIADD R8, R8, 0x1 ;  /* 0x0000000108087836 */ /* 0x000fc40000000000 */
[C---:B------:R-:W-:Y:S01]  /*1080*/  ISETP.NE.AND P1, PT, R5.reuse, 0x4, PT ;  /* 0x000000040500780c */ /* 0x040fe20003f25270 */
[----:B------:R-:W-:Y:S02]  /*1090*/  USHF.L.U32 UR35, UR35, 0x8, URZ ;  /* 0x0000000823237899 */ /* 0x000fe4000800063f */
[----:B------:R-:W-:Y:S01]  /*10a0*/  UIADD3 UR33, UR33, 0x8800, URZ ;  /* 0x0000880021217890 */ /* 0x000fe2000fffe03f */
[----:B-12---:R-:W-:Y:S01]  /*10b0*/  SEL R3, RZ, 0x1, P1 ;  /* 0x00000001ff037807 */ /* 0x006fe20000800000 */
[----:B------:R-:W-:Y:S01]  /*10c0*/  UIADD3 UR32, UR32, 0x800, URZ ;  /* 0x0000080020207890 */ /* 0x000fe2000fffe03f */
[----:B------:R-:W-:Y:S02]  /*10d0*/  SEL R5, R5, RZ, P1 ;  /* 0x000000ff05057207 */ /* 0x000fe40000800000 */
[----:B------:R-:W-:-:S06]  /*10e0*/  LOP3.LUT R4, R4, R3, RZ, 0x3c, !PT ;  /* 0x0000000304047212 */ /* 0x000fcc00078e3cff */
[----:B------:R3:W-:Y:S02]  /*10f0*/  UTMALDG.4D [UR32], [UR4], desc[UR6] ;  /* 0x00000620040075b4 */ /* 0x0007e40008019000 */
[----:B---3--:R-:W-:Y:S01]  /*1100*/  NOP ;  /* 0x0000000000007918 */ /* 0x008fe20000000000 */
.L_x_16:
[----:B------:R-:W-:-:S07]  /*1110*/  VIADD R7, R7, 0xfffffffc ;  /* 0xfffffffc07077836 */ /* 0x000fce0000000000 */
.L_x_10:
[----:B------:R-:W-:Y:S05]  /*1120*/  BSYNC B0 ;  /* 0x0000000000007941 */ /* 0x000fea0003800000 */
.L_x_9:
[----:B-12---:R-:W1:Y:S01]  /*1130*/  S2R R3, SR_CgaCtaId ;  /* 0x0000000000037919 */ /* 0x006e620000008800 */
[----:B------:R-:W-:Y:S02]  /*1140*/  MOV R2, 0x400 ;  /* 0x0000040000027802 */ /* 0x000fe40000000f00 */
[----:B------:R-:W-:Y:S02]  /*1150*/  SHF.L.U32 R11, RZ, 0x1f, RZ ;  /* 0x0000001fff0b7819 */ /* 0x000fe400000006ff */
[----:B-1----:R-:W-:-:S04]  /*1160*/  LEA R2, R3, R2, 0x18 ;  /* 0x0000000203027211 */ /* 0x002fc800078ec0ff */
[----:B------:R-:W1:Y:S02]  /*1170*/  SYNCS.PHASECHK.TRANS64.TRYWAIT P1, [R2+URZ+0x8840], R11 ;  /* 0x0088400b020075a7 */ /* 0x000e64000802017f */
[----:B-1----:R-:W-:Y:S05]  /*1180*/  @!P1 BRA `(.L_x_21) ;  /* 0x0000010c000c9947 */ /* 0x002fea0003800000 */
.L_x_75:
[----:B------:R-:W2:Y:S01]  /*1190*/  SYNCS.PHASECHK.TRANS64.TRYWAIT P1, [R2+URZ+0x8800], R11 ;  /* 0x0088000b020075a7 */ /* 0x000ea2000802017f */
[----:B------:R-:W-:-:S04]  /*11a0*/  SHF.R.S32.HI R3, RZ, 0x1f, R0 ;  /* 0x0000001fff037819 */ /* 0x000fc80000011400 */
[----:B------:R-:W-:-:S04]  /*11b0*/  LEA.HI R3, R3, R0, RZ, 0x2 ;  /* 0x0000000003037211 */ /* 0x000fc800078f10ff */
[----:B------:R-:W-:-:S04]  /*11c0*/  LOP3.LUT R3, R3, 0x7ffffffc, RZ, 0xc0, !PT ;  /* 0x7ffffffc03037812 */ /* 0x000fc800078ec0ff */
[----:B------:R-:W-:Y:S01]  /*11d0*/  IADD3 R10, -R3, R0, RZ ;  /* 0x00000000030a7210 */ /* 0x000fe20007ffe1ff */
[----:B------:R-:W-:-:S04]  /*11e0*/  IMAD.MOV.U32 R3, RZ, RZ, RZ ;  /* 0x000000ffff037224 */ /* 0x000fc800078e00ff */
[----:B------:R-:W-:Y:S01]  /*11f0*/  IMAD.SHL.U32 R10, R10, 0x2, RZ ;  /* 0x000000020a0a7824 */ /* 0x000fe200078e00ff */
[----:B--2---:R-:W-:Y:S06]  /*1200*/  @!P1 BRA `(.L_x_22) ;  /* 0x0000010c00009947 */ /* 0x004fec0003800000 */
.L_x_76:
[----:B------:R-:W-:Y:S05]  /*1210*/  WARPSYNC.ALL ;  /* 0x0000000000007948 */ /* 0x000fea0003800000 */
[C---:B------:R-:W-:Y:S01]  /*1220*/  R2UR UR14, R2.reuse ;  /* 0x00000000020e72ca */ /* 0x040fe200000e0000 */
[----:B------:R-:W-:Y:S01]  /*1230*/  WARPGROUP.ARRIVE ;  /* 0x00000000000079c5 */ /* 0x000fe20000000000 */
[----:B------:R-:W-:Y:S01]  /*1240*/  R2UR UR4, R2 ;  /* 0x00000000020472ca */ /* 0x000fe200000e0000 */
[----:B------:R-:W-:Y:S01]  /*1250*/  UMOV UR5, 0xc0000010 ;  /* 0xc000001000057882 */ /* 0x000fe20000000000 */
[----:B------:R-:W-:Y:S01]  /*1260*/  UMOV UR7, 0xc0000010 ;  /* 0xc000001000077882 */ /* 0x000fe20000000000 */
[C---:B------:R-:W-:Y:S01]  /*1270*/  VIADD R14, R10.reuse, 0x8 ;  /* 0x000000080a0e7836 */ /* 0x040fe20000000000 */
[----:B------:R-:W-:-:S02]  /*1280*/  IADD3 R12, R10, 0x1, RZ ;  /* 0x000000010a0c7810 */ /* 0x000fc40007ffe0ff */
[----:B------:R-:W-:Y:S02]  /*1290*/  IADD3 R20, R10, 0x10, RZ ;  /* 0x000000100a147810 */ /* 0x000fe40007ffe0ff */
[-C--:B------:R-:W-:Y:S01]  /*12a0*/  ISETP.GE.AND P2, PT, R14, R13.reuse, PT ;  /* 0x0000000d0e00720c */ /* 0x080fe20003f46270 */
[----:B------:R-:W-:Y:S01]  /*12b0*/  VIADD R14, R10, 0x11 ;  /* 0x000000110a0e7836 */ /* 0x000fe20000000000 */
[-C--:B------:R-:W-:Y:S01]  /*12c0*/  ISETP.GE.AND P1, PT, R12, R13.reuse, PT ;  /* 0x0000000d0c00720c */ /* 0x080fe20003f26270 */
[----:B------:R-:W-:Y:S01]  /*12d0*/  UIADD3 UR14, UR14, 0x800, URZ ;  /* 0x000008000e0e7890 */ /* 0x000fe2000fffe03f */
[----:B------:R-:W-:Y:S01]  /*12e0*/  VIADD R12, R10, 0x9 ;  /* 0x000000090a0c7836 */ /* 0x000fe20000000000 */
[----:B------:R-:W-:Y:S01]  /*12f0*/  USHF.R.U32.HI UR4, URZ, 0x4, UR4 ;  /* 0x000000043f047899 */ /* 0x000fe20008011604 */
[-C--:B------:R-:W-:Y:S01]  /*1300*/  ISETP.GE.AND P3, PT, R14, R13.reuse, PT ;  /* 0x0000000d0e00720c */ /* 0x080fe20003f66270 */
[----:B------:R-:W-:Y:S01]  /*1310*/  USHF.R.U32.HI UR14, URZ, 0x4, UR14 ;  /* 0x000000043f0e7899 */ /* 0x000fe2000801160e */
[CC--:B------:R-:W-:Y:S01]  /*1320*/  ISETP.GE.AND P4, PT, R10.reuse, R13.reuse, PT ;  /* 0x0000000d0a00720c */ /* 0x0c0fe20003f86270 */
[----:B------:R-:W-:Y:S01]  /*1330*/  ULOP3.LUT UR4, UR4, 0x3fff, URZ, 0xc0, !UPT ;  /* 0x00003fff04047892 */ /* 0x000fe2000f8ec03f */
[----:B------:R-:W-:Y:S01]  /*1340*/  VIADD R14, R10, 0x18 ;  /* 0x000000180a0e7836 */ /* 0x000fe20000000000 */
[----:B------:R-:W-:Y:S01]  /*1350*/  ULOP3.LUT UR14, UR14, 0x3fff, URZ, 0xc0, !UPT ;  /* 0x00003fff0e0e7892 */ /* 0x000fe2000f8ec03f */
[-C--:B------:R-:W-:Y:S01]  /*1360*/  ISETP.GE.AND P5, PT, R20, R13.reuse, PT ;  /* 0x0000000d1400720c */ /* 0x080fe20003fa6270 */
[----:B------:R-:W-:Y:S01]  /*1370*/  ULOP3.LUT UR4, UR4, 0x10000, URZ, 0xfc, !UPT ;  /* 0x0001000004047892 */ /* 0x000fe2000f8efc3f */
[----:B------:R-:W-:Y:S01]  /*1380*/  IADD3 R20, R10, 0x19, RZ ;  /* 0x000000190a147810 */ /* 0x000fe20007ffe0ff */
[----:B------:R-:W-:Y:S01]  /*1390*/  ULOP3.LUT UR16, UR14, 0x10000, URZ, 0xfc, !UPT ;  /* 0x000100000e107892 */ /* 0x000fe2000f8efc3f */
[----:B------:R-:W-:-:S06]  /*13a0*/  ISETP.GE.AND P6, PT, R12, R13, PT ;  /* 0x0000000d0c00720c */ /* 0x000fcc0003fc6270 */
[----:B------:R-:W-:Y:S02]  /*13b0*/  UMOV UR6, UR16 ;  /* 0x0000001000067c82 */ /* 0x000fe40008000000 */
[----:B------:R-:W-:Y:S01]  /*13c0*/  HGMMA.64x256x16.F32.BF16 R24, gdesc[UR4], RZ, !UPT, gsb0 ;  /* 0x03e00000041879f0 */ /* 0x000fe2000c0018ff */
[----:B------:R-:W-:Y:S02]  /*13d0*/  ULDC UR6, c[0x0][0x604] ;  /* 0x0001810000067ab9 */ /* 0x000fe40000000800 */
[----:B------:R-:W-:Y:S02]  /*13e0*/  WARPGROUP.DEPBAR.LE gsb0, 0x0 ;  /* 0x00008000000079c5 */ /* 0x000fe40000010000 */
[----:B------:R-:W-:Y:S02]  /*13f0*/  FSEL R12, R24, -INF , !P4 ;  /* 0xff800000180c7808 */ /* 0x000fe40006000000 */
[----:B------:R-:W-:Y:S02]  /*1400*/  FSEL R26, R26, -INF , !P4 ;  /* 0xff8000001a1a7808 */ /* 0x000fe40006000000 */
[----:B------:R-:W-:Y:S01]  /*1410*/  ISETP.GE.AND P4, PT, R14, R13, PT ;  /* 0x0000000d0e00720c */ /* 0x000fe20003f86270 */
[----:B------:R-:W-:Y:S01]  /*1420*/  VIADD R14, R10, 0x20 ;  /* 0x000000200a0e7836 */ /* 0x000fe20000000000 */
[----:B------:R-:W-:-:S02]  /*1430*/  FSEL R15, R25, -INF , !P1 ;  /* 0xff800000190f7808 */ /* 0x000fc40004800000 */
[----:B------:R-:W-:Y:S02]  /*1440*/  FSEL R27, R27, -INF , !P1 ;  /* 0xff8000001b1b7808 */ /* 0x000fe40004800000 */
[-C--:B------:R-:W-:Y:S01]  /*1450*/  ISETP.GE.AND P1, PT, R20, R13.reuse, PT ;  /* 0x0000000d1400720c */ /* 0x080fe20003f26270 */
[----:B------:R-:W-:Y:S01]  /*1460*/  VIADD R20, R10, 0x21 ;  /* 0x000000210a147836 */ /* 0x000fe20000000000 */
[----:B------:R-:W-:Y:S02]  /*1470*/  FSEL R28, R28, -INF , !P2 ;  /* 0xff8000001c1c7808 */ /* 0x000fe40005000000 */
[----:B------:R-:W-:Y:S02]  /*1480*/  FSEL R30, R30, -INF , !P2 ;  /* 0xff8000001e1e7808 */ /* 0x000fe40005000000 */
[----:B------:R-:W-:Y:S02]  /*1490*/  ISETP.GE.AND P2, PT, R14, R13, PT ;  /* 0x0000000d0e00720c */ /* 0x000fe40003f46270 */
[----:B------:R-:W-:-:S02]  /*14a0*/  FSEL R29, R29, -INF , !P6 ;  /* 0xff8000001d1d7808 */ /* 0x000fc40007000000 */
[----:B------:R-:W-:Y:S02]  /*14b0*/  FSEL R31, R31, -INF , !P6 ;  /* 0xff8000001f1f7808 */ /* 0x000fe40007000000 */
[-C--:B------:R-:W-:Y:S01]  /*14c0*/  ISETP.GE.AND P6, PT, R20, R13.reuse, PT ;  /* 0x0000000d1400720c */ /* 0x080fe20003fc6270 */
[C---:B------:R-:W-:Y:S01]  /*14d0*/  VIADD R20, R10.reuse, 0x29 ;  /* 0x000000290a147836 */ /* 0x040fe20000000000 */
[----:B------:R-:W-:Y:S02]  /*14e0*/  IADD3 R14, R10, 0x28, RZ ;  /* 0x000000280a0e7810 */ /* 0x000fe40007ffe0ff */
[----:B------:R-:W-:Y:S02]  /*14f0*/  FSEL R32, R32, -INF , !P5 ;  /* 0xff80000020207808 */ /* 0x000fe40006800000 */
[----:B------:R-:W-:Y:S02]  /*1500*/  FSEL R34, R34, -INF , !P5 ;  /* 0xff80000022227808 */ /* 0x000fe40006800000 */
[----:B------:R-:W-:Y:S01]  /*1510*/  ISETP.GE.AND P5, PT, R14, R13, PT ;  /* 0x0000000d0e00720c */ /* 0x000fe20003fa6270 */
[----:B------:R-:W-:Y:S01]  /*1520*/  VIADD R14, R10, 0x30 ;  /* 0x000000300a0e7836 */ /* 0x000fe20000000000 */
[----:B------:R-:W-:-:S02]  /*1530*/  FSEL R33, R33, -INF , !P3 ;  /* 0xff80000021217808 */ /* 0x000fc40005800000 */
[----:B------:R-:W-:Y:S02]  /*1540*/  FSEL R35, R35, -INF , !P3 ;  /* 0xff80000023237808 */ /* 0x000fe40005800000 */
[-C--:B------:R-:W-:Y:S02]  /*1550*/  ISETP.GE.AND P3, PT, R20, R13.reuse, PT ;  /* 0x0000000d1400720c */ /* 0x080fe40003f66270 */
[----:B------:R-:W-:Y:S02]  /*1560*/  IADD3 R20, R10, 0x31, RZ ;  /* 0x000000310a147810 */ /* 0x000fe40007ffe0ff */
        /* <DEDUP_REMOVED lines=18> */
[----:B------:R-:W-:-:S02]  /*1690*/  ISETP.GE.AND P5, PT, R14, R13, PT ;  /* 0x0000000d0e00720c */ /* 0x000fc40003fa6270 */
[----:B------:R-:W-:Y:S02]  /*16a0*/  FSEL R45, R45, -INF , !P3 ;  /* 0xff8000002d2d7808 */ /* 0x000fe40005800000 */
[----:B------:R-:W-:Y:S02]  /*16b0*/  FSEL R47, R47, -INF , !P3 ;  /* 0xff8000002f2f7808 */ /* 0x000fe40005800000 */
[----:B------:R-:W-:Y:S02]  /*16c0*/  IADD3 R14, R10, 0x48, RZ ;  /* 0x000000480a0e7810 */ /* 0x000fe40007ffe0ff */
[----:B------:R-:W-:Y:S01]  /*16d0*/  ISETP.GE.AND P3, PT, R20, R13, PT ;  /* 0x0000000d1400720c */ /* 0x000fe20003f66270 */
[----:B------:R-:W-:Y:S01]  /*16e0*/  VIADD R20, R10, 0x49 ;  /* 0x000000490a147836 */ /* 0x000fe20000000000 */
[----:B------:R-:W-:Y:S02]  /*16f0*/  FSEL R48, R48, -INF , !P4 ;  /* 0xff80000030307808 */ /* 0x000fe40006000000 */
[----:B------:R-:W-:-:S02]  /*1700*/  FSEL R50, R50, -INF , !P4 ;  /* 0xff80000032327808 */ /* 0x000fc40006000000 */
[----:B------:R-:W-:Y:S02]  /*1710*/  ISETP.GE.AND P4, PT, R14, R13, PT ;  /* 0x0000000d0e00720c */ /* 0x000fe40003f86270 */
[----:B------:R-:W-:Y:S02]  /*1720*/  FMNMX R17, R12, R15, !PT ;  /* 0x0000000f0c117209 */ /* 0x000fe40007800000 */
[----:B------:R-:W-:Y:S02]  /*1730*/  IADD3 R14, R10, 0x50, RZ ;  /* 0x000000500a0e7810 */ /* 0x000fe40007ffe0ff */
[----:B------:R-:W-:Y:S02]  /*1740*/  FSEL R49, R49, -INF , !P1 ;  /* 0xff80000031317808 */ /* 0x000fe40004800000 */
[----:B------:R-:W-:Y:S02]  /*1750*/  FSEL R51, R51, -INF , !P1 ;  /* 0xff80000033337808 */ /* 0x000fe40004800000 */
[----:B------:R-:W-:-:S02]  /*1760*/  ISETP.GE.AND P1, PT, R20, R13, PT ;  /* 0x0000000d1400720c */ /* 0x000fc40003f26270 */
[----:B------:R-:W-:Y:S02]  /*1770*/  FSEL R52, R52, -INF , !P2 ;  /* 0xff80000034347808 */ /* 0x000fe40005000000 */
[----:B------:R-:W-:Y:S02]  /*1780*/  FSEL R54, R54, -INF , !P2 ;  /* 0xff80000036367808 */ /* 0x000fe40005000000 */
[----:B------:R-:W-:Y:S02]  /*1790*/  FMNMX R20, R28, R17, !PT ;  /* 0x000000111c147209 */ /* 0x000fe40007800000 */
[----:B------:R-:W-:Y:S01]  /*17a0*/  ISETP.GE.AND P2, PT, R14, R13, PT ;  /* 0x0000000d0e00720c */ /* 0x000fe20003f46270 */
[----:B------:R-:W-:Y:S01]  /*17b0*/  VIADD R14, R10, 0x51 ;  /* 0x000000510a0e7836 */ /* 0x000fe20000000000 */
[----:B------:R-:W-:Y:S02]  /*17c0*/  FMNMX R17, R29, R20, !PT ;  /* 0x000000141d117209 */ /* 0x000fe40007800000 */
[----:B------:R-:W-:-:S02]  /*17d0*/  FSEL R53, R53, -INF , !P6 ;  /* 0xff80000035357808 */ /* 0x000fc40007000000 */
[----:B------:R-:W-:Y:S02]  /*17e0*/  FSEL R55, R55, -INF , !P6 ;  /* 0xff80000037377808 */ /* 0x000fe40007000000 */
[----:B------:R-:W-:Y:S02]  /*17f0*/  ISETP.GE.AND P6, PT, R14, R13, PT ;  /* 0x0000000d0e00720c */ /* 0x000fe40003fc6270 */
[----:B------:R-:W-:Y:S02]  /*1800*/  IADD3 R14, R10, 0x58, RZ ;  /* 0x000000580a0e7810 */ /* 0x000fe40007ffe0ff */
[----:B------:R-:W-:Y:S02]  /*1810*/  FMNMX R20, R32, R17, !PT ;  /* 0x0000001120147209 */ /* 0x000fe40007800000 */
[----:B------:R-:W-:Y:S02]  /*1820*/  FSEL R56, R56, -INF , !P5 ;  /* 0xff80000038387808 */ /* 0x000fe40006800000 */
[----:B------:R-:W-:-:S02]  /*1830*/  FSEL R58, R58, -INF , !P5 ;  /* 0xff8000003a3a7808 */ /* 0x000fc40006800000 */
[----:B------:R-:W-:Y:S01]  /*1840*/  ISETP.GE.AND P5, PT, R14, R13, PT ;  /* 0x0000000d0e00720c */ /* 0x000fe20003fa6270 */
[----:B------:R-:W-:Y:S01]  /*1850*/  VIADD R14, R10, 0x59 ;  /* 0x000000590a0e7836 */ /* 0x000fe20000000000 */
[----:B------:R-:W-:Y:S02]  /*1860*/  FMNMX R19, R33, R20, !PT ;  /* 0x0000001421137209 */ /* 0x000fe40007800000 */
[----:B------:R-:W-:Y:S02]  /*1870*/  FSEL R17, R57, -INF , !P3 ;  /* 0xff80000039117808 */ /* 0x000fe40005800000 */
[----:B------:R-:W-:Y:S02]  /*1880*/  FMNMX R20, R36, R19, !PT ;  /* 0x0000001324147209 */ /* 0x000fe40007800000 */
[----:B------:R-:W-:Y:S02]  /*1890*/  FSEL R59, R59, -INF , !P3 ;  /* 0xff8000003b3b7808 */ /* 0x000fe40005800000 */
[----:B------:R-:W-:-:S02]  /*18a0*/  ISETP.GE.AND P3, PT, R14, R13, PT ;  /* 0x0000000d0e00720c */ /* 0x000fc40003f66270 */
[----:B------:R-:W-:Y:S02]  /*18b0*/  IADD3 R14, R10, 0x60, RZ ;  /* 0x000000600a0e7810 */ /* 0x000fe40007ffe0ff */
[----:B------:R-:W-:Y:S02]  /*18c0*/  FMNMX R23, R37, R20, !PT ;  /* 0x0000001425177209 */ /* 0x000fe40007800000 */
[----:B------:R-:W-:Y:S02]  /*18d0*/  FSEL R19, R60, -INF , !P4 ;  /* 0xff8000003c137808 */ /* 0x000fe40006000000 */
[----:B------:R-:W-:Y:S02]  /*18e0*/  FSEL R62, R62, -INF , !P4 ;  /* 0xff8000003e3e7808 */ /* 0x000fe40006000000 */
[----:B------:R-:W-:Y:S01]  /*18f0*/  ISETP.GE.AND P4, PT, R14, R13, PT ;  /* 0x0000000d0e00720c */ /* 0x000fe20003f86270 */
[----:B------:R-:W-:Y:S01]  /*1900*/  VIADD R14, R10, 0x61 ;  /* 0x000000610a0e7836 */ /* 0x000fe20000000000 */
[----:B------:R-:W-:-:S02]  /*1910*/  FMNMX R20, R40, R23, !PT ;  /* 0x0000001728147209 */ /* 0x000fc40007800000 */
[----:B------:R-:W-:Y:S02]  /*1920*/  FSEL R21, R61, -INF , !P1 ;  /* 0xff8000003d157808 */ /* 0x000fe40004800000 */
[----:B------:R-:W-:Y:S02]  /*1930*/  FSEL R63, R63, -INF , !P1 ;  /* 0xff8000003f3f7808 */ /* 0x000fe40004800000 */
[----:B------:R-:W-:Y:S02]  /*1940*/  FMNMX R23, R41, R20, !PT ;  /* 0x0000001429177209 */ /* 0x000fe40007800000 */
[----:B------:R-:W-:Y:S02]  /*1950*/  ISETP.GE.AND P1, PT, R14, R13, PT ;  /* 0x0000000d0e00720c */ /* 0x000fe40003f26270 */
[----:B------:R-:W-:Y:S02]  /*1960*/  IADD3 R14, R10, 0x68, RZ ;  /* 0x000000680a0e7810 */ /* 0x000fe40007ffe0ff */
[----:B------:R-:W-:-:S02]  /*1970*/  FMNMX R22, R44, R23, !PT ;  /* 0x000000172c167209 */ /* 0x000fc40007800000 */
[----:B------:R-:W-:Y:S02]  /*1980*/  FSEL R20, R64, -INF , !P2 ;  /* 0xff80000040147808 */ /* 0x000fe40005000000 */
[----:B------:R-:W-:Y:S02]  /*1990*/  FSEL R66, R66, -INF , !P2 ;  /* 0xff80000042427808 */ /* 0x000fe40005000000 */
[----:B------:R-:W-:Y:S01]  /*19a0*/  ISETP.GE.AND P2, PT, R14, R13, PT ;  /* 0x0000000d0e00720c */ /* 0x000fe20003f46270 */
[----:B------:R-:W-:Y:S01]  /*19b0*/  VIADD R14, R10, 0x69 ;  /* 0x000000690a0e7836 */ /* 0x000fe20000000000 */
[----:B------:R-:W-:Y:S02]  /*19c0*/  FMNMX R25, R45, R22, !PT ;  /* 0x000000162d197209 */ /* 0x000fe40007800000 */
[----:B------:R-:W-:Y:S02]  /*19d0*/  FSEL R23, R65, -INF , !P6 ;  /* 0xff80000041177808 */ /* 0x000fe40007000000 */
[----:B------:R-:W-:-:S02]  /*19e0*/  FSEL R67, R67, -INF , !P6 ;  /* 0xff80000043437808 */ /* 0x000fc40007000000 */
[----:B------:R-:W-:Y:S02]  /*19f0*/  ISETP.GE.AND P6, PT, R14, R13, PT ;  /* 0x0000000d0e00720c */ /* 0x000fe40003fc6270 */
[----:B------:R-:W-:Y:S02]  /*1a00*/  FMNMX R24, R48, R25, !PT ;  /* 0x0000001930187209 */ /* 0x000fe40007800000 */
[----:B------:R-:W-:Y:S02]  /*1a10*/  IADD3 R14, R10, 0x70, RZ ;  /* 0x000000700a0e7810 */ /* 0x000fe40007ffe0ff */
[----:B------:R-:W-:Y:S02]  /*1a20*/  FSEL R22, R68, -INF , !P5 ;  /* 0xff80000044167808 */ /* 0x000fe40006800000 */
[----:B------:R-:W-:Y:S02]  /*1a30*/  FSEL R70, R70, -INF , !P5 ;  /* 0xff80000046467808 */ /* 0x000fe40006800000 */
[----:B------:R-:W-:-:S02]  /*1a40*/  FMNMX R25, R49, R24, !PT ;  /* 0x0000001831197209 */ /* 0x000fc40007800000 */
[----:B------:R-:W-:Y:S01]  /*1a50*/  ISETP.GE.AND P5, PT, R14, R13, PT ;  /* 0x0000000d0e00720c */ /* 0x000fe20003fa6270 */
[----:B------:R-:W-:Y:S01]  /*1a60*/  VIADD R14, R10, 0x71 ;  /* 0x000000710a0e7836 */ /* 0x000fe20000000000 */
[----:B------:R-:W-:Y:S02]  /*1a70*/  FMNMX R24, R52, R25, !PT ;  /* 0x0000001934187209 */ /* 0x000fe40007800000 */
[----:B------:R-:W-:Y:S02]  /*1a80*/  FSEL R153, R69, -INF , !P3 ;  /* 0xff80000045997808 */ /* 0x000fe40005800000 */
[----:B------:R-:W-:Y:S02]  /*1a90*/  FSEL R71, R71, -INF , !P3 ;  /* 0xff80000047477808 */ /* 0x000fe40005800000 */
[----:B------:R-:W-:Y:S02]  /*1aa0*/  ISETP.GE.AND P3, PT, R14, R13, PT ;  /* 0x0000000d0e00720c */ /* 0x000fe40003f66270 */
[----:B------:R-:W-:-:S02]  /*1ab0*/  IADD3 R14, R10, 0x78, RZ ;  /* 0x000000780a0e7810 */ /* 0x000fc40007ffe0ff */
[----:B------:R-:W-:Y:S02]  /*1ac0*/  FMNMX R25, R53, R24, !PT ;  /* 0x0000001835197209 */ /* 0x000fe40007800000 */
[----:B------:R-:W-:Y:S02]  /*1ad0*/  FSEL R155, R72, -INF , !P4 ;  /* 0xff800000489b7808 */ /* 0x000fe40006000000 */
[----:B------:R-:W-:Y:S02]  /*1ae0*/  FSEL R74, R74, -INF , !P4 ;  /* 0xff8000004a4a7808 */ /* 0x000fe40006000000 */
[----:B------:R-:W-:Y:S01]  /*1af0*/  ISETP.GE.AND P4, PT, R14, R13, PT ;  /* 0x0000000d0e00720c */ /* 0x000fe20003f86270 */
[----:B------:R-:W-:Y:S01]  /*1b00*/  VIADD R14, R10, 0x79 ;  /* 0x000000790a0e7836 */ /* 0x000fe20000000000 */
[----:B------:R-:W-:Y:S02]  /*1b10*/  FMNMX R24, R56, R25, !PT ;  /* 0x0000001938187209 */ /* 0x000fe40007800000 */
[----:B------:R-:W-:-:S02]  /*1b20*/  FSEL R157, R73, -INF , !P1 ;  /* 0xff800000499d7808 */ /* 0x000fc40004800000 */
[----:B------:R-:W-:Y:S02]  /*1b30*/  FMNMX R24, R17, R24, !PT ;  /* 0x0000001811187209 */ /* 0x000fe40007800000 */
[----:B------:R-:W-:Y:S02]  /*1b40*/  FSEL R75, R75, -INF , !P1 ;  /* 0xff8000004b4b7808 */ /* 0x000fe40004800000 */
[----:B------:R-:W-:Y:S02]  /*1b50*/  ISETP.GE.AND P1, PT, R14, R13, PT ;  /* 0x0000000d0e00720c */ /* 0x000fe40003f26270 */
[----:B------:R-:W-:Y:S02]  /*1b60*/  IADD3 R14, R10, 0x80, RZ ;  /* 0x000000800a0e7810 */ /* 0x000fe40007ffe0ff */
[----:B------:R-:W-:Y:S02]  /*1b70*/  FMNMX R24, R19, R24, !PT ;  /* 0x0000001813187209 */ /* 0x000fe40007800000 */
[----:B------:R-:W-:-:S02]  /*1b80*/  FSEL R159, R76, -INF , !P2 ;  /* 0xff8000004c9f7808 */ /* 0x000fc40005000000 */
[----:B------:R-:W-:Y:S02]  /*1b90*/  FSEL R78, R78, -INF , !P2 ;  /* 0xff8000004e4e7808 */ /* 0x000fe40005000000 */
[----:B------:R-:W-:Y:S01]  /*1ba0*/  ISETP.GE.AND P2, PT, R14, R13, PT ;  /* 0x0000000d0e00720c */ /* 0x000fe20003f46270 */
[----:B------:R-:W-:Y:S01]  /*1bb0*/  VIADD R14, R10, 0x81 ;  /* 0x000000810a0e7836 */ /* 0x000fe20000000000 */
[----:B------:R-:W-:Y:S02]  /*1bc0*/  FMNMX R25, R21, R24, !PT ;  /* 0x0000001815197209 */ /* 0x000fe40007800000 */
[----:B------:R-:W-:Y:S02]  /*1bd0*/  FSEL R161, R77, -INF , !P6 ;  /* 0xff8000004da17808 */ /* 0x000fe40007000000 */
[----:B------:R-:W-:Y:S02]  /*1be0*/  FSEL R79, R79, -INF , !P6 ;  /* 0xff8000004f4f7808 */ /* 0x000fe40007000000 */
[----:B------:R-:W-:-:S02]  /*1bf0*/  FMNMX R24, R20, R25, !PT ;  /* 0x0000001914187209 */ /* 0x000fc40007800000 */
[-C--:B------:R-:W-:Y:S02]  /*1c00*/  ISETP.GE.AND P6, PT, R14, R13.reuse, PT ;  /* 0x0000000d0e00720c */ /* 0x080fe40003fc6270 */
        /* <DEDUP_REMOVED lines=9> */
[----:B------:R-:W-:Y:S02]  /*1ca0*/  ISETP.GE.AND P3, PT, R14, R13, PT ;  /* 0x0000000d0e00720c */ /* 0x000fe40003f66270 */
[----:B------:R-:W-:Y:S02]  /*1cb0*/  FMNMX R24, R153, R24, !PT ;  /* 0x0000001899187209 */ /* 0x000fe40007800000 */
[----:B------:R-:W-:Y:S02]  /*1cc0*/  IADD3 R14, R10, 0x90, RZ ;  /* 0x000000900a0e7810 */ /* 0x000fe40007ffe0ff */
[----:B------:R-:W-:-:S02]  /*1cd0*/  FSEL R162, R84, -INF , !P4 ;  /* 0xff80000054a27808 */ /* 0x000fc40006000000 */
[----:B------:R-:W-:Y:S02]  /*1ce0*/  FSEL R86, R86, -INF , !P4 ;  /* 0xff80000056567808 */ /* 0x000fe40006000000 */
[----:B------:R-:W-:Y:S02]  /*1cf0*/  FMNMX R24, R155, R24, !PT ;  /* 0x000000189b187209 */ /* 0x000fe40007800000 */
[----:B------:R-:W-:Y:S01]  /*1d00*/  ISETP.GE.AND P4, PT, R14, R13, PT ;  /* 0x0000000d0e00720c */ /* 0x000fe20003f86270 */
[----:B------:R-:W-:Y:S01]  /*1d10*/  VIADD R14, R10, 0x91 ;  /* 0x000000910a0e7836 */ /* 0x000fe20000000000 */
[----:B------:R-:W-:Y:S02]  /*1d20*/  FMNMX R24, R157, R24, !PT ;  /* 0x000000189d187209 */ /* 0x000fe40007800000 */
[----:B------:R-:W-:Y:S02]  /*1d30*/  FSEL R163, R85, -INF , !P1 ;  /* 0xff80000055a37808 */ /* 0x000fe40004800000 */
[----:B------:R-:W-:-:S02]  /*1d40*/  FSEL R87, R87, -INF , !P1 ;  /* 0xff80000057577808 */ /* 0x000fc40004800000 */
        /* <DEDUP_REMOVED lines=9> */
[----:B------:R-:W-:Y:S02]  /*1de0*/  FMNMX R24, R80, R25, !PT ;  /* 0x0000001950187209 */ /* 0x000fe40007800000 */
[----:B------:R-:W-:Y:S02]  /*1df0*/  FSEL R91, R91, -INF , !P6 ;  /* 0xff8000005b5b7808 */ /* 0x000fe40007000000 */
        /* <DEDUP_REMOVED lines=10> */
[----:B------:R-:W-:Y:S02]  /*1ea0*/  FMNMX R25, R163, R24, !PT ;  /* 0x00000018a3197209 */ /* 0x000fe40007800000 */
[----:B------:R-:W-:Y:S02]  /*1eb0*/  ISETP.GE.AND P3, PT, R14, R13, PT ;  /* 0x0000000d0e00720c */ /* 0x000fe40003f66270 */
[----:B------:R-:W-:Y:S02]  /*1ec0*/  IADD3 R14, R10, 0xa8, RZ ;  /* 0x000000a80a0e7810 */ /* 0x000fe40007ffe0ff */
[----:B------:R-:W-:Y:S02]  /*1ed0*/  FMNMX R24, R164, R25, !PT ;  /* 0x00000019a4187209 */ /* 0x000fe40007800000 */
[----:B------:R-:W-:Y:S02]  /*1ee0*/  FSEL R96, R96, -INF , !P4 ;  /* 0xff80000060607808 */ /* 0x000fe40006000000 */
[----:B------:R-:W-:-:S02]  /*1ef0*/  FSEL R98, R98, -INF , !P4 ;  /* 0xff80000062627808 */ /* 0x000fc40006000000 */
[-C--:B------:R-:W-:Y:S01]  /*1f00*/  ISETP.GE.AND P4, PT, R14, R13.reuse, PT ;  /* 0x0000000d0e00720c */ /* 0x080fe20003f86270 */
[----:B------:R-:W-:Y:S01]  /*1f10*/  VIADD R14, R10, 0xa9 ;  /* 0x000000a90a0e7836 */ /* 0x000fe20000000000 */
[----:B------:R-:W-:Y:S02]  /*1f20*/  FMNMX R25, R89, R24, !PT ;  /* 0x0000001859197209 */ /* 0x000fe40007800000 */
[----:B------:R-:W-:Y:S02]  /*1f30*/  FSEL R97, R97, -INF , !P1 ;  /* 0xff80000061617808 */ /* 0x000fe40004800000 */
[----:B------:R-:W-:Y:S02]  /*1f40*/  FSEL R99, R99, -INF , !P1 ;  /* 0xff80000063637808 */ /* 0x000fe40004800000 */
[----:B------:R-:W-:Y:S02]  /*1f50*/  ISETP.GE.AND P1, PT, R14, R13, PT ;  /* 0x0000000d0e00720c */ /* 0x000fe40003f26270 */
[----:B------:R-:W-:-:S02]  /*1f60*/  FMNMX R24, R92, R25, !PT ;  /* 0x000000195c187209 */ /* 0x000fc40007800000 */
[----:B------:R-:W-:Y:S02]  /*1f70*/  IADD3 R14, R10, 0xb0, RZ ;  /* 0x000000b00a0e7810 */ /* 0x000fe40007ffe0ff */
[----:B------:R-:W-:Y:S02]  /*1f80*/  FSEL R100, R100, -INF , !P2 ;  /* 0xff80000064647808 */ /* 0x000fe40005000000 */
[----:B------:R-:W-:Y:S02]  /*1f90*/  FSEL R102, R102, -INF , !P2 ;  /* 0xff80000066667808 */ /* 0x000fe40005000000 */
[----:B------:R-:W-:Y:S02]  /*1fa0*/  FMNMX R25, R93, R24, !PT ;  /* 0x000000185d197209 */ /* 0x000fe40007800000 */
[----:B------:R-:W-:Y:S01]  /*1fb0*/  ISETP.GE.AND P2, PT, R14, R13, PT ;  /* 0x0000000d0e00720c */ /* 0x000fe20003f46270 */
[----:B------:R-:W-:Y:S01]  /*1fc0*/  VIADD R14, R10, 0xb1 ;  /* 0x000000b10a0e7836 */ /* 0x000fe20000000000 */
[----:B------:R-:W-:-:S02]  /*1fd0*/  FMNMX R24, R96, R25, !PT ;  /* 0x0000001960187209 */ /* 0x000fc40007800000 */
[----:B------:R-:W-:Y:S02]  /*1fe0*/  FSEL R101, R101, -INF , !P6 ;  /* 0xff80000065657808 */ /* 0x000fe40007000000 */
        /* <DEDUP_REMOVED lines=10> */
[----:B------:R-:W-:Y:S02]  /*2090*/  FMNMX R25, R101, R24, !PT ;  /* 0x0000001865197209 */ /* 0x000fe40007800000 */
[----:B------:R-:W-:-:S02]  /*20a0*/  FSEL R107, R107, -INF , !P3 ;  /* 0xff8000006b6b7808 */ /* 0x000fc40005800000 */
[----:B------:R-:W-:Y:S02]  /*20b0*/  ISETP.GE.AND P3, PT, R14, R13, PT ;  /* 0x0000000d0e00720c */ /* 0x000fe40003f66270 */
        /* <DEDUP_REMOVED lines=12> */
[----:B------:R-:W-:-:S02]  /*2180*/  FSEL R112, R112, -INF , !P2 ;  /* 0xff80000070707808 */ /* 0x000fc40005000000 */
[----:B------:R-:W-:Y:S02]  /*2190*/  FMNMX R25, R109, R24, !PT ;  /* 0x000000186d197209 */ /* 0x000fe40007800000 */
[----:B------:R-:W-:Y:S02]  /*21a0*/  FSEL R114, R114, -INF , !P2 ;  /* 0xff80000072727808 */ /* 0x000fe40005000000 */
[----:B------:R-:W-:Y:S01]  /*21b0*/  ISETP.GE.AND P2, PT, R14, R13, PT ;  /* 0x0000000d0e00720c */ /* 0x000fe20003f46270 */
[----:B------:R-:W-:Y:S01]  /*21c0*/  VIADD R14, R10, 0xc9 ;  /* 0x000000c90a0e7836 */ /* 0x000fe20000000000 */
[----:B------:R-:W-:Y:S02]  /*21d0*/  FSEL R113, R113, -INF , !P6 ;  /* 0xff80000071717808 */ /* 0x000fe40007000000 */
[----:B------:R-:W-:Y:S02]  /*21e0*/  FMNMX R24, R112, R25, !PT ;  /* 0x0000001970187209 */ /* 0x000fe40007800000 */
[----:B------:R-:W-:-:S02]  /*21f0*/  FSEL R115, R115, -INF , !P6 ;  /* 0xff80000073737808 */ /* 0x000fc40007000000 */
[----:B------:R-:W-:Y:S02]  /*2200*/  ISETP.GE.AND P6, PT, R14, R13, PT ;  /* 0x0000000d0e00720c */ /* 0x000fe40003fc6270 */
[----:B------:R-:W-:Y:S02]  /*2210*/  FSEL R166, R116, -INF , !P5 ;  /* 0xff80000074a67808 */ /* 0x000fe40006800000 */
[----:B------:R-:W-:Y:S02]  /*2220*/  FMNMX R25, R113, R24, !PT ;  /* 0x0000001871197209 */ /* 0x000fe40007800000 */
[----:B------:R-:W-:Y:S02]  /*2230*/  IADD3 R14, R10, 0xd0, RZ ;  /* 0x000000d00a0e7810 */ /* 0x000fe40007ffe0ff */
[----:B------:R-:W-:Y:S02]  /*2240*/  FSEL R118, R118, -INF , !P5 ;  /* 0xff80000076767808 */ /* 0x000fe40006800000 */
[----:B------:R-:W-:-:S02]  /*2250*/  FSEL R165, R117, -INF , !P3 ;  /* 0xff80000075a57808 */ /* 0x000fc40005800000 */
[----:B------:R-:W-:Y:S02]  /*2260*/  FMNMX R24, R166, R25, !PT ;  /* 0x00000019a6187209 */ /* 0x000fe40007800000 */
[-C--:B------:R-:W-:Y:S01]  /*2270*/  ISETP.GE.AND P5, PT, R14, R13.reuse, PT ;  /* 0x0000000d0e00720c */ /* 0x080fe20003fa6270 */
[----:B------:R-:W-:Y:S01]  /*2280*/  VIADD R14, R10, 0xd1 ;  /* 0x000000d10a0e7836 */ /* 0x000fe20000000000 */
[----:B------:R-:W-:Y:S02]  /*2290*/  FSEL R167, R120, -INF , !P4 ;  /* 0xff80000078a77808 */ /* 0x000fe40006000000 */
[----:B------:R-:W-:Y:S02]  /*22a0*/  FMNMX R24, R165, R24, !PT ;  /* 0x00000018a5187209 */ /* 0x000fe40007800000 */
[----:B------:R-:W-:Y:S02]  /*22b0*/  FSEL R119, R119, -INF , !P3 ;  /* 0xff80000077777808 */ /* 0x000fe40005800000 */
[----:B------:R-:W-:-:S02]  /*22c0*/  ISETP.GE.AND P3, PT, R14, R13, PT ;  /* 0x0000000d0e00720c */ /* 0x000fc40003f66270 */
[----:B------:R-:W-:Y:S02]  /*22d0*/  IADD3 R14, R10, 0xd8, RZ ;  /* 0x000000d80a0e7810 */ /* 0x000fe40007ffe0ff */
[----:B------:R-:W-:Y:S02]  /*22e0*/  FSEL R168, R121, -INF , !P1 ;  /* 0xff80000079a87808 */ /* 0x000fe40004800000 */
[----:B------:R-:W-:Y:S02]  /*22f0*/  FMNMX R25, R167, R24, !PT ;  /* 0x00000018a7197209 */ /* 0x000fe40007800000 */
[----:B------:R-:W-:Y:S02]  /*2300*/  FSEL R122, R122, -INF , !P4 ;  /* 0xff8000007a7a7808 */ /* 0x000fe40006000000 */
[----:B------:R-:W-:Y:S01]  /*2310*/  ISETP.GE.AND P4, PT, R14, R13, PT ;  /* 0x0000000d0e00720c */ /* 0x000fe20003f86270 */
[----:B------:R-:W-:Y:S01]  /*2320*/  VIADD R14, R10, 0xd9 ;  /* 0x000000d90a0e7836 */ /* 0x000fe20000000000 */
[----:B------:R-:W-:-:S02]  /*2330*/  FSEL R124, R124, -INF , !P2 ;  /* 0xff8000007c7c7808 */ /* 0x000fc40005000000 */
[----:B------:R-:W-:Y:S02]  /*2340*/  FMNMX R25, R168, R25, !PT ;  /* 0x00000019a8197209 */ /* 0x000fe40007800000 */
[----:B------:R-:W-:Y:S02]  /*2350*/  FSEL R125, R125, -INF , !P6 ;  /* 0xff8000007d7d7808 */ /* 0x000fe40007000000 */
[----:B------:R-:W-:Y:S02]  /*2360*/  FMNMX R24, R124, R25, !PT ;  /* 0x000000197c187209 */ /* 0x000fe40007800000 */
[----:B------:R-:W-:Y:S02]  /*2370*/  FSEL R123, R123, -INF , !P1 ;  /* 0xff8000007b7b7808 */ /* 0x000fe40004800000 */
[----:B------:R-:W-:Y:S02]  /*2380*/  ISETP.GE.AND P1, PT, R14, R13, PT ;  /* 0x0000000d0e00720c */ /* 0x000fe40003f26270 */
[----:B------:R-:W-:-:S02]  /*2390*/  IADD3 R14, R10, 0xe0, RZ ;  /* 0x000000e00a0e7810 */ /* 0x000fc40007ffe0ff */
[----:B------:R-:W-:Y:S02]  /*23a0*/  FSEL R128, R128, -INF , !P5 ;  /* 0xff80000080807808 */ /* 0x000fe40006800000 */
[----:B------:R-:W-:Y:S02]  /*23b0*/  FMNMX R25, R125, R24, !PT ;  /* 0x000000187d197209 */ /* 0x000fe40007800000 */
[----:B------:R-:W-:Y:S02]  /*23c0*/  FSEL R126, R126, -INF , !P2 ;  /* 0xff8000007e7e7808 */ /* 0x000fe40005000000 */
[----:B------:R-:W-:Y:S01]  /*23d0*/  ISETP.GE.AND P2, PT, R14, R13, PT ;  /* 0x0000000d0e00720c */ /* 0x000fe20003f46270 */
[----:B------:R-:W-:Y:S01]  /*23e0*/  VIADD R14, R10, 0xe1 ;  /* 0x000000e10a0e7836 */ /* 0x000fe20000000000 */
[----:B------:R-:W-:Y:S02]  /*23f0*/  FSEL R129, R129, -INF , !P3 ;  /* 0xff80000081817808 */ /* 0x000fe40005800000 */
        /* <DEDUP_REMOVED lines=21> */
[----:B------:R-:W-:Y:S01]  /*2550*/  ISETP.GE.AND P4, PT, R14, R13, PT ;  /* 0x0000000d0e00720c */ /* 0x000fe20003f86270 */
[----:B------:R-:W-:Y:S01]  /*2560*/  VIADD R14, R10, 0xf1 ;  /* 0x000000f10a0e7836 */ /* 0x000fe20000000000 */
[----:B------:R-:W-:Y:S02]  /*2570*/  FSEL R141, R141, -INF , !P3 ;  /* 0xff8000008d8d7808 */ /* 0x000fe40005800000 */
[----:B------:R-:W-:Y:S02]  /*2580*/  FMNMX R60, R140, R25, !PT ;  /* 0x000000198c3c7209 */ /* 0x000fe40007800000 */
[----:B------:R-:W-:Y:S02]  /*2590*/  FSEL R24, R135, -INF , !P1 ;  /* 0xff80000087187808 */ /* 0x000fe40004800000 */
[----:B------:R-:W-:-:S02]  /*25a0*/  ISETP.GE.AND P1, PT, R14, R13, PT ;  /* 0x0000000d0e00720c */ /* 0x000fc40003f26270 */
[----:B------:R-:W-:Y:S02]  /*25b0*/  IADD3 R14, R10, 0xf8, RZ ;  /* 0x000000f80a0e7810 */ /* 0x000fe40007ffe0ff */
[----:B------:R-:W-:Y:S02]  /*25c0*/  FSEL R135, R144, -INF , !P4 ;  /* 0xff80000090877808 */ /* 0x000fe40006000000 */
[----:B------:R-:W-:Y:S01]  /*25d0*/  FMNMX R64, R141, R60, !PT ;  /* 0x0000003c8d407209 */ /* 0x000fe20007800000 */
[----:B------:R-:W-:Y:S01]  /*25e0*/  VIADD R60, R10, 0xf9 ;  /* 0x000000f90a3c7836 */ /* 0x000fe20000000000 */
[----:B------:R-:W-:Y:S02]  /*25f0*/  FSEL R25, R138, -INF , !P2 ;  /* 0xff8000008a197808 */ /* 0x000fe40005000000 */
[----:B------:R-:W-:Y:S02]  /*2600*/  ISETP.GE.AND P2, PT, R14, R13, PT ;  /* 0x0000000d0e00720c */ /* 0x000fe40003f46270 */
[----:B------:R-:W-:-:S02]  /*2610*/  FSEL R145, R145, -INF , !P1 ;  /* 0xff80000091917808 */ /* 0x000fc40004800000 */
[----:B------:R-:W-:Y:S02]  /*2620*/  FMNMX R64, R135, R64, !PT ;  /* 0x0000004087407209 */ /* 0x000fe40007800000 */
[----:B------:R-:W-:Y:S02]  /*2630*/  FSEL R152, R139, -INF , !P6 ;  /* 0xff8000008b987808 */ /* 0x000fe40007000000 */
[----:B------:R-:W-:Y:S02]  /*2640*/  ISETP.GE.AND P6, PT, R60, R13, PT ;  /* 0x0000000d3c00720c */ /* 0x000fe40003fc6270 */
[----:B------:R-:W-:Y:S02]  /*2650*/  FSEL R139, R148, -INF , !P2 ;  /* 0xff800000948b7808 */ /* 0x000fe40005000000 */
[----:B------:R-:W-:Y:S02]  /*2660*/  FMNMX R64, R145, R64, !PT ;  /* 0x0000004091407209 */ /* 0x000fe40007800000 */
[----:B------:R-:W-:-:S02]  /*2670*/  FSEL R149, R149, -INF , !P6 ;  /* 0xff80000095957808 */ /* 0x000fc40007000000 */
[----:B------:R-:W-:Y:S02]  /*2680*/  FMNMX R64, R139, R64, !PT ;  /* 0x000000408b407209 */ /* 0x000fe40007800000 */
[----:B------:R-:W-:Y:S02]  /*2690*/  FMNMX R57, R26, R27, !PT ;  /* 0x0000001b1a397209 */ /* 0x000fe40007800000 */
[----:B------:R-:W-:Y:S02]  /*26a0*/  FMNMX R61, R149, R64, !PT ;  /* 0x00000040953d7209 */ /* 0x000fe40007800000 */
[----:B------:R-:W-:Y:S02]  /*26b0*/  FMNMX R64, R30, R57, !PT ;  /* 0x000000391e407209 */ /* 0x000fe40007800000 */
[----:B------:R-:W-:Y:S01]  /*26c0*/  FSEL R158, R143, -INF , !P3 ;  /* 0xff8000008f9e7808 */ /* 0x000fe20005800000 */
[----:B------:R-:W3:Y:S01]  /*26d0*/  SHFL.BFLY PT, R14, R61, 0x1, 0x1f ;  /* 0x0c201f003d0e7f89 */ /* 0x000ee200000e0000 */
[----:B------:R-:W-:-:S02]  /*26e0*/  FMNMX R57, R31, R64, !PT ;  /* 0x000000401f397209 */ /* 0x000fc40007800000 */
[----:B------:R-:W-:Y:S02]  /*26f0*/  FSEL R150, R150, -INF , !P2 ;  /* 0xff80000096967808 */ /* 0x000fe40005000000 */
[----:B------:R-:W-:Y:S02]  /*2700*/  FMNMX R64, R34, R57, !PT ;  /* 0x0000003922407209 */ /* 0x000fe40007800000 */
[----:B------:R-:W-:Y:S02]  /*2710*/  FSEL R156, R146, -INF , !P4 ;  /* 0xff800000929c7808 */ /* 0x000fe40006000000 */
[----:B------:R-:W-:Y:S02]  /*2720*/  FMNMX R57, R35, R64, !PT ;  /* 0x0000004023397209 */ /* 0x000fe40007800000 */
[----:B------:R-:W-:Y:S02]  /*2730*/  FSEL R160, R142, -INF , !P5 ;  /* 0xff8000008ea07808 */ /* 0x000fe40006800000 */
[----:B------:R-:W-:-:S02]  /*2740*/  FMNMX R64, R38, R57, !PT ;  /* 0x0000003926407209 */ /* 0x000fc40007800000 */
[----:B------:R-:W-:Y:S02]  /*2750*/  FSEL R154, R147, -INF , !P1 ;  /* 0xff800000939a7808 */ /* 0x000fe40004800000 */
[----:B------:R-:W-:-:S04]  /*2760*/  FMNMX R57, R39, R64, !PT ;  /* 0x0000004027397209 */ /* 0x000fc80007800000 */
[----:B------:R-:W-:Y:S02]  /*2770*/  FMNMX R64, R42, R57, !PT ;  /* 0x000000392a407209 */ /* 0x000fe40007800000 */
[----:B---3--:R-:W-:Y:S02]  /*2780*/  FMNMX R65, R61, R14, !PT ;  /* 0x0000000e3d417209 */ /* 0x008fe40007800000 */
[----:B------:R-:W-:-:S03]  /*2790*/  FMNMX R57, R43, R64, !PT ;  /* 0x000000402b397209 */ /* 0x000fc60007800000 */
[----:B------:R-:W3:Y:S01]  /*27a0*/  SHFL.BFLY PT, R14, R65, 0x2, 0x1f ;  /* 0x0c401f00410e7f89 */ /* 0x000ee200000e0000 */
[----:B------:R-:W-:-:S04]  /*27b0*/  FMNMX R64, R46, R57, !PT ;  /* 0x000000392e407209 */ /* 0x000fc80007800000 */
[----:B------:R-:W-:-:S04]  /*27c0*/  FMNMX R57, R47, R64, !PT ;  /* 0x000000402f397209 */ /* 0x000fc80007800000 */
[----:B------:R-:W-:-:S04]  /*27d0*/  FMNMX R64, R50, R57, !PT ;  /* 0x0000003932407209 */ /* 0x000fc80007800000 */
[----:B------:R-:W-:-:S04]  /*27e0*/  FMNMX R57, R51, R64, !PT ;  /* 0x0000004033397209 */ /* 0x000fc80007800000 */
[----:B------:R-:W-:-:S04]  /*27f0*/  FMNMX R64, R54, R57, !PT ;  /* 0x0000003936407209 */ /* 0x000fc80007800000 */
[----:B------:R-:W-:Y:S02]  /*2800*/  FMNMX R57, R55, R64, !PT ;  /* 0x0000004037397209 */ /* 0x000fe40007800000 */
[----:B---3--:R-:W-:Y:S02]  /*2810*/  FMNMX R14, R65, R14, !PT ;  /* 0x0000000e410e7209 */ /* 0x008fe40007800000 */
[----:B------:R-:W-:Y:S02]  /*2820*/  FMNMX R64, R58, R57, !PT ;  /* 0x000000393a407209 */ /* 0x000fe40007800000 */
[C---:B------:R-:W-:Y:S02]  /*2830*/  FSETP.NEU.AND P6, PT, R14.reuse, -INF , PT ;  /* 0xff8000000e00780b */ /* 0x040fe40003fcd000 */
[----:B------:R-:W-:Y:S02]  /*2840*/  FMNMX R57, R59, R64, !PT ;  /* 0x000000403b397209 */ /* 0x000fe40007800000 */
[----:B------:R-:W-:-:S02]  /*2850*/  FSEL R138, R14, RZ, P6 ;  /* 0x000000ff0e8a7208 */ /* 0x000fc40003000000 */
[----:B------:R-:W-:Y:S02]  /*2860*/  FMNMX R64, R62, R57, !PT ;  /* 0x000000393e407209 */ /* 0x000fe40007800000 */
[----:B------:R-:W-:Y:S01]  /*2870*/  ISETP.GE.AND P6, PT, R60, R13, PT ;  /* 0x0000000d3c00720c */ /* 0x000fe20003fc6270 */
[----:B------:R-:W-:Y:S01]  /*2880*/  FMUL R138, R138, UR6 ;  /* 0x000000068a8a7c20 */ /* 0x000fe20008400000 */
[----:B------:R-:W-:Y:S02]  /*2890*/  FMNMX R57, R63, R64, !PT ;  /* 0x000000403f397209 */ /* 0x000fe40007800000 */
[----:B------:R-:W-:Y:S01]  /*28a0*/  FSEL R148, R151, -INF , !P6 ;  /* 0xff80000097947808 */ /* 0x000fe20007000000 */
[--C-:B------:R-:W-:Y:S01]  /*28b0*/  FFMA R72, R12, UR6, -R138.reuse ;  /* 0x000000060c487c23 */ /* 0x100fe2000800088a */
[----:B------:R-:W-:Y:S01]  /*28c0*/  FMNMX R64, R66, R57, !PT ;  /* 0x0000003942407209 */ /* 0x000fe20007800000 */
[--C-:B------:R-:W-:Y:S01]  /*28d0*/  FFMA R73, R15, UR6, -R138.reuse ;  /* 0x000000060f497c23 */ /* 0x100fe2000800088a */
[--C-:B------:R-:W-:Y:S01]  /*28e0*/  FFMA R32, R32, UR6, -R138.reuse ;  /* 0x0000000620207c23 */ /* 0x100fe2000800088a */
[--C-:B------:R-:W-:Y:S01]  /*28f0*/  FFMA R28, R28, UR6, -R138.reuse ;  /* 0x000000061c1c7c23 */ /* 0x100fe2000800088a */
[----:B------:R-:W-:Y:S01]  /*2900*/  FMNMX R57, R67, R64, !PT ;  /* 0x0000004043397209 */ /* 0x000fe20007800000 */
[--C-:B------:R-:W-:Y:S01]  /*2910*/  FFMA R33, R33, UR6, -R138.reuse ;  /* 0x0000000621217c23 */ /* 0x100fe2000800088a */
[----:B------:R-:W-:Y:S01]  /*2920*/  FSETP.GEU.AND P3, PT, R73, -126, PT ;  /* 0xc2fc00004900780b */ /* 0x000fe20003f6e000 */
        /* <DEDUP_REMOVED lines=12> */
[----:B------:R-:W-:Y:S01]  /*29f0*/  @!P3 FMUL R73, R73, 0.5 ;  /* 0x3f0000004949b820 */ /* 0x000fe20000400000 */
[----:B------:R-:W-:Y:S01]  /*2a00*/  FMNMX R57, R75, R64, !PT ;  /* 0x000000404b397209 */ /* 0x000fe20007800000 */
[--C-:B------:R-:W-:Y:S01]  /*2a10*/  FFMA R56, R56, UR6, -R138.reuse ;  /* 0x0000000638387c23 */ /* 0x100fe2000800088a */
[----:B------:R-:W-:Y:S01]  /*2a20*/  FSETP.GEU.AND P1, PT, R29, -126, PT ;  /* 0xc2fc00001d00780b */ /* 0x000fe20003f2e000 */
[----:B------:R-:W-:Y:S01]  /*2a30*/  @!P2 FMUL R32, R32, 0.5 ;  /* 0x3f0000002020a820 */ /* 0x000fe20000400000 */
[----:B------:R-:W-:Y:S01]  /*2a40*/  FMNMX R64, R78, R57, !PT ;  /* 0x000000394e407209 */ /* 0x000fe20007800000 */
[----:B------:R-:W3:Y:S01]  /*2a50*/  MUFU.EX2 R73, R73 ;  /* 0x0000004900497308 */ /* 0x000ee20000000800 */
[----:B------:R-:W-:Y:S01]  /*2a60*/  FSETP.GEU.AND P5, PT, R72, -126, PT ;  /* 0xc2fc00004800780b */ /* 0x000fe20003fae000 */
[----:B------:R-:W-:Y:S01]  /*2a70*/  @!P4 FMUL R28, R28, 0.5 ;  /* 0x3f0000001c1cc820 */ /* 0x000fe20000400000 */
[----:B------:R-:W-:Y:S01]  /*2a80*/  FMNMX R57, R79, R64, !PT ;  /* 0x000000404f397209 */ /* 0x000fe20007800000 */
[--C-:B------:R-:W-:Y:S01]  /*2a90*/  FFMA R41, R41, UR6, -R138.reuse ;  /* 0x0000000629297c23 */ /* 0x100fe2000800088a */
[--C-:B------:R-:W-:Y:S01]  /*2aa0*/  FFMA R36, R36, UR6, -R138.reuse ;  /* 0x0000000624247c23 */ /* 0x100fe2000800088a */
[----:B------:R-:W-:Y:S01]  /*2ab0*/  @!P6 FMUL R33, R33, 0.5 ;  /* 0x3f0000002121e820 */ /* 0x000fe20000400000 */
[----:B------:R-:W-:Y:S01]  /*2ac0*/  FMNMX R64, R82, R57, !PT ;  /* 0x0000003952407209 */ /* 0x000fe20007800000 */
[----:B------:R4:W5:Y:S01]  /*2ad0*/  MUFU.EX2 R69, R32 ;  /* 0x0000002000457308 */ /* 0x0009620000000800 */
[--C-:B------:R-:W-:Y:S01]  /*2ae0*/  FFMA R21, R21, UR6, -R138.reuse ;  /* 0x0000000615157c23 */ /* 0x100fe2000800088a */
[----:B------:R-:W-:Y:S01]  /*2af0*/  @!P1 FMUL R29, R29, 0.5 ;  /* 0x3f0000001d1d9820 */ /* 0x000fe20000400000 */
[----:B------:R-:W-:Y:S01]  /*2b00*/  FMNMX R57, R83, R64, !PT ;  /* 0x0000004053397209 */ /* 0x000fe20007800000 */
[--C-:B------:R-:W-:Y:S01]  /*2b10*/  FFMA R48, R48, UR6, -R138.reuse ;  /* 0x0000000630307c23 */ /* 0x100fe2000800088a */
[--C-:B------:R-:W-:Y:S01]  /*2b20*/  FFMA R17, R17, UR6, -R138.reuse ;  /* 0x0000000611117c23 */ /* 0x100fe2000800088a */
[----:B------:R-:W-:Y:S01]  /*2b30*/  @!P5 FMUL R72, R72, 0.5 ;  /* 0x3f0000004848d820 */ /* 0x000fe20000400000 */
[----:B------:R-:W-:Y:S01]  /*2b40*/  FMNMX R64, R86, R57, !PT ;  /* 0x0000003956407209 */ /* 0x000fe20007800000 */
[----:B------:R1:W2:Y:S01]  /*2b50*/  MUFU.EX2 R77, R28 ;  /* 0x0000001c004d7308 */ /* 0x0002a20000000800 */
[----:B---3--:R-:W-:Y:S01]  /*2b60*/  @!P3 FMUL R73, R73, R73 ;  /* 0x000000494949b220 */ /* 0x008fe20000400000 */
[----:B------:R-:W-:Y:S01]  /*2b70*/  FSETP.GEU.AND P3, PT, R37, -126, PT ;  /* 0xc2fc00002500780b */ /* 0x000fe20003f6e000 */
[--C-:B------:R-:W-:Y:S01]  /*2b80*/  FFMA R142, R164, UR6, -R138.reuse ;  /* 0x00000006a48e7c23 */ /* 0x100fe2000800088a */
[----:B------:R-:W-:Y:S01]  /*2b90*/  FMNMX R57, R87, R64, !PT ;  /* 0x0000004057397209 */ /* 0x000fe20007800000 */
[--C-:B----4-:R-:W-:Y:S01]  /*2ba0*/  FFMA R32, R139, UR6, -R138.reuse ;  /* 0x000000068b207c23 */ /* 0x110fe2000800088a */
[--C-:B------:R-:W-:Y:S01]  /*2bb0*/  FFMA R146, R101, UR6, -R138.reuse ;  /* 0x0000000665927c23 */ /* 0x100fe2000800088a */
[--C-:B------:R-:W-:Y:S01]  /*2bc0*/  FFMA R101, R128, UR6, -R138.reuse ;  /* 0x0000000680657c23 */ /* 0x100fe2000800088a */
[----:B------:R-:W-:Y:S01]  /*2bd0*/  FMNMX R64, R90, R57, !PT ;  /* 0x000000395a407209 */ /* 0x000fe20007800000 */
[----:B-----5:R-:W-:Y:S01]  /*2be0*/  @!P2 FMUL R69, R69, R69 ;  /* 0x000000454545a220 */ /* 0x020fe20000400000 */
[----:B------:R-:W-:Y:S01]  /*2bf0*/  FSETP.GEU.AND P2, PT, R44, -126, PT ;  /* 0xc2fc00002c00780b */ /* 0x000fe20003f4e000 */
[----:B------:R3:W4:Y:S01]  /*2c00*/  MUFU.EX2 R68, R33 ;  /* 0x0000002100447308 */ /* 0x0007220000000800 */
[----:B------:R-:W-:Y:S01]  /*2c10*/  FMNMX R57, R91, R64, !PT ;  /* 0x000000405b397209 */ /* 0x000fe20007800000 */
[--C-:B-1----:R-:W-:Y:S01]  /*2c20*/  FFMA R28, R52, UR6, -R138.reuse ;  /* 0x00000006341c7c23 */ /* 0x102fe2000800088a */
[--C-:B------:R-:W-:Y:S01]  /*2c30*/  FFMA R52, R53, UR6, -R138.reuse ;  /* 0x0000000635347c23 */ /* 0x100fe2000800088a */
[----:B------:R-:W-:Y:S01]  /*2c40*/  @!P3 FMUL R37, R37, 0.5 ;  /* 0x3f0000002525b820 */ /* 0x000fe20000400000 */
[----:B------:R-:W-:Y:S01]  /*2c50*/  FMNMX R64, R94, R57, !PT ;  /* 0x000000395e407209 */ /* 0x000fe20007800000 */
[----:B--2---:R-:W-:Y:S01]  /*2c60*/  @!P4 FMUL R77, R77, R77 ;  /* 0x0000004d4d4dc220 */ /* 0x004fe20000400000 */
[----:B------:R-:W-:Y:S01]  /*2c70*/  FSETP.GEU.AND P4, PT, R40, -126, PT ;  /* 0xc2fc00002800780b */ /* 0x000fe20003f8e000 */
[----:B------:R1:W2:Y:S01]  /*2c80*/  MUFU.EX2 R88, R29 ;  /* 0x0000001d00587308 */ /* 0x0002a20000000800 */
[----:B------:R-:W-:Y:S01]  /*2c90*/  FMNMX R57, R95, R64, !PT ;  /* 0x000000405f397209 */ /* 0x000fe20007800000 */
[--C-:B---3--:R-:W-:Y:S01]  /*2ca0*/  FFMA R33, R22, UR6, -R138.reuse ;  /* 0x0000000616217c23 */ /* 0x108fe2000800088a */
[--C-:B------:R-:W-:Y:S01]  /*2cb0*/  FFMA R22, R159, UR6, -R138.reuse ;  /* 0x000000069f167c23 */ /* 0x100fe2000800088a */
[----:B------:R-:W-:Y:S01]  /*2cc0*/  @!P2 FMUL R44, R44, 0.5 ;  /* 0x3f0000002c2ca820 */ /* 0x000fe20000400000 */
[----:B------:R-:W-:Y:S01]  /*2cd0*/  FMNMX R64, R98, R57, !PT ;  /* 0x0000003962407209 */ /* 0x000fe20007800000 */
[--C-:B------:R-:W-:Y:S01]  /*2ce0*/  FFMA R159, R93, UR6, -R138.reuse ;  /* 0x000000065d9f7c23 */ /* 0x100fe2000800088a */
[--C-:B------:R-:W-:Y:S01]  /*2cf0*/  FFMA R144, R104, UR6, -R138.reuse ;  /* 0x0000000668907c23 */ /* 0x100fe2000800088a */
[----:B------:R-:W3:Y:S01]  /*2d00*/  MUFU.EX2 R76, R44 ;  /* 0x0000002c004c7308 */ /* 0x000ee20000000800 */
[----:B------:R-:W-:Y:S01]  /*2d10*/  FMNMX R57, R99, R64, !PT ;  /* 0x0000004063397209 */ /* 0x000fe20007800000 */
[----:B----4-:R-:W-:Y:S01]  /*2d20*/  @!P6 FMUL R68, R68, R68 ;  /* 0x000000444444e220 */ /* 0x010fe20000400000 */
[----:B------:R-:W-:Y:S01]  /*2d30*/  FSETP.GEU.AND P6, PT, R45, -126, PT ;  /* 0xc2fc00002d00780b */ /* 0x000fe20003fce000 */
[----:B------:R-:W-:Y:S01]  /*2d40*/  @!P4 FMUL R40, R40, 0.5 ;  /* 0x3f0000002828c820 */ /* 0x000fe20000400000 */
[----:B------:R-:W-:Y:S01]  /*2d50*/  FMNMX R64, R102, R57, !PT ;  /* 0x0000003966407209 */ /* 0x000fe20007800000 */
[--C-:B-1----:R-:W-:Y:S01]  /*2d60*/  FFMA R29, R163, UR6, -R138.reuse ;  /* 0x00000006a31d7c23 */ /* 0x102fe2000800088a */
[--C-:B------:R-:W-:Y:S01]  /*2d70*/  FFMA R163, R89, UR6, -R138.reuse ;  /* 0x0000000659a37c23 */ /* 0x100fe2000800088a */
[----:B------:R1:W4:Y:S01]  /*2d80*/  MUFU.EX2 R85, R40 ;  /* 0x0000002800557308 */ /* 0x0003220000000800 */
[----:B------:R-:W-:Y:S01]  /*2d90*/  FMNMX R57, R103, R64, !PT ;  /* 0x0000004067397209 */ /* 0x000fe20007800000 */
[----:B--2---:R-:W-:Y:S01]  /*2da0*/  @!P1 FMUL R88, R88, R88 ;  /* 0x0000005858589220 */ /* 0x004fe20000400000 */
[----:B------:R-:W-:Y:S01]  /*2db0*/  FSETP.GEU.AND P1, PT, R41, -126, PT ;  /* 0xc2fc00002900780b */ /* 0x000fe20003f2e000 */
[--C-:B------:R-:W-:Y:S01]  /*2dc0*/  FFMA R121, R105, UR6, -R138.reuse ;  /* 0x0000000669797c23 */ /* 0x100fe2000800088a */
[----:B------:R-:W-:Y:S01]  /*2dd0*/  FMNMX R12, R106, R57, !PT ;  /* 0x000000396a0c7209 */ /* 0x000fe20007800000 */
[--C-:B------:R-:W-:Y:S01]  /*2de0*/  FFMA R120, R108, UR6, -R138.reuse ;  /* 0x000000066c787c23 */ /* 0x100fe2000800088a */
[--C-:B------:R-:W-:Y:S01]  /*2df0*/  FFMA R117, R109, UR6, -R138.reuse ;  /* 0x000000066d757c23 */ /* 0x100fe2000800088a */
[----:B------:R2:W5:Y:S01]  /*2e00*/  MUFU.EX2 R64, R37 ;  /* 0x0000002500407308 */ /* 0x0005620000000800 */
[----:B------:R-:W-:Y:S01]  /*2e10*/  FMNMX R15, R107, R12, !PT ;  /* 0x0000000c6b0f7209 */ /* 0x000fe20007800000 */
[----:B---3--:R-:W-:Y:S01]  /*2e20*/  @!P2 FMUL R76, R76, R76 ;  /* 0x0000004c4c4ca220 */ /* 0x008fe20000400000 */
[----:B------:R-:W-:Y:S01]  /*2e30*/  FSETP.GEU.AND P2, PT, R56, -126, PT ;  /* 0xc2fc00003800780b */ /* 0x000fe20003f4e000 */
[----:B------:R-:W-:Y:S01]  /*2e40*/  @!P6 FMUL R45, R45, 0.5 ;  /* 0x3f0000002d2de820 */ /* 0x000fe20000400000 */
[----:B------:R-:W-:Y:S01]  /*2e50*/  FMNMX R12, R110, R15, !PT ;  /* 0x0000000f6e0c7209 */ /* 0x000fe20007800000 */
[--C-:B-1----:R-:W-:Y:S01]  /*2e60*/  FFMA R40, R20, UR6, -R138.reuse ;  /* 0x0000000614287c23 */ /* 0x102fe2000800088a */
[--C-:B------:R-:W-:Y:S01]  /*2e70*/  FFMA R20, R80, UR6, -R138.reuse ;  /* 0x0000000650147c23 */ /* 0x100fe2000800088a */
[----:B------:R-:W1:Y:S01]  /*2e80*/  MUFU.EX2 R72, R72 ;  /* 0x0000004800487308 */ /* 0x000e620000000800 */
[----:B------:R-:W-:Y:S01]  /*2e90*/  FMNMX R15, R111, R12, !PT ;  /* 0x0000000c6f0f7209 */ /* 0x000fe20007800000 */
[----:B----4-:R-:W-:Y:S01]  /*2ea0*/  @!P4 FMUL R85, R85, R85 ;  /* 0x000000555555c220 */ /* 0x010fe20000400000 */
[----:B------:R-:W-:Y:S01]  /*2eb0*/  FSETP.GEU.AND P4, PT, R28, -126, PT ;  /* 0xc2fc00001c00780b */ /* 0x000fe20003f8e000 */
[----:B------:R-:W-:Y:S01]  /*2ec0*/  @!P1 FMUL R41, R41, 0.5 ;  /* 0x3f00000029299820 */ /* 0x000fe20000400000 */
[----:B------:R-:W-:Y:S01]  /*2ed0*/  FMNMX R12, R114, R15, !PT ;  /* 0x0000000f720c7209 */ /* 0x000fe20007800000 */
[--C-:B--2---:R-:W-:Y:S01]  /*2ee0*/  FFMA R37, R23, UR6, -R138.reuse ;  /* 0x0000000617257c23 */ /* 0x104fe2000800088a */
[--C-:B------:R-:W-:Y:S01]  /*2ef0*/  FFMA R23, R157, UR6, -R138.reuse ;  /* 0x000000069d177c23 */ /* 0x100fe2000800088a */
[----:B------:R2:W3:Y:S01]  /*2f00*/  MUFU.EX2 R61, R45 ;  /* 0x0000002d003d7308 */ /* 0x0004e20000000800 */
[----:B------:R-:W-:Y:S01]  /*2f10*/  FMNMX R15, R115, R12, !PT ;  /* 0x0000000c730f7209 */ /* 0x000fe20007800000 */
[----:B-----5:R-:W-:Y:S01]  /*2f20*/  @!P3 FMUL R64, R64, R64 ;  /* 0x000000404040b220 */ /* 0x020fe20000400000 */
[----:B------:R-:W-:Y:S01]  /*2f30*/  FSETP.GEU.AND P3, PT, R49, -126, PT ;  /* 0xc2fc00003100780b */ /* 0x000fe20003f6e000 */
[----:B------:R-:W-:Y:S01]  /*2f40*/  @!P2 FMUL R56, R56, 0.5 ;  /* 0x3f0000003838a820 */ /* 0x000fe20000400000 */
[----:B------:R-:W-:Y:S01]  /*2f50*/  FMNMX R12, R118, R15, !PT ;  /* 0x0000000f760c7209 */ /* 0x000fe20007800000 */
[--C-:B------:R-:W-:Y:S01]  /*2f60*/  FFMA R157, R96, UR6, -R138.reuse ;  /* 0x00000006609d7c23 */ /* 0x100fe2000800088a */
[--C-:B------:R-:W-:Y:S01]  /*2f70*/  FFMA R116, R112, UR6, -R138.reuse ;  /* 0x0000000670747c23 */ /* 0x100fe2000800088a */
[----:B------:R-:W-:Y:S01]  /*2f80*/  @!P4 FMUL R28, R28, 0.5 ;  /* 0x3f0000001c1cc820 */ /* 0x000fe20000400000 */
[----:B------:R-:W-:Y:S01]  /*2f90*/  FMNMX R15, R119, R12, !PT ;  /* 0x0000000c770f7209 */ /* 0x000fe20007800000 */
[--C-:B--2---:R-:W-:Y:S01]  /*2fa0*/  FFMA R45, R19, UR6, -R138.reuse ;  /* 0x00000006132d7c23 */ /* 0x104fe2000800088a */
[----:B-1----:R-:W-:Y:S01]  /*2fb0*/  @!P5 FMUL R72, R72, R72 ;  /* 0x000000484848d220 */ /* 0x002fe20000400000 */
[----:B------:R-:W-:Y:S01]  /*2fc0*/  FSETP.GEU.AND P5, PT, R36, -126, PT ;  /* 0xc2fc00002400780b */ /* 0x000fe20003fae000 */
[----:B------:R1:W2:Y:S01]  /*2fd0*/  MUFU.EX2 R84, R41 ;  /* 0x0000002900547308 */ /* 0x0002a20000000800 */
[----:B------:R-:W-:Y:S01]  /*2fe0*/  FMNMX R12, R122, R15, !PT ;  /* 0x0000000f7a0c7209 */ /* 0x000fe20007800000 */
[--C-:B------:R-:W-:Y:S01]  /*2ff0*/  FFMA R113, R113, UR6, -R138.reuse ;  /* 0x0000000671717c23 */ /* 0x100fe2000800088a */
[----:B------:R-:W-:Y:S01]  /*3000*/  @!P3 FMUL R49, R49, 0.5 ;  /* 0x3f0000003131b820 */ /* 0x000fe20000400000 */
[----:B---3--:R-:W-:Y:S01]  /*3010*/  @!P6 FMUL R61, R61, R61 ;  /* 0x0000003d3d3de220 */ /* 0x008fe20000400000 */
[----:B------:R-:W-:Y:S01]  /*3020*/  FMNMX R15, R123, R12, !PT ;  /* 0x0000000c7b0f7209 */ /* 0x000fe20007800000 */
[--C-:B------:R-:W-:Y:S01]  /*3030*/  FFMA R112, R166, UR6, -R138.reuse ;  /* 0x00000006a6707c23 */ /* 0x100fe2000800088a */
[----:B------:R-:W-:Y:S01]  /*3040*/  FSETP.GEU.AND P6, PT, R17, -126, PT ;  /* 0xc2fc00001100780b */ /* 0x000fe20003fce000 */
[----:B------:R-:W3:Y:S01]  /*3050*/  MUFU.EX2 R57, R49 ;  /* 0x0000003100397308 */ /* 0x000ee20000000800 */
[----:B------:R-:W-:Y:S01]  /*3060*/  FMNMX R12, R126, R15, !PT ;  /* 0x0000000f7e0c7209 */ /* 0x000fe20007800000 */
[--C-:B-1----:R-:W-:Y:S01]  /*3070*/  FFMA R41, R145, UR6, -R138.reuse ;  /* 0x0000000691297c23 */ /* 0x102fe2000800088a */
[--C-:B------:R-:W-:Y:S01]  /*3080*/  FFMA R109, R165, UR6, -R138.reuse ;  /* 0x00000006a56d7c23 */ /* 0x100fe2000800088a */
[----:B------:R-:W-:Y:S01]  /*3090*/  @!P5 FMUL R36, R36, 0.5 ;  /* 0x3f0000002424d820 */ /* 0x000fe20000400000 */
[----:B------:R-:W-:Y:S01]  /*30a0*/  FMNMX R15, R127, R12, !PT ;  /* 0x0000000c7f0f7209 */ /* 0x000fe20007800000 */
[--C-:B------:R-:W-:Y:S01]  /*30b0*/  FFMA R108, R167, UR6, -R138.reuse ;  /* 0x00000006a76c7c23 */ /* 0x100fe2000800088a */
[--C-:B------:R-:W-:Y:S01]  /*30c0*/  FFMA R105, R168, UR6, -R138.reuse ;  /* 0x00000006a8697c23 */ /* 0x100fe2000800088a */
[----:B------:R1:W4:Y:S01]  /*30d0*/  MUFU.EX2 R49, R56 ;  /* 0x0000003800317308 */ /* 0x0003220000000800 */
[----:B------:R-:W-:Y:S01]  /*30e0*/  FMNMX R12, R130, R15, !PT ;  /* 0x0000000f820c7209 */ /* 0x000fe20007800000 */
[----:B--2---:R-:W-:Y:S01]  /*30f0*/  @!P1 FMUL R84, R84, R84 ;  /* 0x0000005454549220 */ /* 0x004fe20000400000 */
[----:B------:R-:W-:Y:S01]  /*3100*/  FSETP.GEU.AND P1, PT, R52, -126, PT ;  /* 0xc2fc00003400780b */ /* 0x000fe20003f2e000 */
[----:B------:R-:W-:Y:S01]  /*3110*/  @!P6 FMUL R17, R17, 0.5 ;  /* 0x3f0000001111e820 */ /* 0x000fe20000400000 */
[----:B------:R-:W-:Y:S01]  /*3120*/  FMNMX R15, R131, R12, !PT ;  /* 0x0000000c830f7209 */ /* 0x000fe20007800000 */
[--C-:B------:R-:W-:Y:S01]  /*3130*/  FFMA R104, R124, UR6, -R138.reuse ;  /* 0x000000067c687c23 */ /* 0x100fe2000800088a */
[--C-:B------:R-:W-:Y:S01]  /*3140*/  FFMA R96, R129, UR6, -R138.reuse ;  /* 0x0000000681607c23 */ /* 0x100fe2000800088a */
[----:B------:R2:W5:Y:S01]  /*3150*/  MUFU.EX2 R53, R28 ;  /* 0x0000001c00357308 */ /* 0x0005620000000800 */
[----:B------:R-:W-:Y:S01]  /*3160*/  FMNMX R15, R134, R15, !PT ;  /* 0x0000000f860f7209 */ /* 0x000fe20007800000 */
[----:B---3--:R-:W-:Y:S01]  /*3170*/  @!P3 FMUL R57, R57, R57 ;  /* 0x000000393939b220 */ /* 0x008fe20000400000 */
[----:B------:R-:W-:Y:S01]  /*3180*/  FSETP.GEU.AND P3, PT, R21, -126, PT ;  /* 0xc2fc00001500780b */ /* 0x000fe20003f6e000 */
[--C-:B-1----:R-:W-:Y:S01]  /*3190*/  FFMA R56, R135, UR6, -R138.reuse ;  /* 0x0000000687387c23 */ /* 0x102fe2000800088a */
[----:B------:R-:W-:Y:S01]  /*31a0*/  FMNMX R12, R24, R15, !PT ;  /* 0x0000000f180c7209 */ /* 0x000fe20007800000 */
[--C-:B------:R-:W-:Y:S01]  /*31b0*/  FFMA R93, R136, UR6, -R138.reuse ;  /* 0x00000006885d7c23 */ /* 0x100fe2000800088a */
[--C-:B------:R-:W-:Y:S01]  /*31c0*/  FFMA R89, R137, UR6, -R138.reuse ;  /* 0x0000000689597c23 */ /* 0x100fe2000800088a */
[----:B------:R1:W3:Y:S01]  /*31d0*/  MUFU.EX2 R65, R36 ;  /* 0x0000002400417308 */ /* 0x0002e20000000800 */
[----:B------:R-:W-:Y:S01]  /*31e0*/  FMNMX R15, R25, R12, !PT ;  /* 0x0000000c190f7209 */ /* 0x000fe20007800000 */
[----:B----4-:R-:W-:Y:S01]  /*31f0*/  @!P2 FMUL R49, R49, R49 ;  /* 0x000000313131a220 */ /* 0x010fe20000400000 */
[----:B------:R-:W-:Y:S01]  /*3200*/  @!P1 FMUL R52, R52, 0.5 ;  /* 0x3f00000034349820 */ /* 0x000fe20000400000 */
[--C-:B--2---:R-:W-:Y:S01]  /*3210*/  FFMA R28, R153, UR6, -R138.reuse ;  /* 0x00000006991c7c23 */ /* 0x104fe2000800088a */
[----:B------:R-:W-:Y:S01]  /*3220*/  FMNMX R15, R152, R15, !PT ;  /* 0x0000000f980f7209 */ /* 0x000fe20007800000 */
[--C-:B------:R-:W-:Y:S01]  /*3230*/  FFMA R153, R100, UR6, -R138.reuse ;  /* 0x0000000664997c23 */ /* 0x100fe2000800088a */
[--C-:B------:R-:W-:Y:S01]  /*3240*/  FFMA R100, R125, UR6, -R138.reuse ;  /* 0x000000067d647c23 */ /* 0x100fe2000800088a */
[----:B------:R-:W-:Y:S01]  /*3250*/  @!P3 FMUL R21, R21, 0.5 ;  /* 0x3f0000001515b820 */ /* 0x000fe20000400000 */
[----:B------:R-:W-:Y:S01]  /*3260*/  FMNMX R15, R160, R15, !PT ;  /* 0x0000000fa00f7209 */ /* 0x000fe20007800000 */
[----:B-----5:R-:W-:Y:S01]  /*3270*/  @!P4 FMUL R53, R53, R53 ;  /* 0x000000353535c220 */ /* 0x020fe20000400000 */
[----:B------:R-:W-:Y:S01]  /*3280*/  FSETP.GEU.AND P4, PT, R40, -126, PT ;  /* 0xc2fc00002800780b */ /* 0x000fe20003f8e000 */
[----:B------:R-:W2:Y:S01]  /*3290*/  MUFU.EX2 R52, R52 ;  /* 0x0000003400347308 */ /* 0x000ea20000000800 */
[----:B------:R-:W-:Y:S01]  /*32a0*/  FMNMX R15, R158, R15, !PT ;  /* 0x0000000f9e0f7209 */ /* 0x000fe20007800000 */
[--C-:B-1----:R-:W-:Y:S01]  /*32b0*/  FFMA R36, R155, UR6, -R138.reuse ;  /* 0x000000069b247c23 */ /* 0x102fe2000800088a */
[--C-:B------:R-:W-:Y:S01]  /*32c0*/  FFMA R155, R97, UR6, -R138.reuse ;  /* 0x00000006619b7c23 */ /* 0x100fe2000800088a */
[--C-:B------:R-:W-:Y:S01]  /*32d0*/  FFMA R97, R132, UR6, -R138.reuse ;  /* 0x0000000684617c23 */ /* 0x100fe2000800088a */
[----:B------:R-:W-:Y:S01]  /*32e0*/  FMNMX R15, R156, R15, !PT ;  /* 0x0000000f9c0f7209 */ /* 0x000fe20007800000 */
[----:B---3--:R-:W-:Y:S01]  /*32f0*/  @!P5 FMUL R65, R65, R65 ;  /* 0x000000414141d220 */ /* 0x008fe20000400000 */
[----:B------:R-:W-:Y:S01]  /*3300*/  FSETP.GEU.AND P5, PT, R48, -126, PT ;  /* 0xc2fc00003000780b */ /* 0x000fe20003fae000 */
[----:B------:R1:W3:Y:S01]  /*3310*/  MUFU.EX2 R44, R21 ;  /* 0x00000015002c7308 */ /* 0x0002e20000000800 */
[----:B------:R-:W-:Y:S01]  /*3320*/  FMNMX R15, R154, R15, !PT ;  /* 0x0000000f9a0f7209 */ /* 0x000fe20007800000 */
[----:B------:R-:W-:-:S02]  /*3330*/  FFMA R80, R141, UR6, -R138 ;  /* 0x000000068d507c23 */ /* 0x000fc4000800088a */
[----:B------:R-:W-:Y:S01]  /*3340*/  @!P4 FMUL R40, R40, 0.5 ;  /* 0x3f0000002828c820 */ /* 0x000fe20000400000 */
[----:B------:R-:W-:-:S04]  /*3350*/  FMNMX R15, R150, R15, !PT ;  /* 0x0000000f960f7209 */ /* 0x000fc80007800000 */
[----:B------:R-:W-:Y:S01]  /*3360*/  FMNMX R15, R148, R15, !PT ;  /* 0x0000000f940f7209 */ /* 0x000fe20007800000 */
[----:B------:R-:W4:Y:S01]  /*3370*/  MUFU.EX2 R40, R40 ;  /* 0x0000002800287308 */ /* 0x000f220000000800 */
[----:B--2---:R-:W-:Y:S01]  /*3380*/  @!P1 FMUL R52, R52, R52 ;  /* 0x0000003434349220 */ /* 0x004fe20000400000 */
[----:B------:R-:W-:Y:S01]  /*3390*/  @!P5 FMUL R48, R48, 0.5 ;  /* 0x3f0000003030d820 */ /* 0x000fe20000400000 */
[----:B------:R-:W-:Y:S01]  /*33a0*/  FSETP.GEU.AND P1, PT, R37, -126, PT ;  /* 0xc2fc00002500780b */ /* 0x000fe20003f2e000 */
[----:B------:R-:W2:Y:S01]  /*33b0*/  SHFL.BFLY PT, R12, R15, 0x1, 0x1f ;  /* 0x0c201f000f0c7f89 */ /* 0x000ea200000e0000 */
[----:B-1----:R-:W-:Y:S01]  /*33c0*/  FFMA R21, R149, UR6, -R138 ;  /* 0x0000000695157c23 */ /* 0x002fe2000800088a */
[----:B---3--:R-:W-:Y:S02]  /*33d0*/  @!P3 FMUL R44, R44, R44 ;  /* 0x0000002c2c2cb220 */ /* 0x008fe40000400000 */
[----:B------:R-:W1:Y:S01]  /*33e0*/  MUFU.EX2 R60, R48 ;  /* 0x00000030003c7308 */ /* 0x000e620000000800 */
[----:B------:R-:W-:-:S07]  /*33f0*/  FSETP.GEU.AND P3, PT, R36, -126, PT ;  /* 0xc2fc00002400780b */ /* 0x000fce0003f6e000 */
[----:B------:R3:W5:Y:S01]  /*3400*/  MUFU.EX2 R48, R17 ;  /* 0x0000001100307308 */ /* 0x0007620000000800 */
[----:B----4-:R-:W-:Y:S01]  /*3410*/  @!P4 FMUL R40, R40, R40 ;  /* 0x000000282828c220 */ /* 0x010fe20000400000 */
[----:B------:R-:W-:Y:S01]  /*3420*/  FSETP.GEU.AND P4, PT, R23, -126, PT ;  /* 0xc2fc00001700780b */ /* 0x000fe20003f8e000 */
[----:B------:R-:W-:-:S03]  /*3430*/  @!P1 FMUL R37, R37, 0.5 ;  /* 0x3f00000025259820 */ /* 0x000fc60000400000 */
[----:B------:R-:W-:Y:S01]  /*3440*/  @!P3 FMUL R36, R36, 0.5 ;  /* 0x3f0000002424b820 */ /* 0x000fe20000400000 */
[--C-:B---3--:R-:W-:Y:S02]  /*3450*/  FFMA R17, R161, UR6, -R138.reuse ;  /* 0x00000006a1117c23 */ /* 0x108fe4000800088a */
[----:B------:R-:W3:Y:S01]  /*3460*/  MUFU.EX2 R37, R37 ;  /* 0x0000002500257308 */ /* 0x000ee20000000800 */
[----:B-1----:R-:W-:Y:S01]  /*3470*/  @!P5 FMUL R60, R60, R60 ;  /* 0x0000003c3c3cd220 */ /* 0x002fe20000400000 */
[----:B--2---:R-:W-:Y:S01]  /*3480*/  FMNMX R12, R15, R12, !PT ;  /* 0x0000000c0f0c7209 */ /* 0x004fe20007800000 */
[--C-:B------:R-:W-:Y:S01]  /*3490*/  FFMA R15, R81, UR6, -R138.reuse ;  /* 0x00000006510f7c23 */ /* 0x100fe2000800088a */
[----:B------:R-:W-:Y:S02]  /*34a0*/  FSETP.GEU.AND P5, PT, R45, -126, PT ;  /* 0xc2fc00002d00780b */ /* 0x000fe40003fae000 */
[----:B------:R-:W-:Y:S01]  /*34b0*/  @!P4 FMUL R23, R23, 0.5 ;  /* 0x3f0000001717c820 */ /* 0x000fe20000400000 */
[--C-:B------:R-:W-:Y:S01]  /*34c0*/  FFMA R161, R92, UR6, -R138.reuse ;  /* 0x000000065ca17c23 */ /* 0x100fe2000800088a */
[----:B------:R-:W1:Y:S01]  /*34d0*/  SHFL.BFLY PT, R19, R12, 0x2, 0x1f ;  /* 0x0c401f000c137f89 */ /* 0x000e6200000e0000 */
[----:B------:R-:W2:Y:S01]  /*34e0*/  MUFU.EX2 R36, R36 ;  /* 0x0000002400247308 */ /* 0x000ea20000000800 */
[----:B-----5:R-:W-:Y:S01]  /*34f0*/  @!P6 FMUL R48, R48, R48 ;  /* 0x000000303030e220 */ /* 0x020fe20000400000 */
[----:B------:R-:W-:Y:S01]  /*3500*/  FSETP.GEU.AND P6, PT, R20, -126, PT ;  /* 0xc2fc00001400780b */ /* 0x000fe20003fce000 */
[--C-:B------:R-:W-:Y:S01]  /*3510*/  FFMA R92, R133, UR6, -R138.reuse ;  /* 0x00000006855c7c23 */ /* 0x100fe2000800088a */
[----:B------:R-:W-:-:S04]  /*3520*/  FFMA R81, R140, UR6, -R138 ;  /* 0x000000068c517c23 */ /* 0x000fc8000800088a */
[----:B------:R-:W4:Y:S01]  /*3530*/  MUFU.EX2 R23, R23 ;  /* 0x0000001700177308 */ /* 0x000f220000000800 */
[----:B---3--:R-:W-:Y:S01]  /*3540*/  @!P1 FMUL R37, R37, R37 ;  /* 0x0000002525259220 */ /* 0x008fe20000400000 */
[----:B------:R-:W-:Y:S01]  /*3550*/  FSETP.GEU.AND P1, PT, R22, -126, PT ;  /* 0xc2fc00001600780b */ /* 0x000fe20003f2e000 */
[----:B------:R-:W-:-:S04]  /*3560*/  @!P5 FMUL R45, R45, 0.5 ;  /* 0x3f0000002d2dd820 */ /* 0x000fc80000400000 */
[----:B------:R-:W-:Y:S01]  /*3570*/  @!P6 FMUL R20, R20, 0.5 ;  /* 0x3f0000001414e820 */ /* 0x000fe20000400000 */
[----:B--2---:R-:W-:Y:S01]  /*3580*/  @!P3 FMUL R36, R36, R36 ;  /* 0x000000242424b220 */ /* 0x004fe20000400000 */
[----:B------:R-:W-:Y:S01]  /*3590*/  FSETP.GEU.AND P3, PT, R15, -126, PT ;  /* 0xc2fc00000f00780b */ /* 0x000fe20003f6e000 */
[----:B------:R-:W2:Y:S01]  /*35a0*/  MUFU.EX2 R45, R45 ;  /* 0x0000002d002d7308 */ /* 0x000ea20000000800 */
[----:B-1----:R-:W-:Y:S01]  /*35b0*/  FMNMX R19, R12, R19, !PT ;  /* 0x000000130c137209 */ /* 0x002fe20007800000 */
[----:B------:R-:W-:Y:S01]  /*35c0*/  FFMA R12, R162, UR6, -R138 ;  /* 0x00000006a20c7c23 */ /* 0x000fe2000800088a */
[----:B----4-:R-:W-:Y:S02]  /*35d0*/  @!P4 FMUL R23, R23, R23 ;  /* 0x000000171717c220 */ /* 0x010fe40000400000 */
[----:B------:R-:W-:Y:S01]  /*35e0*/  @!P1 FMUL R22, R22, 0.5 ;  /* 0x3f00000016169820 */ /* 0x000fe20000400000 */
[----:B------:R-:W-:Y:S02]  /*35f0*/  FSETP.NEU.AND P2, PT, R19, -INF , PT ;  /* 0xff8000001300780b */ /* 0x000fe40003f4d000 */
[----:B------:R-:W-:Y:S01]  /*3600*/  MUFU.EX2 R20, R20 ;  /* 0x0000001400147308 */ /* 0x000fe20000000800 */
[----:B------:R-:W-:-:S02]  /*3610*/  FSETP.GEU.AND P4, PT, R12, -126, PT ;  /* 0xc2fc00000c00780b */ /* 0x000fc40003f8e000 */
[----:B------:R-:W-:Y:S01]  /*3620*/  FSEL R147, R19, RZ, P2 ;  /* 0x000000ff13937208 */ /* 0x000fe20001000000 */
[----:B------:R-:W-:Y:S01]  /*3630*/  @!P3 FMUL R15, R15, 0.5 ;  /* 0x3f0000000f0fb820 */ /* 0x000fe20000400000 */
[----:B------:R-:W-:-:S03]  /*3640*/  FSETP.GEU.AND P2, PT, R33, -126, PT ;  /* 0xc2fc00002100780b */ /* 0x000fc60003f4e000 */
[----:B------:R-:W1:Y:S01]  /*3650*/  MUFU.EX2 R22, R22 ;  /* 0x0000001600167308 */ /* 0x000e620000000800 */
[----:B--2---:R-:W-:Y:S01]  /*3660*/  @!P5 FMUL R45, R45, R45 ;  /* 0x0000002d2d2dd220 */ /* 0x004fe20000400000 */
[----:B------:R-:W-:Y:S01]  /*3670*/  FSETP.GEU.AND P5, PT, R28, -126, PT ;  /* 0xc2fc00001c00780b */ /* 0x000fe20003fae000 */
[----:B------:R-:W-:-:S03]  /*3680*/  FMUL R147, R147, UR6 ;  /* 0x0000000693937c20 */ /* 0x000fc60008400000 */
[----:B------:R-:W-:Y:S01]  /*3690*/  @!P4 FMUL R12, R12, 0.5 ;  /* 0x3f0000000c0cc820 */ /* 0x000fe20000400000 */
[--C-:B------:R-:W-:Y:S01]  /*36a0*/  FFMA R164, R26, UR6, -R147.reuse ;  /* 0x000000061aa47c23 */ /* 0x100fe20008000893 */
[----:B------:R-:W2:Y:S01]  /*36b0*/  MUFU.EX2 R15, R15 ;  /* 0x0000000f000f7308 */ /* 0x000ea20000000800 */
[--C-:B------:R-:W-:Y:S01]  /*36c0*/  FFMA R26, R31, UR6, -R147.reuse ;  /* 0x000000061f1a7c23 */ /* 0x100fe20008000893 */
[----:B------:R-:W-:Y:S01]  /*36d0*/  @!P2 FMUL R33, R33, 0.5 ;  /* 0x3f0000002121a820 */ /* 0x000fe20000400000 */
[--C-:B------:R-:W-:Y:S01]  /*36e0*/  FFMA R149, R35, UR6, -R147.reuse ;  /* 0x0000000623957c23 */ /* 0x100fe20008000893 */
[--C-:B------:R-:W-:Y:S01]  /*36f0*/  FFMA R162, R27, UR6, -R147.reuse ;  /* 0x000000061ba27c23 */ /* 0x100fe20008000893 */
[--C-:B------:R-:W-:Y:S01]  /*3700*/  FFMA R27, R30, UR6, -R147.reuse ;  /* 0x000000061e1b7c23 */ /* 0x100fe20008000893 */
[--C-:B------:R-:W-:Y:S01]  /*3710*/  FFMA R151, R34, UR6, -R147.reuse ;  /* 0x0000000622977c23 */ /* 0x100fe20008000893 */
[----:B------:R-:W-:Y:S01]  /*3720*/  @!P5 FMUL R28, R28, 0.5 ;  /* 0x3f0000001c1cd820 */ /* 0x000fe20000400000 */
[----:B------:R-:W3:Y:S01]  /*3730*/  MUFU.EX2 R33, R33 ;  /* 0x0000002100217308 */ /* 0x000ee20000000800 */
[----:B-1----:R-:W-:Y:S01]  /*3740*/  @!P1 FMUL R22, R22, R22 ;  /* 0x0000001616169220 */ /* 0x002fe20000400000 */
[----:B------:R-:W-:Y:S01]  /*3750*/  FSETP.GEU.AND P1, PT, R142, -126, PT ;  /* 0xc2fc00008e00780b */ /* 0x000fe20003f2e000 */
[--C-:B------:R-:W-:Y:S01]  /*3760*/  FFMA R139, R39, UR6, -R147.reuse ;  /* 0x00000006278b7c23 */ /* 0x100fe20008000893 */
[--C-:B------:R-:W-:Y:S01]  /*3770*/  FFMA R133, R46, UR6, -R147.reuse ;  /* 0x000000062e857c23 */ /* 0x100fe20008000893 */
[--C-:B------:R-:W-:Y:S01]  /*3780*/  FFMA R143, R42, UR6, -R147.reuse ;  /* 0x000000062a8f7c23 */ /* 0x100fe20008000893 */
[--C-:B------:R-:W-:Y:S01]  /*3790*/  FFMA R128, R43, UR6, -R147.reuse ;  /* 0x000000062b807c23 */ /* 0x100fe20008000893 */
[----:B------:R-:W-:Y:S01]  /*37a0*/  @!P6 FMUL R20, R20, R20 ;  /* 0x000000141414e220 */ /* 0x000fe20000400000 */
[----:B------:R-:W1:Y:S01]  /*37b0*/  MUFU.EX2 R12, R12 ;  /* 0x0000000c000c7308 */ /* 0x000e620000000800 */
[----:B--2---:R-:W-:Y:S01]  /*37c0*/  @!P3 FMUL R15, R15, R15 ;  /* 0x0000000f0f0fb220 */ /* 0x004fe20000400000 */
[----:B------:R-:W-:Y:S01]  /*37d0*/  FSETP.GEU.AND P3, PT, R161, -126, PT ;  /* 0xc2fc0000a100780b */ /* 0x000fe20003f6e000 */
[--C-:B------:R-:W-:Y:S01]  /*37e0*/  FFMA R135, R38, UR6, -R147.reuse ;  /* 0x0000000626877c23 */ /* 0x100fe20008000893 */
[----:B------:R-:W-:Y:S01]  /*37f0*/  FSETP.GEU.AND P6, PT, R146, -126, PT ;  /* 0xc2fc00009200780b */ /* 0x000fe20003fce000 */
[--C-:B------:R-:W-:Y:S01]  /*3800*/  FFMA R138, R47, UR6, -R147.reuse ;  /* 0x000000062f8a7c23 */ /* 0x100fe20008000893 */
[--C-:B------:R-:W-:Y:S01]  /*3810*/  FFMA R125, R51, UR6, -R147.reuse ;  /* 0x00000006337d7c23 */ /* 0x100fe20008000893 */
[----:B------:R-:W-:Y:S01]  /*3820*/  @!P1 FMUL R142, R142, 0.5 ;  /* 0x3f0000008e8e9820 */ /* 0x000fe20000400000 */
[----:B------:R-:W2:Y:S01]  /*3830*/  MUFU.EX2 R28, R28 ;  /* 0x0000001c001c7308 */ /* 0x000ea20000000800 */
[----:B---3--:R-:W-:Y:S01]  /*3840*/  @!P2 FMUL R33, R33, R33 ;  /* 0x000000212121a220 */ /* 0x008fe20000400000 */
[----:B------:R-:W-:Y:S01]  /*3850*/  FSETP.GEU.AND P2, PT, R17, -126, PT ;  /* 0xc2fc00001100780b */ /* 0x000fe20003f4e000 */
[--C-:B------:R-:W-:Y:S01]  /*3860*/  FFMA R132, R54, UR6, -R147.reuse ;  /* 0x0000000636847c23 */ /* 0x100fe20008000893 */
[--C-:B------:R-:W-:Y:S01]  /*3870*/  FFMA R137, R55, UR6, -R147.reuse ;  /* 0x0000000637897c23 */ /* 0x100fe20008000893 */
[--C-:B------:R-:W-:Y:S01]  /*3880*/  FFMA R141, R58, UR6, -R147.reuse ;  /* 0x000000063a8d7c23 */ /* 0x100fe20008000893 */
[--C-:B------:R-:W-:Y:S01]  /*3890*/  FFMA R124, R59, UR6, -R147.reuse ;  /* 0x000000063b7c7c23 */ /* 0x100fe20008000893 */
[----:B------:R-:W-:Y:S01]  /*38a0*/  @!P3 FMUL R161, R161, 0.5 ;  /* 0x3f000000a1a1b820 */ /* 0x000fe20000400000 */
[----:B------:R3:W4:Y:S01]  /*38b0*/  MUFU.EX2 R31, R142 ;  /* 0x0000008e001f7308 */ /* 0x0007220000000800 */
[----:B-1----:R-:W-:Y:S01]  /*38c0*/  @!P4 FMUL R12, R12, R12 ;  /* 0x0000000c0c0cc220 */ /* 0x002fe20000400000 */
[----:B------:R-:W-:Y:S01]  /*38d0*/  FSETP.GEU.AND P4, PT, R159, -126, PT ;  /* 0xc2fc00009f00780b */ /* 0x000fe20003f8e000 */
[----:B------:R-:W-:Y:S01]  /*38e0*/  @!P6 FMUL R146, R146, 0.5 ;  /* 0x3f0000009292e820 */ /* 0x000fe20000400000 */
[--C-:B------:R-:W-:Y:S01]  /*38f0*/  FFMA R129, R62, UR6, -R147.reuse ;  /* 0x000000063e817c23 */ /* 0x100fe20008000893 */
[--C-:B------:R-:W-:Y:S01]  /*3900*/  FFMA R136, R63, UR6, -R147.reuse ;  /* 0x000000063f887c23 */ /* 0x100fe20008000893 */
[--C-:B------:R-:W-:Y:S01]  /*3910*/  FFMA R140, R66, UR6, -R147.reuse ;  /* 0x00000006428c7c23 */ /* 0x100fe20008000893 */
[----:B------:R-:W-:Y:S01]  /*3920*/  @!P2 FMUL R17, R17, 0.5 ;  /* 0x3f0000001111a820 */ /* 0x000fe20000400000 */
[----:B------:R-:W1:Y:S01]  /*3930*/  MUFU.EX2 R34, R161 ;  /* 0x000000a100227308 */ /* 0x000e620000000800 */
[----:B--2---:R-:W-:Y:S01]  /*3940*/  @!P5 FMUL R28, R28, R28 ;  /* 0x0000001c1c1cd220 */ /* 0x004fe20000400000 */
[----:B------:R-:W-:Y:S01]  /*3950*/  FSETP.GEU.AND P5, PT, R29, -126, PT ;  /* 0xc2fc00001d00780b */ /* 0x000fe20003fae000 */
[--C-:B---3--:R-:W-:Y:S01]  /*3960*/  FFMA R142, R50, UR6, -R147.reuse ;  /* 0x00000006328e7c23 */ /* 0x108fe20008000893 */
[--C-:B------:R-:W-:Y:S01]  /*3970*/  FFMA R67, R67, UR6, -R147.reuse ;  /* 0x0000000643437c23 */ /* 0x100fe20008000893 */
[--C-:B------:R-:W-:Y:S01]  /*3980*/  FFMA R70, R70, UR6, -R147.reuse ;  /* 0x0000000646467c23 */ /* 0x100fe20008000893 */
[--C-:B------:R-:W-:Y:S01]  /*3990*/  FFMA R71, R71, UR6, -R147.reuse ;  /* 0x0000000647477c23 */ /* 0x100fe20008000893 */
[----:B------:R-:W-:Y:S01]  /*39a0*/  @!P4 FMUL R159, R159, 0.5 ;  /* 0x3f0000009f9fc820 */ /* 0x000fe20000400000 */
[----:B------:R-:W2:Y:S01]  /*39b0*/  MUFU.EX2 R17, R17 ;  /* 0x0000001100117308 */ /* 0x000ea20000000800 */
[----:B----4-:R-:W-:Y:S01]  /*39c0*/  @!P1 FMUL R31, R31, R31 ;  /* 0x0000001f1f1f9220 */ /* 0x010fe20000400000 */
[----:B------:R-:W-:Y:S01]  /*39d0*/  FSETP.GEU.AND P1, PT, R155, -126, PT ;  /* 0xc2fc00009b00780b */ /* 0x000fe20003f2e000 */
        /* <DEDUP_REMOVED lines=12> */
[----:B------:R-:W-:Y:S01]  /*3aa0*/  @!P1 FMUL R155, R155, 0.5 ;  /* 0x3f0000009b9b9820 */ /* 0x000fe20000400000 */
[----:B------:R-:W1:Y:S01]  /*3ab0*/  MUFU.EX2 R29, R29 ;  /* 0x0000001d001d7308 */ /* 0x000e620000000800 */
[----:B--2---:R-:W-:Y:S01]  /*3ac0*/  @!P2 FMUL R17, R17, R17 ;  /* 0x000000111111a220 */ /* 0x004fe20000400000 */
[----:B------:R-:W2:Y:S01]  /*3ad0*/  SYNCS.PHASECHK.TRANS64.TRYWAIT P2, [R2+URZ+0x8808], R11 ;  /* 0x0088080b020075a7 */ /* 0x000ea2000804017f */
[--C-:B------:R-:W-:Y:S01]  /*3ae0*/  FFMA R90, R90, UR6, -R147.reuse ;  /* 0x000000065a5a7c23 */ /* 0x100fe20008000893 */
[--C-:B------:R-:W-:Y:S01]  /*3af0*/  FFMA R91, R91, UR6, -R147.reuse ;  /* 0x000000065b5b7c23 */ /* 0x100fe20008000893 */
[--C-:B------:R-:W-:Y:S01]  /*3b00*/  FFMA R94, R94, UR6, -R147.reuse ;  /* 0x000000065e5e7c23 */ /* 0x100fe20008000893 */
[--C-:B------:R-:W-:Y:S01]  /*3b10*/  FFMA R95, R95, UR6, -R147.reuse ;  /* 0x000000065f5f7c23 */ /* 0x100fe20008000893 */
[----:B------:R-:W-:Y:S01]  /*3b20*/  @!P3 FMUL R164, R164, 0.5 ;  /* 0x3f000000a4a4b820 */ /* 0x000fe20000400000 */
[----:B------:R-:W4:Y:S01]  /*3b30*/  MUFU.EX2 R39, R155 ;  /* 0x0000009b00277308 */ /* 0x000f220000000800 */
[----:B---3--:R-:W-:Y:S01]  /*3b40*/  @!P4 FMUL R35, R35, R35 ;  /* 0x000000232323c220 */ /* 0x008fe20000400000 */
[----:B------:R-:W-:Y:S01]  /*3b50*/  FSETP.GEU.AND P4, PT, R162, -126, PT ;  /* 0xc2fc0000a200780b */ /* 0x000fe20003f8e000 */
[--C-:B------:R-:W-:Y:S01]  /*3b60*/  FFMA R98, R98, UR6, -R147.reuse ;  /* 0x0000000662627c23 */ /* 0x100fe20008000893 */
[--C-:B------:R-:W-:Y:S01]  /*3b70*/  FFMA R99, R99, UR6, -R147.reuse ;  /* 0x0000000663637c23 */ /* 0x100fe20008000893 */
[--C-:B------:R-:W-:Y:S01]  /*3b80*/  FFMA R102, R102, UR6, -R147.reuse ;  /* 0x0000000666667c23 */ /* 0x100fe20008000893 */
[--C-:B------:R-:W-:Y:S01]  /*3b90*/  FFMA R103, R103, UR6, -R147.reuse ;  /* 0x0000000667677c23 */ /* 0x100fe20008000893 */
[--C-:B------:R-:W-:Y:S01]  /*3ba0*/  FFMA R106, R106, UR6, -R147.reuse ;  /* 0x000000066a6a7c23 */ /* 0x100fe20008000893 */
        /* <DEDUP_REMOVED lines=8> */
[----:B------:R-:W-:Y:S01]  /*3c30*/  MUFU.EX2 R47, R146 ;  /* 0x00000092002f7308 */ /* 0x000fe20000000800 */
[----:B----4-:R-:W-:Y:S01]  /*3c40*/  @!P1 FMUL R39, R39, R39 ;  /* 0x0000002727279220 */ /* 0x010fe20000400000 */
[----:B------:R-:W-:Y:S01]  /*3c50*/  FSETP.GEU.AND P1, PT, R144, -126, PT ;  /* 0xc2fc00009000780b */ /* 0x000fe20003f2e000 */
[--C-:B------:R-:W-:Y:S01]  /*3c60*/  FFMA R118, R118, UR6, -R147.reuse ;  /* 0x0000000676767c23 */ /* 0x100fe20008000893 */
[--C-:B------:R-:W-:Y:S01]  /*3c70*/  FFMA R119, R119, UR6, -R147.reuse ;  /* 0x0000000677777c23 */ /* 0x100fe20008000893 */
[--C-:B------:R-:W-:Y:S01]  /*3c80*/  FFMA R122, R122, UR6, -R147.reuse ;  /* 0x000000067a7a7c23 */ /* 0x100fe20008000893 */
[--C-:B------:R-:W-:Y:S01]  /*3c90*/  FFMA R123, R123, UR6, -R147.reuse ;  /* 0x000000067b7b7c23 */ /* 0x100fe20008000893 */
[----:B------:R-:W-:Y:S01]  /*3ca0*/  @!P5 FMUL R157, R157, 0.5 ;  /* 0x3f0000009d9dd820 */ /* 0x000fe20000400000 */
[----:B------:R-:W1:Y:S01]  /*3cb0*/  MUFU.EX2 R46, R162 ;  /* 0x000000a2002e7308 */ /* 0x000e620000000800 */
[----:B---3--:R-:W-:Y:S01]  /*3cc0*/  @!P3 FMUL R43, R43, R43 ;  /* 0x0000002b2b2bb220 */ /* 0x008fe20000400000 */
[----:B------:R-:W-:Y:S01]  /*3cd0*/  FSETP.GEU.AND P3, PT, R26, -126, PT ;  /* 0xc2fc00001a00780b */ /* 0x000fe20003f6e000 */
[--C-:B------:R-:W-:Y:S01]  /*3ce0*/  FFMA R126, R126, UR6, -R147.reuse ;  /* 0x000000067e7e7c23 */ /* 0x100fe20008000893 */
[--C-:B------:R-:W-:Y:S01]  /*3cf0*/  FFMA R127, R127, UR6, -R147.reuse ;  /* 0x000000067f7f7c23 */ /* 0x100fe20008000893 */
[--C-:B------:R-:W-:Y:S01]  /*3d00*/  FFMA R130, R130, UR6, -R147.reuse ;  /* 0x0000000682827c23 */ /* 0x100fe20008000893 */
[--C-:B------:R-:W-:Y:S01]  /*3d10*/  FFMA R131, R131, UR6, -R147.reuse ;  /* 0x0000000683837c23 */ /* 0x100fe20008000893 */
[----:B------:R-:W-:Y:S01]  /*3d20*/  @!P1 FMUL R144, R144, 0.5 ;  /* 0x3f00000090909820 */ /* 0x000fe20000400000 */
[----:B------:R-:W3:Y:S01]  /*3d30*/  MUFU.EX2 R38, R157 ;  /* 0x0000009d00267308 */ /* 0x000ee20000000800 */
[--C-:B------:R-:W-:Y:S01]  /*3d40*/  FFMA R134, R134, UR6, -R147.reuse ;  /* 0x0000000686867c23 */ /* 0x100fe20008000893 */
[----:B--2---:R-:W-:Y:S01]  /*3d50*/  P2R R145, PR, RZ, 0x4 ;  /* 0x00000004ff917803 */ /* 0x004fe20000000000 */
[--C-:B------:R-:W-:Y:S01]  /*3d60*/  FFMA R66, R24, UR6, -R147.reuse ;  /* 0x0000000618427c23 */ /* 0x100fe20008000893 */
[----:B------:R-:W-:Y:S01]  /*3d70*/  FSETP.GEU.AND P2, PT, R163, -126, PT ;  /* 0xc2fc0000a300780b */ /* 0x000fe20003f4e000 */
[--C-:B------:R-:W-:Y:S01]  /*3d80*/  FFMA R63, R25, UR6, -R147.reuse ;  /* 0x00000006193f7c23 */ /* 0x100fe20008000893 */
[--C-:B------:R-:W-:Y:S01]  /*3d90*/  FFMA R50, R152, UR6, -R147.reuse ;  /* 0x0000000698327c23 */ /* 0x100fe20008000893 */
[----:B------:R-:W-:Y:S01]  /*3da0*/  @!P3 FMUL R26, R26, 0.5 ;  /* 0x3f0000001a1ab820 */ /* 0x000fe20000400000 */
[----:B------:R-:W-:Y:S01]  /*3db0*/  MUFU.EX2 R144, R144 ;  /* 0x0000009000907308 */ /* 0x000fe20000000800 */
[----:B-1----:R-:W-:Y:S01]  /*3dc0*/  @!P4 FMUL R46, R46, R46 ;  /* 0x0000002e2e2ec220 */ /* 0x002fe20000400000 */
[----:B------:R-:W-:Y:S01]  /*3dd0*/  FSETP.GEU.AND P4, PT, R151, -126, PT ;  /* 0xc2fc00009700780b */ /* 0x000fe20003f8e000 */
[--C-:B------:R-:W-:Y:S01]  /*3de0*/  FFMA R51, R160, UR6, -R147.reuse ;  /* 0x00000006a0337c23 */ /* 0x100fe20008000893 */
[--C-:B------:R-:W-:Y:S01]  /*3df0*/  FFMA R54, R158, UR6, -R147.reuse ;  /* 0x000000069e367c23 */ /* 0x100fe20008000893 */
[--C-:B------:R-:W-:Y:S01]  /*3e00*/  FFMA R55, R156, UR6, -R147.reuse ;  /* 0x000000069c377c23 */ /* 0x100fe20008000893 */
[--C-:B------:R-:W-:Y:S01]  /*3e10*/  FFMA R58, R154, UR6, -R147.reuse ;  /* 0x000000069a3a7c23 */ /* 0x100fe20008000893 */
[--C-:B------:R-:W-:Y:S01]  /*3e20*/  FFMA R59, R150, UR6, -R147.reuse ;  /* 0x00000006963b7c23 */ /* 0x100fe20008000893 */
[----:B------:R-:W-:Y:S01]  /*3e30*/  MUFU.EX2 R146, R26 ;  /* 0x0000001a00927308 */ /* 0x000fe20000000800 */
[----:B------:R-:W-:Y:S01]  /*3e40*/  @!P2 FMUL R163, R163, 0.5 ;  /* 0x3f000000a3a3a820 */ /* 0x000fe20000400000 */
[----:B------:R-:W-:Y:S01]  /*3e50*/  FFMA R62, R148, UR6, -R147 ;  /* 0x00000006943e7c23 */ /* 0x000fe20008000893 */
[----:B---3--:R-:W-:Y:S01]  /*3e60*/  @!P5 FMUL R38, R38, R38 ;  /* 0x000000262626d220 */ /* 0x008fe20000400000 */
[----:B------:R-:W-:-:S03]  /*3e70*/  FSETP.GEU.AND P5, PT, R149, -126, PT ;  /* 0xc2fc00009500780b */ /* 0x000fc60003fae000 */
[----:B------:R-:W-:Y:S01]  /*3e80*/  @!P4 FMUL R151, R151, 0.5 ;  /* 0x3f0000009797c820 */ /* 0x000fe20000400000 */
[----:B------:R-:W1:Y:S08]  /*3e90*/  MUFU.EX2 R30, R163 ;  /* 0x000000a3001e7308 */ /* 0x000e700000000800 */
[----:B------:R-:W-:Y:S01]  /*3ea0*/  MUFU.EX2 R151, R151 ;  /* 0x0000009700977308 */ /* 0x000fe20000000800 */
[----:B-1----:R-:W-:Y:S01]  /*3eb0*/  @!P2 FMUL R30, R30, R30 ;  /* 0x0000001e1e1ea220 */ /* 0x002fe20000400000 */
[----:B------:R-:W-:-:S13]  /*3ec0*/  FSETP.GEU.AND P2, PT, R153, -126, PT ;  /* 0xc2fc00009900780b */ /* 0x000fda0003f4e000 */
[----:B------:R-:W-:-:S04]  /*3ed0*/  @!P2 FMUL R153, R153, 0.5 ;  /* 0x3f0000009999a820 */ /* 0x000fc80000400000 */
[----:B------:R1:W2:Y:S02]  /*3ee0*/  MUFU.EX2 R42, R153 ;  /* 0x00000099002a7308 */ /* 0x0002a40000000800 */
[----:B-1----:R-:W-:Y:S02]  /*3ef0*/  P2R R153, PR, RZ, 0x40 ;  /* 0x00000040ff997803 */ /* 0x002fe40000000000 */
[----:B------:R-:W-:Y:S01]  /*3f00*/  ISETP.NE.AND P6, PT, R145, RZ, PT ;  /* 0x000000ff9100720c */ /* 0x000fe20003fc5270 */
[----:B------:R-:W-:Y:S01]  /*3f10*/  FFMA R145, R107, UR6, -R147 ;  /* 0x000000066b917c23 */ /* 0x000fe20008000893 */
[----:B--2---:R-:W-:Y:S01]  /*3f20*/  @!P2 FMUL R42, R42, R42 ;  /* 0x0000002a2a2aa220 */ /* 0x004fe20000400000 */
[----:B------:R-:W-:-:S13]  /*3f30*/  FSETP.GEU.AND P2, PT, R27, -126, PT ;  /* 0xc2fc00001b00780b */ /* 0x000fda0003f4e000 */
[----:B------:R-:W-:-:S04]  /*3f40*/  @!P2 FMUL R27, R27, 0.5 ;  /* 0x3f0000001b1ba820 */ /* 0x000fc80000400000 */
[----:B------:R1:W2:Y:S01]  /*3f50*/  MUFU.EX2 R107, R27 ;  /* 0x0000001b006b7308 */ /* 0x0002a20000000800 */
[----:B------:R-:W-:Y:S05]  /*3f60*/  @!P6 BRA `(.L_x_23) ;  /* 0x000000dc00bce947 */ /* 0x000fea0003800000 */
.L_x_77:
[----:B--2---:R-:W-:Y:S01]  /*3f70*/  @!P2 FMUL R107, R107, R107 ;  /* 0x0000006b6b6ba220 */ /* 0x004fe20000400000 */
[----:B------:R-:W-:Y:S01]  /*3f80*/  @!P3 FMUL R146, R146, R146 ;  /* 0x000000929292b220 */ /* 0x000fe20000400000 */
[----:B------:R-:W-:Y:S01]  /*3f90*/  F2FP.BF16.F32.PACK_AB R24, R73, R72 ;  /* 0x000000484918723e */ /* 0x000fe200000010ff */
[----:B------:R-:W-:Y:S01]  /*3fa0*/  UIADD3 UR6, UR14, 0x200, URZ ;  /* 0x000002000e067890 */ /* 0x000fe2000fffe03f */
[----:B------:R-:W-:Y:S01]  /*3fb0*/  F2FP.BF16.F32.PACK_AB R26, R88, R77 ;  /* 0x0000004d581a723e */ /* 0x000fe200000010ff */
[----:B------:R-:W-:Y:S01]  /*3fc0*/  UMOV UR7, 0xc0000010 ;  /* 0xc000001000077882 */ /* 0x000fe20000000000 */
[----:B------:R-:W-:Y:S01]  /*3fd0*/  F2FP.BF16.F32.PACK_AB R25, R46, R43 ;  /* 0x0000002b2e19723e */ /* 0x000fe200000010ff */
[----:B------:R-:W-:Y:S01]  /*3fe0*/  @!P5 FMUL R149, R149, 0.5 ;  /* 0x3f0000009595d820 */ /* 0x000fe20000400000 */
[----:B-1----:R-:W-:Y:S01]  /*3ff0*/  F2FP.BF16.F32.PACK_AB R27, R146, R107 ;  /* 0x0000006b921b723e */ /* 0x002fe200000010ff */
[----:B------:R-:W-:Y:S01]  /*4000*/  @!P4 FMUL R151, R151, R151 ;  /* 0x000000979797c220 */ /* 0x000fe20000400000 */
[----:B------:R-:W-:Y:S01]  /*4010*/  ISETP.NE.AND P6, PT, R153, RZ, PT ;  /* 0x000000ff9900720c */ /* 0x000fe20003fc5270 */
[----:B------:R-:W1:Y:S01]  /*4020*/  MUFU.EX2 R148, R149 ;  /* 0x0000009500947308 */ /* 0x000e620000000800 */
[----:B------:R-:W-:Y:S01]  /*4030*/  WARPGROUP.ARRIVE ;  /* 0x00000000000079c5 */ /* 0x000fe20000000000 */
[----:B------:R-:W-:Y:S01]  /*4040*/  FSETP.GEU.AND P3, PT, R139, -126, PT ;  /* 0xc2fc00008b00780b */ /* 0x000fe20003f6e000 */
[----:B------:R-:W-:Y:S01]  /*4050*/  @!P1 FMUL R144, R144, R144 ;  /* 0x0000009090909220 */ /* 0x000fe20000400000 */
[----:B------:R-:W-:Y:S01]  /*4060*/  FSETP.GEU.AND P2, PT, R135, -126, PT ;  /* 0xc2fc00008700780b */ /* 0x000fe20003f4e000 */
[----:B------:R-:W-:Y:S01]  /*4070*/  ULDC UR15, c[0x0][0x604] ;  /* 0x00018100000f7ab9 */ /* 0x000fe20000000800 */
[----:B------:R-:W-:Y:S01]  /*4080*/  FSETP.GEU.AND P4, PT, R143, -126, PT ;  /* 0xc2fc00008f00780b */ /* 0x000fe20003f8e000 */
[----:B------:R-:W-:Y:S01]  /*4090*/  HGMMA.64x16x16.F32.BF16 R152, R24, gdesc[UR4].tnspB, RZ, !UPT, gsb0 ;  /* 0x4020000418987df0 */ /* 0x000fe2000c0018ff */
[----:B------:R-:W-:Y:S01]  /*40a0*/  UIADD3 UR6, UR14, 0x220, URZ ;  /* 0x000002200e067890 */ /* 0x000fe2000fffe03f */
[----:B------:R-:W-:Y:S01]  /*40b0*/  FSETP.GEU.AND P1, PT, R120, -126, PT ;  /* 0xc2fc00007800780b */ /* 0x000fe20003f2e000 */
[----:B------:R-:W-:Y:S01]  /*40c0*/  UMOV UR7, 0xc0000010 ;  /* 0xc000001000077882 */ /* 0x000fe20000000000 */
[----:B------:R-:W-:Y:S01]  /*40d0*/  ULDC UR17, c[0x0][0x28c] ;  /* 0x0000a30000117ab9 */ /* 0x000fe20000000800 */
[----:B------:R-:W-:Y:S01]  /*40e0*/  @!P6 FMUL R47, R47, R47 ;  /* 0x0000002f2f2fe220 */ /* 0x000fe20000400000 */
[----:B------:R-:W-:Y:S01]  /*40f0*/  FSETP.GEU.AND P6, PT, R121, -126, PT ;  /* 0xc2fc00007900780b */ /* 0x000fe20003fce000 */
[----:B------:R-:W-:-:S02]  /*4100*/  VIADD R10, R10, 0x100 ;  /* 0x000001000a0a7836 */ /* 0x000fc40000000000 */
[----:B------:R-:W-:Y:S01]  /*4110*/  @!P3 FMUL R139, R139, 0.5 ;  /* 0x3f0000008b8bb820 */ /* 0x000fe20000400000 */
[----:B------:R-:W-:Y:S01]  /*4120*/  LEA.HI.SX32 R18, R18, 0xffffffff, 0x18 ;  /* 0xffffffff12127811 */ /* 0x000fe200078fc2ff */
[----:B------:R-:W-:Y:S01]  /*4130*/  @!P2 FMUL R135, R135, 0.5 ;  /* 0x3f0000008787a820 */ /* 0x000fe20000400000 */
[----:B-1----:R-:W-:Y:S01]  /*4140*/  @!P5 FMUL R148, R148, R148 ;  /* 0x000000949494d220 */ /* 0x002fe20000400000 */
[----:B------:R-:W-:Y:S01]  /*4150*/  FSETP.GEU.AND P5, PT, R128, -126, PT ;  /* 0xc2fc00008000780b */ /* 0x000fe20003fae000 */
[----:B------:R-:W-:Y:S01]  /*4160*/  @!P4 FMUL R143, R143, 0.5 ;  /* 0x3f0000008f8fc820 */ /* 0x000fe20000400000 */
[----:B------:R-:W1:Y:S01]  /*4170*/  MUFU.EX2 R150, R135 ;  /* 0x0000008700967308 */ /* 0x000e620000000800 */
[----:B------:R-:W-:-:S03]  /*4180*/  @!P1 FMUL R120, R120, 0.5 ;  /* 0x3f00000078789820 */ /* 0x000fc60000400000 */
[----:B------:R-:W-:-:S04]  /*4190*/  @!P6 FMUL R121, R121, 0.5 ;  /* 0x3f0000007979e820 */ /* 0x000fc80000400000 */
[----:B------:R-:W2:Y:S03]  /*41a0*/  MUFU.EX2 R139, R139 ;  /* 0x0000008b008b7308 */ /* 0x000ea60000000800 */
[----:B------:R-:W-:-:S05]  /*41b0*/  @!P5 FMUL R128, R128, 0.5 ;  /* 0x3f0000008080d820 */ /* 0x000fca0000400000 */
[----:B------:R-:W4:Y:S01]  /*41c0*/  MUFU.EX2 R143, R143 ;  /* 0x0000008f008f7308 */ /* 0x000f220000000800 */
[----:B-1----:R-:W-:Y:S01]  /*41d0*/  @!P2 FMUL R150, R150, R150 ;  /* 0x000000969696a220 */ /* 0x002fe20000400000 */
[----:B------:R-:W-:-:S06]  /*41e0*/  FSETP.GEU.AND P2, PT, R133, -126, PT ;  /* 0xc2fc00008500780b */ /* 0x000fcc0003f4e000 */
[----:B------:R-:W1:Y:S01]  /*41f0*/  MUFU.EX2 R128, R128 ;  /* 0x0000008000807308 */ /* 0x000e620000000800 */
[----:B--2---:R-:W-:Y:S01]  /*4200*/  @!P3 FMUL R139, R139, R139 ;  /* 0x0000008b8b8bb220 */ /* 0x004fe20000400000 */
[----:B------:R-:W-:Y:S01]  /*4210*/  FSETP.GEU.AND P3, PT, R138, -126, PT ;  /* 0xc2fc00008a00780b */ /* 0x000fe20003f6e000 */
[----:B------:R-:W-:Y:S02]  /*4220*/  WARPGROUP.DEPBAR.LE gsb0, 0x0 ;  /* 0x00008000000079c5 */ /* 0x000fe40000010000 */
[----:B------:R-:W-:Y:S02]  /*4230*/  F2FP.BF16.F32.PACK_AB R24, R68, R69 ;  /* 0x000000454418723e */ /* 0x000fe400000010ff */
[----:B------:R-:W-:Y:S01]  /*4240*/  @!P2 FMUL R133, R133, 0.5 ;  /* 0x3f0000008585a820 */ /* 0x000fe20000400000 */
[----:B------:R-:W-:Y:S01]  /*4250*/  F2FP.BF16.F32.PACK_AB R25, R148, R151 ;  /* 0x000000979419723e */ /* 0x000fe200000010ff */
[----:B----4-:R-:W-:Y:S01]  /*4260*/  @!P4 FMUL R143, R143, R143 ;  /* 0x0000008f8f8fc220 */ /* 0x010fe20000400000 */
[----:B------:R-:W-:Y:S01]  /*4270*/  F2FP.BF16.F32.PACK_AB R26, R64, R65 ;  /* 0x00000041401a723e */ /* 0x000fe200000010ff */
[----:B---3--:R-:W2:Y:S01]  /*4280*/  MUFU.EX2 R11, R120 ;  /* 0x00000078000b7308 */ /* 0x008ea20000000800 */
[----:B------:R-:W-:-:S02]  /*4290*/  F2FP.BF16.F32.PACK_AB R27, R139, R150 ;  /* 0x000000968b1b723e */ /* 0x000fc400000010ff */
[----:B------:R-:W-:Y:S01]  /*42a0*/  FSETP.GEU.AND P4, PT, R142, -126, PT ;  /* 0xc2fc00008e00780b */ /* 0x000fe20003f8e000 */
[----:B------:R-:W-:Y:S01]  /*42b0*/  @!P3 FMUL R138, R138, 0.5 ;  /* 0x3f0000008a8ab820 */ /* 0x000fe20000400000 */
[----:B------:R-:W-:Y:S01]  /*42c0*/  WARPGROUP.ARRIVE ;  /* 0x00000000000079c5 */ /* 0x000fe20000000000 */
[----:B-1----:R-:W-:Y:S01]  /*42d0*/  @!P5 FMUL R128, R128, R128 ;  /* 0x000000808080d220 */ /* 0x002fe20000400000 */
[----:B------:R-:W-:Y:S01]  /*42e0*/  FSETP.GEU.AND P5, PT, R125, -126, PT ;  /* 0xc2fc00007d00780b */ /* 0x000fe20003fae000 */
[----:B------:R-:W1:Y:S03]  /*42f0*/  MUFU.EX2 R133, R133 ;  /* 0x0000008500857308 */ /* 0x000e660000000800 */
[----:B------:R-:W-:Y:S01]  /*4300*/  HGMMA.64x16x16.F32.BF16 R152, R24, gdesc[UR4].tnspB, R152, gsb0 ;  /* 0x4020000418987df0 */ /* 0x000fe20008001898 */
[----:B------:R-:W-:Y:S01]  /*4310*/  UIADD3 UR6, UR14, 0x240, URZ ;  /* 0x000002400e067890 */ /* 0x000fe2000fffe03f */
[----:B------:R-:W-:-:S03]  /*4320*/  UMOV UR7, 0xc0000010 ;  /* 0xc000001000077882 */ /* 0x000fc60000000000 */
[----:B------:R-:W3:Y:S01]  /*4330*/  MUFU.EX2 R138, R138 ;  /* 0x0000008a008a7308 */ /* 0x000ee20000000800 */
[----:B------:R-:W-:Y:S01]  /*4340*/  @!P4 FMUL R142, R142, 0.5 ;  /* 0x3f0000008e8ec820 */ /* 0x000fe20000400000 */
[----:B--2---:R-:W-:Y:S01]  /*4350*/  @!P1 FMUL R11, R11, R11 ;  /* 0x0000000b0b0b9220 */ /* 0x004fe20000400000 */
[----:B------:R-:W-:Y:S01]  /*4360*/  FSETP.GEU.AND P1, PT, R116, -126, PT ;  /* 0xc2fc00007400780b */ /* 0x000fe20003f2e000 */
[----:B------:R-:W-:-:S04]  /*4370*/  @!P5 FMUL R125, R125, 0.5 ;  /* 0x3f0000007d7dd820 */ /* 0x000fc80000400000 */
[----:B------:R-:W2:Y:S01]  /*4380*/  MUFU.EX2 R142, R142 ;  /* 0x0000008e008e7308 */ /* 0x000ea20000000800 */
[----:B-1----:R-:W-:Y:S01]  /*4390*/  @!P2 FMUL R133, R133, R133 ;  /* 0x000000858585a220 */ /* 0x002fe20000400000 */
[----:B------:R-:W-:-:S06]  /*43a0*/  FSETP.GEU.AND P2, PT, R132, -126, PT ;  /* 0xc2fc00008400780b */ /* 0x000fcc0003f4e000 */
[----:B------:R-:W1:Y:S01]  /*43b0*/  MUFU.EX2 R125, R125 ;  /* 0x0000007d007d7308 */ /* 0x000e620000000800 */
[----:B---3--:R-:W-:Y:S01]  /*43c0*/  @!P3 FMUL R138, R138, R138 ;  /* 0x0000008a8a8ab220 */ /* 0x008fe20000400000 */
[----:B------:R-:W-:Y:S01]  /*43d0*/  FSETP.GEU.AND P3, PT, R137, -126, PT ;  /* 0xc2fc00008900780b */ /* 0x000fe20003f6e000 */
[----:B------:R-:W-:-:S04]  /*43e0*/  @!P1 FMUL R116, R116, 0.5 ;  /* 0x3f00000074749820 */ /* 0x000fc80000400000 */
[----:B------:R-:W-:Y:S01]  /*43f0*/  @!P2 FMUL R132, R132, 0.5 ;  /* 0x3f0000008484a820 */ /* 0x000fe20000400000 */
[----:B------:R-:W3:Y:S01]  /*4400*/  MUFU.EX2 R135, R116 ;  /* 0x0000007400877308 */ /* 0x000ee20000000800 */
[----:B--2---:R-:W-:Y:S01]  /*4410*/  @!P4 FMUL R142, R142, R142 ;  /* 0x0000008e8e8ec220 */ /* 0x004fe20000400000 */
[----:B------:R-:W-:-:S05]  /*4420*/  FSETP.GEU.AND P4, PT, R141, -126, PT ;  /* 0xc2fc00008d00780b */ /* 0x000fca0003f8e000 */
[----:B------:R-:W-:Y:S01]  /*4430*/  @!P3 FMUL R137, R137, 0.5 ;  /* 0x3f0000008989b820 */ /* 0x000fe20000400000 */
[----:B------:R-:W2:Y:S01]  /*4440*/  MUFU.EX2 R132, R132 ;  /* 0x0000008400847308 */ /* 0x000ea20000000800 */
[----:B-1----:R-:W-:Y:S01]  /*4450*/  @!P5 FMUL R125, R125, R125 ;  /* 0x0000007d7d7dd220 */ /* 0x002fe20000400000 */
[----:B------:R-:W-:Y:S01]  /*4460*/  FSETP.GEU.AND P5, PT, R124, -126, PT ;  /* 0xc2fc00007c00780b */ /* 0x000fe20003fae000 */
[----:B------:R-:W-:Y:S02]  /*4470*/  WARPGROUP.DEPBAR.LE gsb0, 0x0 ;  /* 0x00008000000079c5 */ /* 0x000fe40000010000 */
[----:B------:R-:W-:-:S03]  /*4480*/  F2FP.BF16.F32.PACK_AB R24, R84, R85 ;  /* 0x000000555418723e */ /* 0x000fc600000010ff */
[----:B------:R-:W1:Y:S01]  /*4490*/  MUFU.EX2 R137, R137 ;  /* 0x0000008900897308 */ /* 0x000e620000000800 */
[----:B------:R-:W-:Y:S01]  /*44a0*/  F2FP.BF16.F32.PACK_AB R25, R128, R143 ;  /* 0x0000008f8019723e */ /* 0x000fe200000010ff */
[----:B------:R-:W-:Y:S01]  /*44b0*/  @!P4 FMUL R141, R141, 0.5 ;  /* 0x3f0000008d8dc820 */ /* 0x000fe20000400000 */
[----:B------:R-:W-:Y:S01]  /*44c0*/  F2FP.BF16.F32.PACK_AB R26, R61, R76 ;  /* 0x0000004c3d1a723e */ /* 0x000fe200000010ff */
[----:B---3--:R-:W-:Y:S01]  /*44d0*/  @!P1 FMUL R135, R135, R135 ;  /* 0x0000008787879220 */ /* 0x008fe20000400000 */
[----:B------:R-:W-:Y:S01]  /*44e0*/  F2FP.BF16.F32.PACK_AB R27, R138, R133 ;  /* 0x000000858a1b723e */ /* 0x000fe200000010ff */
[----:B------:R-:W-:Y:S01]  /*44f0*/  FADD R76, R76, R11 ;  /* 0x0000000b4c4c7221 */ /* 0x000fe20000000000 */
[----:B------:R-:W-:Y:S01]  /*4500*/  @!P5 FMUL R124, R124, 0.5 ;  /* 0x3f0000007c7cd820 */ /* 0x000fe20000400000 */
[----:B------:R-:W3:Y:S01]  /*4510*/  MUFU.EX2 R141, R141 ;  /* 0x0000008d008d7308 */ /* 0x000ee20000000800 */
[----:B------:R-:W-:Y:S01]  /*4520*/  WARPGROUP.ARRIVE ;  /* 0x00000000000079c5 */ /* 0x000fe20000000000 */
[----:B--2---:R-:W-:Y:S01]  /*4530*/  @!P2 FMUL R132, R132, R132 ;  /* 0x000000848484a220 */ /* 0x004fe20000400000 */
[----:B------:R-:W-:Y:S01]  /*4540*/  FSETP.GEU.AND P2, PT, R129, -126, PT ;  /* 0xc2fc00008100780b */ /* 0x000fe20003f4e000 */
[----:B------:R-:W-:Y:S01]  /*4550*/  FADD R85, R85, R144 ;  /* 0x0000009055557221 */ /* 0x000fe20000000000 */
[----:B------:R-:W-:-:S02]  /*4560*/  FSETP.GEU.AND P1, PT, R112, -126, PT ;  /* 0xc2fc00007000780b */ /* 0x000fc40003f2e000 */
[----:B------:R-:W-:Y:S01]  /*4570*/  HGMMA.64x16x16.F32.BF16 R152, R24, gdesc[UR4].tnspB, R152, gsb0 ;  /* 0x4020000418987df0 */ /* 0x000fe20008001898 */
[----:B------:R-:W-:Y:S01]  /*4580*/  UIADD3 UR6, UR14, 0x260, URZ ;  /* 0x000002600e067890 */ /* 0x000fe2000fffe03f */
[----:B-1----:R-:W-:Y:S01]  /*4590*/  @!P3 FMUL R137, R137, R137 ;  /* 0x000000898989b220 */ /* 0x002fe20000400000 */
[----:B------:R-:W-:Y:S01]  /*45a0*/  UMOV UR7, 0xc0000010 ;  /* 0xc000001000077882 */ /* 0x000fe20000000000 */
[----:B------:R-:W-:Y:S01]  /*45b0*/  FSETP.GEU.AND P3, PT, R136, -126, PT ;  /* 0xc2fc00008800780b */ /* 0x000fe20003f6e000 */
[----:B------:R-:W1:Y:S04]  /*45c0*/  MUFU.EX2 R124, R124 ;  /* 0x0000007c007c7308 */ /* 0x000e680000000800 */
[----:B------:R-:W-:Y:S01]  /*45d0*/  @!P2 FMUL R129, R129, 0.5 ;  /* 0x3f0000008181a820 */ /* 0x000fe20000400000 */
[----:B---3--:R-:W-:Y:S01]  /*45e0*/  @!P4 FMUL R141, R141, R141 ;  /* 0x0000008d8d8dc220 */ /* 0x008fe20000400000 */
[----:B------:R-:W-:Y:S01]  /*45f0*/  FSETP.GEU.AND P4, PT, R140, -126, PT ;  /* 0xc2fc00008c00780b */ /* 0x000fe20003f8e000 */
[----:B------:R-:W-:Y:S01]  /*4600*/  @!P1 FMUL R112, R112, 0.5 ;  /* 0x3f00000070709820 */ /* 0x000fe20000400000 */
[----:B------:R-:W2:Y:S04]  /*4610*/  MUFU.EX2 R121, R121 ;  /* 0x0000007900797308 */ /* 0x000ea80000000800 */
[----:B------:R-:W-:-:S04]  /*4620*/  @!P3 FMUL R136, R136, 0.5 ;  /* 0x3f0000008888b820 */ /* 0x000fc80000400000 */
[----:B------:R-:W3:Y:S01]  /*4630*/  MUFU.EX2 R129, R129 ;  /* 0x0000008100817308 */ /* 0x000ee20000000800 */
[----:B-1----:R-:W-:Y:S01]  /*4640*/  @!P5 FMUL R124, R124, R124 ;  /* 0x0000007c7c7cd220 */ /* 0x002fe20000400000 */
[----:B------:R-:W-:Y:S01]  /*4650*/  FSETP.GEU.AND P5, PT, R67, -126, PT ;  /* 0xc2fc00004300780b */ /* 0x000fe20003fae000 */
[----:B------:R-:W-:-:S05]  /*4660*/  @!P4 FMUL R140, R140, 0.5 ;  /* 0x3f0000008c8cc820 */ /* 0x000fca0000400000 */
[----:B------:R-:W1:Y:S01]  /*4670*/  MUFU.EX2 R136, R136 ;  /* 0x0000008800887308 */ /* 0x000e620000000800 */
[----:B--2---:R-:W-:Y:S01]  /*4680*/  @!P6 FMUL R121, R121, R121 ;  /* 0x000000797979e220 */ /* 0x004fe20000400000 */
[----:B------:R-:W-:-:S03]  /*4690*/  FSETP.GEU.AND P6, PT, R117, -126, PT ;  /* 0xc2fc00007500780b */ /* 0x000fc60003fce000 */
[----:B------:R-:W-:Y:S02]  /*46a0*/  FADD R84, R84, R121 ;  /* 0x0000007954547221 */ /* 0x000fe40000000000 */
[----:B------:R-:W-:Y:S01]  /*46b0*/  @!P5 FMUL R67, R67, 0.5 ;  /* 0x3f0000004343d820 */ /* 0x000fe20000400000 */
[----:B------:R-:W2:Y:S01]  /*46c0*/  MUFU.EX2 R140, R140 ;  /* 0x0000008c008c7308 */ /* 0x000ea20000000800 */
[----:B---3--:R-:W-:Y:S01]  /*46d0*/  @!P2 FMUL R129, R129, R129 ;  /* 0x000000818181a220 */ /* 0x008fe20000400000 */
[----:B------:R-:W-:Y:S01]  /*46e0*/  FSETP.GEU.AND P2, PT, R70, -126, PT ;  /* 0xc2fc00004600780b */ /* 0x000fe20003f4e000 */
[----:B------:R-:W-:Y:S02]  /*46f0*/  WARPGROUP.DEPBAR.LE gsb0, 0x0 ;  /* 0x00008000000079c5 */ /* 0x000fe40000010000 */
[----:B------:R-:W-:-:S03]  /*4700*/  F2FP.BF16.F32.PACK_AB R24, R57, R60 ;  /* 0x0000003c3918723e */ /* 0x000fc600000010ff */
[----:B------:R-:W3:Y:S01]  /*4710*/  MUFU.EX2 R67, R67 ;  /* 0x0000004300437308 */ /* 0x000ee20000000800 */
[----:B------:R-:W-:Y:S01]  /*4720*/  F2FP.BF16.F32.PACK_AB R25, R125, R142 ;  /* 0x0000008e7d19723e */ /* 0x000fe200000010ff */
[----:B-1----:R-:W-:Y:S01]  /*4730*/  @!P3 FMUL R136, R136, R136 ;  /* 0x000000888888b220 */ /* 0x002fe20000400000 */
[----:B------:R-:W-:Y:S01]  /*4740*/  F2FP.BF16.F32.PACK_AB R26, R52, R53 ;  /* 0x00000035341a723e */ /* 0x000fe200000010ff */
[----:B------:R-:W-:Y:S01]  /*4750*/  @!P6 FMUL R117, R117, 0.5 ;  /* 0x3f0000007575e820 */ /* 0x000fe20000400000 */
[----:B------:R-:W-:Y:S01]  /*4760*/  F2FP.BF16.F32.PACK_AB R27, R137, R132 ;  /* 0x00000084891b723e */ /* 0x000fe200000010ff */
[----:B------:R-:W-:Y:S01]  /*4770*/  FADD R60, R60, R135 ;  /* 0x000000873c3c7221 */ /* 0x000fe20000000000 */
[----:B------:R-:W-:Y:S01]  /*4780*/  FSETP.GEU.AND P3, PT, R71, -126, PT ;  /* 0xc2fc00004700780b */ /* 0x000fe20003f6e000 */
[----:B------:R-:W-:Y:S01]  /*4790*/  @!P2 FMUL R70, R70, 0.5 ;  /* 0x3f0000004646a820 */ /* 0x000fe20000400000 */
[----:B------:R-:W-:Y:S01]  /*47a0*/  WARPGROUP.ARRIVE ;  /* 0x00000000000079c5 */ /* 0x000fe20000000000 */
[----:B------:R-:W1:Y:S01]  /*47b0*/  MUFU.EX2 R112, R112 ;  /* 0x0000007000707308 */ /* 0x000e620000000800 */
[----:B--2---:R-:W-:Y:S01]  /*47c0*/  @!P4 FMUL R140, R140, R140 ;  /* 0x0000008c8c8cc220 */ /* 0x004fe20000400000 */
[----:B------:R-:W-:-:S03]  /*47d0*/  FSETP.GEU.AND P4, PT, R74, -126, PT ;  /* 0xc2fc00004a00780b */ /* 0x000fc60003f8e000 */
[----:B------:R-:W-:Y:S01]  /*47e0*/  HGMMA.64x16x16.F32.BF16 R152, R24, gdesc[UR4].tnspB, R152, gsb0 ;  /* 0x4020000418987df0 */ /* 0x000fe20008001898 */
[----:B------:R-:W-:Y:S01]  /*47f0*/  UIADD3 UR6, UR14, 0x280, URZ ;  /* 0x000002800e067890 */ /* 0x000fe2000fffe03f */
[----:B---3--:R-:W-:Y:S01]  /*4800*/  @!P5 FMUL R67, R67, R67 ;  /* 0x000000434343d220 */ /* 0x008fe20000400000 */
[----:B------:R-:W-:Y:S01]  /*4810*/  UMOV UR7, 0xc0000010 ;  /* 0xc000001000077882 */ /* 0x000fe20000000000 */
[----:B------:R-:W2:Y:S01]  /*4820*/  MUFU.EX2 R70, R70 ;  /* 0x0000004600467308 */ /* 0x000ea20000000800 */
[----:B------:R-:W-:Y:S01]  /*4830*/  @!P3 FMUL R71, R71, 0.5 ;  /* 0x3f0000004747b820 */ /* 0x000fe20000400000 */
[----:B------:R-:W-:-:S04]  /*4840*/  FSETP.GEU.AND P5, PT, R75, -126, PT ;  /* 0xc2fc00004b00780b */ /* 0x000fc80003fae000 */
[----:B------:R-:W-:Y:S02]  /*4850*/  @!P4 FMUL R74, R74, 0.5 ;  /* 0x3f0000004a4ac820 */ /* 0x000fe40000400000 */
[----:B------:R-:W3:Y:S01]  /*4860*/  MUFU.EX2 R71, R71 ;  /* 0x0000004700477308 */ /* 0x000ee20000000800 */
[----:B-1----:R-:W-:Y:S01]  /*4870*/  @!P1 FMUL R112, R112, R112 ;  /* 0x0000007070709220 */ /* 0x002fe20000400000 */
[----:B------:R-:W-:-:S03]  /*4880*/  FSETP.GEU.AND P1, PT, R108, -126, PT ;  /* 0xc2fc00006c00780b */ /* 0x000fc60003f2e000 */
[----:B------:R-:W-:Y:S02]  /*4890*/  FADD R53, R53, R112 ;  /* 0x0000007035357221 */ /* 0x000fe40000000000 */
[----:B------:R-:W-:Y:S01]  /*48a0*/  @!P5 FMUL R75, R75, 0.5 ;  /* 0x3f0000004b4bd820 */ /* 0x000fe20000400000 */
[----:B------:R-:W1:Y:S01]  /*48b0*/  MUFU.EX2 R120, R117 ;  /* 0x0000007500787308 */ /* 0x000e620000000800 */
[----:B--2---:R-:W-:Y:S01]  /*48c0*/  @!P2 FMUL R70, R70, R70 ;  /* 0x000000464646a220 */ /* 0x004fe20000400000 */
[----:B------:R-:W-:-:S05]  /*48d0*/  FSETP.GEU.AND P2, PT, R78, -126, PT ;  /* 0xc2fc00004e00780b */ /* 0x000fca0003f4e000 */
[----:B------:R-:W-:Y:S01]  /*48e0*/  @!P1 FMUL R108, R108, 0.5 ;  /* 0x3f0000006c6c9820 */ /* 0x000fe20000400000 */
[----:B------:R-:W2:Y:S01]  /*48f0*/  MUFU.EX2 R74, R74 ;  /* 0x0000004a004a7308 */ /* 0x000ea20000000800 */
[----:B---3--:R-:W-:Y:S01]  /*4900*/  @!P3 FMUL R71, R71, R71 ;  /* 0x000000474747b220 */ /* 0x008fe20000400000 */
[----:B------:R-:W-:-:S05]  /*4910*/  FSETP.GEU.AND P3, PT, R79, -126, PT ;  /* 0xc2fc00004f00780b */ /* 0x000fca0003f6e000 */
[----:B------:R-:W-:Y:S01]  /*4920*/  @!P2 FMUL R78, R78, 0.5 ;  /* 0x3f0000004e4ea820 */ /* 0x000fe20000400000 */
[----:B------:R-:W3:Y:S01]  /*4930*/  MUFU.EX2 R108, R108 ;  /* 0x0000006c006c7308 */ /* 0x000ee20000000800 */
[----:B-1----:R-:W-:Y:S01]  /*4940*/  @!P6 FMUL R120, R120, R120 ;  /* 0x000000787878e220 */ /* 0x002fe20000400000 */
[----:B------:R-:W-:-:S03]  /*4950*/  FSETP.GEU.AND P6, PT, R113, -126, PT ;  /* 0xc2fc00007100780b */ /* 0x000fc60003fce000 */
[----:B------:R-:W-:Y:S01]  /*4960*/  FADD R61, R61, R120 ;  /* 0x000000783d3d7221 */ /* 0x000fe20000000000 */
[----:B------:R-:W-:Y:S02]  /*4970*/  WARPGROUP.DEPBAR.LE gsb0, 0x0 ;  /* 0x00008000000079c5 */ /* 0x000fe40000010000 */
[----:B------:R-:W-:Y:S01]  /*4980*/  F2FP.BF16.F32.PACK_AB R24, R48, R49 ;  /* 0x000000313018723e */ /* 0x000fe200000010ff */
[----:B------:R-:W-:Y:S01]  /*4990*/  @!P3 FMUL R79, R79, 0.5 ;  /* 0x3f0000004f4fb820 */ /* 0x000fe20000400000 */
[----:B------:R-:W-:Y:S01]  /*49a0*/  F2FP.BF16.F32.PACK_AB R25, R124, R141 ;  /* 0x0000008d7c19723e */ /* 0x000fe200000010ff */
[----:B------:R-:W1:Y:S01]  /*49b0*/  MUFU.EX2 R75, R75 ;  /* 0x0000004b004b7308 */ /* 0x000e620000000800 */
[----:B------:R-:W-:Y:S01]  /*49c0*/  F2FP.BF16.F32.PACK_AB R26, R44, R45 ;  /* 0x0000002d2c1a723e */ /* 0x000fe200000010ff */
[----:B--2---:R-:W-:Y:S01]  /*49d0*/  @!P4 FMUL R74, R74, R74 ;  /* 0x0000004a4a4ac220 */ /* 0x004fe20000400000 */
[----:B------:R-:W-:Y:S01]  /*49e0*/  F2FP.BF16.F32.PACK_AB R27, R136, R129 ;  /* 0x00000081881b723e */ /* 0x000fe200000010ff */
[----:B------:R-:W-:Y:S01]  /*49f0*/  @!P6 FMUL R113, R113, 0.5 ;  /* 0x3f0000007171e820 */ /* 0x000fe20000400000 */
[----:B------:R-:W-:Y:S01]  /*4a00*/  FSETP.GEU.AND P4, PT, R82, -126, PT ;  /* 0xc2fc00005200780b */ /* 0x000fe20003f8e000 */
[----:B---3--:R-:W-:Y:S01]  /*4a10*/  @!P1 FMUL R108, R108, R108 ;  /* 0x0000006c6c6c9220 */ /* 0x008fe20000400000 */
[----:B------:R-:W-:Y:S01]  /*4a20*/  WARPGROUP.ARRIVE ;  /* 0x00000000000079c5 */ /* 0x000fe20000000000 */
[----:B------:R-:W2:Y:S01]  /*4a30*/  MUFU.EX2 R116, R113 ;  /* 0x0000007100747308 */ /* 0x000ea20000000800 */
[----:B------:R-:W-:-:S04]  /*4a40*/  FSETP.GEU.AND P1, PT, R104, -126, PT ;  /* 0xc2fc00006800780b */ /* 0x000fc80003f2e000 */
[----:B------:R-:W-:Y:S01]  /*4a50*/  HGMMA.64x16x16.F32.BF16 R152, R24, gdesc[UR4].tnspB, R152, gsb0 ;  /* 0x4020000418987df0 */ /* 0x000fe20008001898 */
[----:B------:R-:W-:Y:S01]  /*4a60*/  UIADD3 UR6, UR14, 0x2a0, URZ ;  /* 0x000002a00e067890 */ /* 0x000fe2000fffe03f */
[----:B------:R-:W-:Y:S01]  /*4a70*/  UMOV UR7, 0xc0000010 ;  /* 0xc000001000077882 */ /* 0x000fe20000000000 */
[----:B------:R-:W3:Y:S01]  /*4a80*/  MUFU.EX2 R78, R78 ;  /* 0x0000004e004e7308 */ /* 0x000ee20000000800 */
[----:B-1----:R-:W-:Y:S01]  /*4a90*/  @!P5 FMUL R75, R75, R75 ;  /* 0x0000004b4b4bd220 */ /* 0x002fe20000400000 */
[----:B------:R-:W-:Y:S01]  /*4aa0*/  FSETP.GEU.AND P5, PT, R83, -126, PT ;  /* 0xc2fc00005300780b */ /* 0x000fe20003fae000 */
[----:B------:R-:W-:-:S03]  /*4ab0*/  @!P4 FMUL R82, R82, 0.5 ;  /* 0x3f0000005252c820 */ /* 0x000fc60000400000 */
[----:B------:R-:W-:Y:S02]  /*4ac0*/  @!P1 FMUL R104, R104, 0.5 ;  /* 0x3f00000068689820 */ /* 0x000fe40000400000 */
[----:B------:R-:W1:Y:S01]  /*4ad0*/  MUFU.EX2 R79, R79 ;  /* 0x0000004f004f7308 */ /* 0x000e620000000800 */
[----:B--2---:R-:W-:Y:S01]  /*4ae0*/  @!P6 FMUL R116, R116, R116 ;  /* 0x000000747474e220 */ /* 0x004fe20000400000 */
[----:B------:R-:W-:-:S03]  /*4af0*/  FSETP.GEU.AND P6, PT, R109, -126, PT ;  /* 0xc2fc00006d00780b */ /* 0x000fc60003fce000 */
[----:B------:R-:W-:Y:S02]  /*4b00*/  FADD R57, R57, R116 ;  /* 0x0000007439397221 */ /* 0x000fe40000000000 */
[----:B------:R-:W-:Y:S01]  /*4b10*/  @!P5 FMUL R83, R83, 0.5 ;  /* 0x3f0000005353d820 */ /* 0x000fe20000400000 */
[----:B------:R-:W2:Y:S01]  /*4b20*/  MUFU.EX2 R104, R104 ;  /* 0x0000006800687308 */ /* 0x000ea20000000800 */
[----:B---3--:R-:W-:Y:S01]  /*4b30*/  @!P2 FMUL R78, R78, R78 ;  /* 0x0000004e4e4ea220 */ /* 0x008fe20000400000 */
[----:B------:R-:W-:-:S05]  /*4b40*/  FSETP.GEU.AND P2, PT, R86, -126, PT ;  /* 0xc2fc00005600780b */ /* 0x000fca0003f4e000 */
[----:B------:R-:W-:Y:S01]  /*4b50*/  @!P6 FMUL R109, R109, 0.5 ;  /* 0x3f0000006d6de820 */ /* 0x000fe20000400000 */
[----:B------:R-:W3:Y:S01]  /*4b60*/  MUFU.EX2 R82, R82 ;  /* 0x0000005200527308 */ /* 0x000ee20000000800 */
[----:B-1----:R-:W-:Y:S01]  /*4b70*/  @!P3 FMUL R79, R79, R79 ;  /* 0x0000004f4f4fb220 */ /* 0x002fe20000400000 */
[----:B------:R-:W-:-:S05]  /*4b80*/  FSETP.GEU.AND P3, PT, R87, -126, PT ;  /* 0xc2fc00005700780b */ /* 0x000fca0003f6e000 */
[----:B------:R-:W-:Y:S01]  /*4b90*/  @!P2 FMUL R86, R86, 0.5 ;  /* 0x3f0000005656a820 */ /* 0x000fe20000400000 */
[----:B------:R-:W1:Y:S01]  /*4ba0*/  MUFU.EX2 R109, R109 ;  /* 0x0000006d006d7308 */ /* 0x000e620000000800 */
[----:B--2---:R-:W-:Y:S01]  /*4bb0*/  @!P1 FMUL R104, R104, R104 ;  /* 0x0000006868689220 */ /* 0x004fe20000400000 */
[----:B------:R-:W-:Y:S01]  /*4bc0*/  FSETP.GEU.AND P1, PT, R101, -126, PT ;  /* 0xc2fc00006500780b */ /* 0x000fe20003f2e000 */
[----:B------:R-:W-:Y:S02]  /*4bd0*/  WARPGROUP.DEPBAR.LE gsb0, 0x0 ;  /* 0x00008000000079c5 */ /* 0x000fe40000010000 */
[----:B------:R-:W-:Y:S02]  /*4be0*/  F2FP.BF16.F32.PACK_AB R24, R37, R40 ;  /* 0x000000282518723e */ /* 0x000fe400000010ff */
[----:B------:R-:W-:Y:S01]  /*4bf0*/  @!P3 FMUL R87, R87, 0.5 ;  /* 0x3f0000005757b820 */ /* 0x000fe20000400000 */
[----:B------:R-:W-:Y:S01]  /*4c00*/  F2FP.BF16.F32.PACK_AB R25, R67, R140 ;  /* 0x0000008c4319723e */ /* 0x000fe200000010ff */
[----:B------:R-:W2:Y:S01]  /*4c10*/  MUFU.EX2 R83, R83 ;  /* 0x0000005300537308 */ /* 0x000ea20000000800 */
[----:B------:R-:W-:Y:S01]  /*4c20*/  F2FP.BF16.F32.PACK_AB R26, R28, R33 ;  /* 0x000000211c1a723e */ /* 0x000fe200000010ff */
[----:B---3--:R-:W-:Y:S01]  /*4c30*/  @!P4 FMUL R82, R82, R82 ;  /* 0x000000525252c220 */ /* 0x008fe20000400000 */
[----:B------:R-:W-:-:S03]  /*4c40*/  F2FP.BF16.F32.PACK_AB R27, R71, R70 ;  /* 0x00000046471b723e */ /* 0x000fc600000010ff */
[----:B------:R-:W-:Y:S01]  /*4c50*/  @!P1 FMUL R101, R101, 0.5 ;  /* 0x3f00000065659820 */ /* 0x000fe20000400000 */
[----:B------:R-:W-:Y:S01]  /*4c60*/  FSETP.GEU.AND P4, PT, R90, -126, PT ;  /* 0xc2fc00005a00780b */ /* 0x000fe20003f8e000 */
[----:B-1----:R-:W-:Y:S01]  /*4c70*/  @!P6 FMUL R109, R109, R109 ;  /* 0x0000006d6d6de220 */ /* 0x002fe20000400000 */
[----:B------:R-:W-:Y:S01]  /*4c80*/  WARPGROUP.ARRIVE ;  /* 0x00000000000079c5 */ /* 0x000fe20000000000 */
[----:B------:R-:W-:Y:S01]  /*4c90*/  FSETP.GEU.AND P6, PT, R105, -126, PT ;  /* 0xc2fc00006900780b */ /* 0x000fe20003fce000 */
[----:B------:R-:W1:Y:S01]  /*4ca0*/  MUFU.EX2 R86, R86 ;  /* 0x0000005600567308 */ /* 0x000e620000000800 */
[----:B------:R-:W-:-:S03]  /*4cb0*/  FADD R52, R52, R109 ;  /* 0x0000006d34347221 */ /* 0x000fc60000000000 */
[----:B------:R-:W-:Y:S01]  /*4cc0*/  HGMMA.64x16x16.F32.BF16 R152, R24, gdesc[UR4].tnspB, R152, gsb0 ;  /* 0x4020000418987df0 */ /* 0x000fe20008001898 */
[----:B------:R-:W-:Y:S01]  /*4cd0*/  UIADD3 UR6, UR14, 0x2c0, URZ ;  /* 0x000002c00e067890 */ /* 0x000fe2000fffe03f */
[----:B------:R-:W-:Y:S02]  /*4ce0*/  UMOV UR7, 0xc0000010 ;  /* 0xc000001000077882 */ /* 0x000fe40000000000 */
[----:B------:R-:W3:Y:S01]  /*4cf0*/  MUFU.EX2 R87, R87 ;  /* 0x0000005700577308 */ /* 0x000ee20000000800 */
[----:B--2---:R-:W-:Y:S01]  /*4d00*/  @!P5 FMUL R83, R83, R83 ;  /* 0x000000535353d220 */ /* 0x004fe20000400000 */
[----:B------:R-:W-:Y:S01]  /*4d10*/  FSETP.GEU.AND P5, PT, R91, -126, PT ;  /* 0xc2fc00005b00780b */ /* 0x000fe20003fae000 */
[----:B------:R-:W-:Y:S01]  /*4d20*/  @!P4 FMUL R90, R90, 0.5 ;  /* 0x3f0000005a5ac820 */ /* 0x000fe20000400000 */
[----:B------:R-:W-:-:S04]  /*4d30*/  @!P6 FMUL R105, R105, 0.5 ;  /* 0x3f0000006969e820 */ /* 0x000fc80000400000 */
[----:B------:R-:W2:Y:S01]  /*4d40*/  MUFU.EX2 R101, R101 ;  /* 0x0000006500657308 */ /* 0x000ea20000000800 */
[----:B-1----:R-:W-:Y:S01]  /*4d50*/  @!P2 FMUL R86, R86, R86 ;  /* 0x000000565656a220 */ /* 0x002fe20000400000 */
[----:B------:R-:W-:-:S05]  /*4d60*/  FSETP.GEU.AND P2, PT, R94, -126, PT ;  /* 0xc2fc00005e00780b */ /* 0x000fca0003f4e000 */
[----:B------:R-:W-:Y:S01]  /*4d70*/  @!P5 FMUL R91, R91, 0.5 ;  /* 0x3f0000005b5bd820 */ /* 0x000fe20000400000 */
[----:B------:R-:W1:Y:S01]  /*4d80*/  MUFU.EX2 R105, R105 ;  /* 0x0000006900697308 */ /* 0x000e620000000800 */
[----:B---3--:R-:W-:Y:S01]  /*4d90*/  @!P3 FMUL R87, R87, R87 ;  /* 0x000000575757b220 */ /* 0x008fe20000400000 */
[----:B------:R-:W-:-:S05]  /*4da0*/  FSETP.GEU.AND P3, PT, R95, -126, PT ;  /* 0xc2fc00005f00780b */ /* 0x000fca0003f6e000 */
        /* <DEDUP_REMOVED lines=9> */
[----:B------:R-:W-:Y:S02]  /*4e40*/  F2FP.BF16.F32.PACK_AB R24, R23, R36 ;  /* 0x000000241718723e */ /* 0x000fe400000010ff */
[----:B------:R-:W-:Y:S01]  /*4e50*/  @!P1 FMUL R97, R97, 0.5 ;  /* 0x3f00000061619820 */ /* 0x000fe20000400000 */
[----:B------:R-:W-:Y:S01]  /*4e60*/  F2FP.BF16.F32.PACK_AB R25, R75, R74 ;  /* 0x0000004a4b19723e */ /* 0x000fe200000010ff */
[----:B------:R-:W1:Y:S01]  /*4e70*/  MUFU.EX2 R95, R95 ;  /* 0x0000005f005f7308 */ /* 0x000e620000000800 */
[----:B------:R-:W-:Y:S01]  /*4e80*/  F2FP.BF16.F32.PACK_AB R26, R17, R22 ;  /* 0x00000016111a723e */ /* 0x000fe200000010ff */
[----:B---3--:R-:W-:Y:S01]  /*4e90*/  @!P4 FMUL R90, R90, R90 ;  /* 0x0000005a5a5ac220 */ /* 0x008fe20000400000 */
[----:B------:R-:W-:-:S03]  /*4ea0*/  F2FP.BF16.F32.PACK_AB R27, R79, R78 ;  /* 0x0000004e4f1b723e */ /* 0x000fc600000010ff */
[----:B------:R-:W-:Y:S01]  /*4eb0*/  @!P6 FMUL R100, R100, 0.5 ;  /* 0x3f0000006464e820 */ /* 0x000fe20000400000 */
[----:B------:R-:W-:Y:S01]  /*4ec0*/  FSETP.GEU.AND P4, PT, R98, -126, PT ;  /* 0xc2fc00006200780b */ /* 0x000fe20003f8e000 */
[----:B--2---:R-:W-:Y:S01]  /*4ed0*/  @!P2 FMUL R94, R94, R94 ;  /* 0x0000005e5e5ea220 */ /* 0x004fe20000400000 */
[----:B------:R-:W-:Y:S01]  /*4ee0*/  WARPGROUP.ARRIVE ;  /* 0x00000000000079c5 */ /* 0x000fe20000000000 */
[----:B------:R-:W2:Y:S01]  /*4ef0*/  MUFU.EX2 R113, R100 ;  /* 0x0000006400717308 */ /* 0x000ea20000000800 */
[----:B------:R-:W-:Y:S01]  /*4f00*/  FSETP.GEU.AND P2, PT, R102, -126, PT ;  /* 0xc2fc00006600780b */ /* 0x000fe20003f4e000 */
[----:B------:R-:W-:-:S03]  /*4f10*/  FADD R43, R43, R90 ;  /* 0x0000005a2b2b7221 */ /* 0x000fc60000000000 */
        /* <DEDUP_REMOVED lines=10> */
[----:B------:R-:W-:-:S05]  /*4fc0*/  FSETP.GEU.AND P6, PT, R96, -126, PT ;  /* 0xc2fc00006000780b */ /* 0x000fca0003fce000 */
[----:B------:R-:W-:Y:S01]  /*4fd0*/  @!P3 FMUL R103, R103, 0.5 ;  /* 0x3f0000006767b820 */ /* 0x000fe20000400000 */
[----:B------:R-:W2:Y:S01]  /*4fe0*/  MUFU.EX2 R98, R98 ;  /* 0x0000006200627308 */ /* 0x000ea20000000800 */
[----:B---3--:R-:W-:Y:S01]  /*4ff0*/  @!P1 FMUL R100, R100, R100 ;  /* 0x0000006464649220 */ /* 0x008fe20000400000 */
[----:B------:R-:W-:-:S03]  /*5000*/  FSETP.GEU.AND P1, PT, R93, -126, PT ;  /* 0xc2fc00005d00780b */ /* 0x000fc60003f2e000 */
[----:B------:R-:W-:Y:S02]  /*5010*/  FADD R33, R33, R100 ;  /* 0x0000006421217221 */ /* 0x000fe40000000000 */
[----:B------:R-:W-:Y:S01]  /*5020*/  @!P6 FMUL R96, R96, 0.5 ;  /* 0x3f0000006060e820 */ /* 0x000fe20000400000 */
[----:B------:R-:W3:Y:S01]  /*5030*/  MUFU.EX2 R117, R102 ;  /* 0x0000006600757308 */ /* 0x000ee20000000800 */
[----:B-1----:R-:W-:Y:S01]  /*5040*/  @!P5 FMUL R97, R97, R97 ;  /* 0x000000616161d220 */ /* 0x002fe20000400000 */
[----:B------:R-:W-:-:S03]  /*5050*/  FSETP.GEU.AND P5, PT, R99, -126, PT ;  /* 0xc2fc00006300780b */ /* 0x000fc60003fae000 */
[----:B------:R-:W-:Y:S02]  /*5060*/  FADD R46, R46, R97 ;  /* 0x000000612e2e7221 */ /* 0x000fe40000000000 */
        /* <DEDUP_REMOVED lines=16> */
[----:B------:R-:W1:Y:S01]  /*5170*/  MUFU.EX2 R99, R99 ;  /* 0x0000006300637308 */ /* 0x000e620000000800 */
[----:B------:R-:W-:Y:S01]  /*5180*/  FSETP.GEU.AND P3, PT, R111, -126, PT ;  /* 0xc2fc00006f00780b */ /* 0x000fe20003f6e000 */
[----:B------:R-:W-:-:S03]  /*5190*/  FADD R139, R139, R160 ;  /* 0x000000a08b8b7221 */ /* 0x000fc60000000000 */
[----:B------:R-:W-:Y:S01]  /*51a0*/  HGMMA.64x16x16.F32.BF16 R152, R24, gdesc[UR4].tnspB, R152, gsb0 ;  /* 0x4020000418987df0 */ /* 0x000fe20008001898 */
[----:B------:R-:W-:Y:S01]  /*51b0*/  UIADD3 UR6, UR14, 0x300, URZ ;  /* 0x000003000e067890 */ /* 0x000fe2000fffe03f */
[----:B------:R-:W-:Y:S01]  /*51c0*/  UMOV UR7, 0xc0000010 ;  /* 0xc000001000077882 */ /* 0x000fe20000000000 */
[----:B--2---:R-:W-:Y:S01]  /*51d0*/  @!P1 FMUL R93, R93, R93 ;  /* 0x0000005d5d5d9220 */ /* 0x004fe20000400000 */
[----:B------:R-:W-:Y:S01]  /*51e0*/  FSETP.GEU.AND P1, PT, R106, -126, PT ;  /* 0xc2fc00006a00780b */ /* 0x000fe20003f2e000 */
[----:B------:R-:W-:Y:S01]  /*51f0*/  @!P2 FMUL R110, R110, 0.5 ;  /* 0x3f0000006e6ea820 */ /* 0x000fe20000400000 */
[----:B------:R-:W2:Y:S01]  /*5200*/  MUFU.EX2 R145, R145 ;  /* 0x0000009100917308 */ /* 0x000ea20000000800 */
[----:B------:R-:W-:Y:S02]  /*5210*/  FADD R36, R36, R93 ;  /* 0x0000005d24247221 */ /* 0x000fe40000000000 */
[----:B------:R-:W-:Y:S01]  /*5220*/  @!P3 FMUL R111, R111, 0.5 ;  /* 0x3f0000006f6fb820 */ /* 0x000fe20000400000 */
[----:B-1----:R-:W-:Y:S01]  /*5230*/  @!P5 FMUL R99, R99, R99 ;  /* 0x000000636363d220 */ /* 0x002fe20000400000 */
[----:B------:R-:W-:Y:S01]  /*5240*/  FSETP.GEU.AND P5, PT, R81, -126, PT ;  /* 0xc2fc00005100780b */ /* 0x000fe20003fae000 */
[----:B------:R-:W-:-:S02]  /*5250*/  FADD R36, R85, R36 ;  /* 0x0000002455247221 */ /* 0x000fc40000000000 */
[----:B------:R-:W1:Y:S03]  /*5260*/  MUFU.EX2 R110, R110 ;  /* 0x0000006e006e7308 */ /* 0x000e660000000800 */
[----:B------:R-:W-:-:S05]  /*5270*/  @!P1 FMUL R106, R106, 0.5 ;  /* 0x3f0000006a6a9820 */ /* 0x000fca0000400000 */
[----:B------:R-:W3:Y:S01]  /*5280*/  MUFU.EX2 R111, R111 ;  /* 0x0000006f006f7308 */ /* 0x000ee20000000800 */
[----:B--2---:R-:W-:Y:S01]  /*5290*/  @!P4 FMUL R145, R145, R145 ;  /* 0x000000919191c220 */ /* 0x004fe20000400000 */
[----:B------:R-:W-:Y:S01]  /*52a0*/  FSETP.GEU.AND P4, PT, R115, -126, PT ;  /* 0xc2fc00007300780b */ /* 0x000fe20003f8e000 */
[----:B------:R-:W-:Y:S02]  /*52b0*/  @!P5 FMUL R81, R81, 0.5 ;  /* 0x3f0000005151d820 */ /* 0x000fe40000400000 */
[----:B------:R-:W-:-:S03]  /*52c0*/  FADD R128, R128, R145 ;  /* 0x0000009180807221 */ /* 0x000fc60000000000 */
[----:B------:R-:W2:Y:S01]  /*52d0*/  MUFU.EX2 R106, R106 ;  /* 0x0000006a006a7308 */ /* 0x000ea20000000800 */
[----:B-1----:R-:W-:Y:S01]  /*52e0*/  @!P2 FMUL R110, R110, R110 ;  /* 0x0000006e6e6ea220 */ /* 0x002fe20000400000 */
[----:B------:R-:W-:-:S05]  /*52f0*/  FSETP.GEU.AND P2, PT, R118, -126, PT ;  /* 0xc2fc00007600780b */ /* 0x000fca0003f4e000 */
[----:B------:R-:W-:Y:S01]  /*5300*/  @!P4 FMUL R115, R115, 0.5 ;  /* 0x3f0000007373c820 */ /* 0x000fe20000400000 */
[----:B------:R-:W1:Y:S01]  /*5310*/  MUFU.EX2 R96, R96 ;  /* 0x0000006000607308 */ /* 0x000e620000000800 */
[----:B---3--:R-:W-:Y:S01]  /*5320*/  @!P3 FMUL R111, R111, R111 ;  /* 0x0000006f6f6fb220 */ /* 0x008fe20000400000 */
[----:B------:R-:W-:Y:S01]  /*5330*/  FSETP.GEU.AND P3, PT, R119, -126, PT ;  /* 0xc2fc00007700780b */ /* 0x000fe20003f6e000 */
[----:B------:R-:W-:Y:S02]  /*5340*/  WARPGROUP.DEPBAR.LE gsb0, 0x0 ;  /* 0x00008000000079c5 */ /* 0x000fe40000010000 */
[----:B------:R-:W-:Y:S01]  /*5350*/  F2FP.BF16.F32.PACK_AB R24, R30, R31 ;  /* 0x0000001f1e18723e */ /* 0x000fe200000010ff */
[----:B------:R-:W-:Y:S01]  /*5360*/  FADD R31, R72, R31 ;  /* 0x0000001f481f7221 */ /* 0x000fe20000000000 */
[----:B------:R-:W-:Y:S01]  /*5370*/  F2FP.BF16.F32.PACK_AB R25, R97, R90 ;  /* 0x0000005a6119723e */ /* 0x000fe200000010ff */
[----:B------:R-:W-:Y:S01]  /*5380*/  @!P2 FMUL R118, R118, 0.5 ;  /* 0x3f0000007676a820 */ /* 0x000fe20000400000 */
[----:B------:R-:W-:Y:S01]  /*5390*/  F2FP.BF16.F32.PACK_AB R26, R35, R34 ;  /* 0x00000022231a723e */ /* 0x000fe200000010ff */
[----:B--2---:R-:W-:Y:S01]  /*53a0*/  @!P1 FMUL R106, R106, R106 ;  /* 0x0000006a6a6a9220 */ /* 0x004fe20000400000 */
[----:B------:R-:W-:Y:S01]  /*53b0*/  F2FP.BF16.F32.PACK_AB R27, R95, R94 ;  /* 0x0000005e5f1b723e */ /* 0x000fe200000010ff */
[----:B------:R-:W-:Y:S01]  /*53c0*/  FADD R30, R73, R30 ;  /* 0x0000001e491e7221 */ /* 0x000fe20000000000 */
[----:B------:R-:W-:Y:S01]  /*53d0*/  FSETP.GEU.AND P1, PT, R114, -126, PT ;  /* 0xc2fc00007200780b */ /* 0x000fe20003f2e000 */
[----:B------:R-:W2:Y:S01]  /*53e0*/  MUFU.EX2 R72, R115 ;  /* 0x0000007300487308 */ /* 0x000ea20000000800 */
[----:B------:R-:W-:Y:S01]  /*53f0*/  WARPGROUP.ARRIVE ;  /* 0x00000000000079c5 */ /* 0x000fe20000000000 */
[----:B------:R-:W-:Y:S01]  /*5400*/  @!P3 FMUL R119, R119, 0.5 ;  /* 0x3f0000007777b820 */ /* 0x000fe20000400000 */
[----:B-1----:R-:W-:Y:S01]  /*5410*/  @!P6 FMUL R96, R96, R96 ;  /* 0x000000606060e220 */ /* 0x002fe20000400000 */
[----:B------:R-:W-:Y:S01]  /*5420*/  FSETP.GEU.AND P6, PT, R92, -126, PT ;  /* 0xc2fc00005c00780b */ /* 0x000fe20003fce000 */
[----:B------:R-:W-:Y:S01]  /*5430*/  FADD R34, R77, R34 ;  /* 0x000000224d227221 */ /* 0x000fe20000000000 */
[----:B------:R-:W-:Y:S01]  /*5440*/  FADD R77, R48, R105 ;  /* 0x00000069304d7221 */ /* 0x000fe20000000000 */
[----:B------:R-:W-:Y:S01]  /*5450*/  HGMMA.64x16x16.F32.BF16 R152, R24, gdesc[UR4].tnspB, R152, gsb0 ;  /* 0x4020000418987df0 */ /* 0x000fe20008001898 */
[----:B------:R-:W-:Y:S01]  /*5460*/  UIADD3 UR6, UR14, 0x320, URZ ;  /* 0x000003200e067890 */ /* 0x000fe2000fffe03f */
[----:B------:R-:W1:Y:S01]  /*5470*/  MUFU.EX2 R81, R81 ;  /* 0x0000005100517308 */ /* 0x000e620000000800 */
[----:B------:R-:W-:Y:S01]  /*5480*/  UMOV UR7, 0xc0000010 ;  /* 0xc000001000077882 */ /* 0x000fe20000000000 */
[----:B------:R-:W-:Y:S01]  /*5490*/  FADD R35, R88, R35 ;  /* 0x0000002358237221 */ /* 0x000fe20000000000 */
[----:B------:R-:W-:Y:S01]  /*54a0*/  @!P1 FMUL R114, R114, 0.5 ;  /* 0x3f00000072729820 */ /* 0x000fe20000400000 */
[----:B------:R-:W-:Y:S01]  /*54b0*/  FADD R88, R44, R113 ;  /* 0x000000712c587221 */ /* 0x000fe20000000000 */
[----:B------:R-:W-:Y:S01]  /*54c0*/  FADD R44, R30, R77 ;  /* 0x0000004d1e2c7221 */ /* 0x000fe20000000000 */
[----:B------:R-:W-:Y:S01]  /*54d0*/  FADD R77, R40, R101 ;  /* 0x00000065284d7221 */ /* 0x000fe20000000000 */
[----:B------:R-:W-:Y:S01]  /*54e0*/  FADD R40, R37, R96 ;  /* 0x0000006025287221 */ /* 0x000fe20000000000 */
[----:B------:R-:W3:Y:S01]  /*54f0*/  MUFU.EX2 R73, R114 ;  /* 0x0000007200497308 */ /* 0x000ee20000000800 */
[----:B------:R-:W-:Y:S01]  /*5500*/  @!P6 FMUL R92, R92, 0.5 ;  /* 0x3f0000005c5ce820 */ /* 0x000fe20000400000 */
[----:B--2---:R-:W-:Y:S01]  /*5510*/  @!P4 FMUL R72, R72, R72 ;  /* 0x000000484848c220 */ /* 0x004fe20000400000 */
[----:B------:R-:W-:Y:S01]  /*5520*/  FSETP.GEU.AND P4, PT, R123, -126, PT ;  /* 0xc2fc00007b00780b */ /* 0x000fe20003f8e000 */
[----:B------:R-:W-:Y:S01]  /*5530*/  FADD R94, R107, R94 ;  /* 0x0000005e6b5e7221 */ /* 0x000fe20000000000 */
[----:B------:R-:W-:Y:S01]  /*5540*/  FADD R95, R146, R95 ;  /* 0x0000005f925f7221 */ /* 0x000fe20000000000 */
[----:B------:R-:W-:-:S02]  /*5550*/  FADD R35, R35, R88 ;  /* 0x0000005823237221 */ /* 0x000fc40000000000 */
[----:B------:R-:W2:Y:S01]  /*5560*/  MUFU.EX2 R91, R92 ;  /* 0x0000005c005b7308 */ /* 0x000ea20000000800 */
[----:B-1----:R-:W-:Y:S01]  /*5570*/  @!P5 FMUL R81, R81, R81 ;  /* 0x000000515151d220 */ /* 0x002fe20000400000 */
[----:B------:R-:W-:-:S06]  /*5580*/  FSETP.GEU.AND P5, PT, R56, -126, PT ;  /* 0xc2fc00003800780b */ /* 0x000fcc0003fae000 */
[----:B------:R-:W-:Y:S01]  /*5590*/  @!P4 FMUL R123, R123, 0.5 ;  /* 0x3f0000007b7bc820 */ /* 0x000fe20000400000 */
[----:B---3--:R-:W-:Y:S01]  /*55a0*/  @!P1 FMUL R73, R73, R73 ;  /* 0x0000004949499220 */ /* 0x008fe20000400000 */
[----:B------:R-:W-:-:S04]  /*55b0*/  FSETP.GEU.AND P1, PT, R122, -126, PT ;  /* 0xc2fc00007a00780b */ /* 0x000fc80003f2e000 */
[----:B------:R-:W1:Y:S01]  /*55c0*/  MUFU.EX2 R123, R123 ;  /* 0x0000007b007b7308 */ /* 0x000e620000000800 */
[----:B------:R-:W-:Y:S01]  /*55d0*/  @!P5 FMUL R56, R56, 0.5 ;  /* 0x3f0000003838d820 */ /* 0x000fe20000400000 */
[----:B--2---:R-:W-:Y:S01]  /*55e0*/  @!P6 FMUL R91, R91, R91 ;  /* 0x0000005b5b5be220 */ /* 0x004fe20000400000 */
[----:B------:R-:W-:-:S03]  /*55f0*/  FSETP.GEU.AND P6, PT, R89, -126, PT ;  /* 0xc2fc00005900780b */ /* 0x000fc60003fce000 */
[----:B------:R-:W-:-:S03]  /*5600*/  FADD R28, R28, R91 ;  /* 0x0000005b1c1c7221 */ /* 0x000fc60000000000 */
[----:B------:R-:W-:Y:S01]  /*5610*/  @!P1 FMUL R122, R122, 0.5 ;  /* 0x3f0000007a7a9820 */ /* 0x000fe20000400000 */
[----:B------:R-:W-:Y:S02]  /*5620*/  WARPGROUP.DEPBAR.LE gsb0, 0x0 ;  /* 0x00008000000079c5 */ /* 0x000fe40000010000 */
[----:B------:R-:W-:Y:S01]  /*5630*/  F2FP.BF16.F32.PACK_AB R24, R39, R38 ;  /* 0x000000262718723e */ /* 0x000fe200000010ff */
[----:B------:R-:W-:Y:S01]  /*5640*/  FADD R38, R69, R38 ;  /* 0x0000002645267221 */ /* 0x000fe20000000000 */
[----:B------:R-:W-:Y:S01]  /*5650*/  F2FP.BF16.F32.PACK_AB R25, R99, R98 ;  /* 0x000000626319723e */ /* 0x000fe200000010ff */
[----:B------:R-:W2:Y:S01]  /*5660*/  MUFU.EX2 R122, R122 ;  /* 0x0000007a007a7308 */ /* 0x000ea20000000800 */
[----:B------:R-:W-:Y:S01]  /*5670*/  F2FP.BF16.F32.PACK_AB R26, R47, R42 ;  /* 0x0000002a2f1a723e */ /* 0x000fe200000010ff */
[----:B------:R-:W-:Y:S01]  /*5680*/  FADD R47, R64, R47 ;  /* 0x0000002f402f7221 */ /* 0x000fe20000000000 */
[----:B------:R-:W-:Y:S01]  /*5690*/  F2FP.BF16.F32.PACK_AB R27, R160, R117 ;  /* 0x00000075a01b723e */ /* 0x000fe200000010ff */
[----:B------:R-:W-:Y:S01]  /*56a0*/  @!P6 FMUL R89, R89, 0.5 ;  /* 0x3f0000005959e820 */ /* 0x000fe20000400000 */
[----:B-1----:R-:W-:Y:S01]  /*56b0*/  @!P4 FMUL R123, R123, R123 ;  /* 0x0000007b7b7bc220 */ /* 0x002fe20000400000 */
[----:B------:R-:W-:Y:S01]  /*56c0*/  FSETP.GEU.AND P4, PT, R134, -126, PT ;  /* 0xc2fc00008600780b */ /* 0x000fe20003f8e000 */
[----:B------:R-:W-:Y:S01]  /*56d0*/  WARPGROUP.ARRIVE ;  /* 0x00000000000079c5 */ /* 0x000fe20000000000 */
[----:B------:R-:W1:Y:S01]  /*56e0*/  MUFU.EX2 R64, R119 ;  /* 0x0000007700407308 */ /* 0x000e620000000800 */
[----:B------:R-:W-:Y:S01]  /*56f0*/  FADD R42, R65, R42 ;  /* 0x0000002a412a7221 */ /* 0x000fe20000000000 */
[----:B------:R-:W-:Y:S01]  /*5700*/  FADD R39, R68, R39 ;  /* 0x0000002744277221 */ /* 0x000fe20000000000 */
[----:B------:R-:W-:Y:S01]  /*5710*/  FADD R68, R49, R108 ;  /* 0x0000006c31447221 */ /* 0x000fe20000000000 */
[----:B------:R-:W-:Y:S01]  /*5720*/  FADD R98, R151, R98 ;  /* 0x0000006297627221 */ /* 0x000fe20000000000 */
[----:B------:R-:W-:Y:S01]  /*5730*/  HGMMA.64x16x16.F32.BF16 R152, R24, gdesc[UR4].tnspB, R152, gsb0 ;  /* 0x4020000418987df0 */ /* 0x000fe20008001898 */
[----:B------:R-:W-:Y:S01]  /*5740*/  UIADD3 UR6, UR14, 0x340, URZ ;  /* 0x000003400e067890 */ /* 0x000fe2000fffe03f */
[----:B------:R-:W-:Y:S01]  /*5750*/  FADD R31, R31, R68 ;  /* 0x000000441f1f7221 */ /* 0x000fe20000000000 */
[----:B------:R-:W-:Y:S01]  /*5760*/  UMOV UR7, 0xc0000010 ;  /* 0xc000001000077882 */ /* 0x000fe20000000000 */
[----:B------:R3:W4:Y:S01]  /*5770*/  MUFU.EX2 R92, R89 ;  /* 0x00000059005c7308 */ /* 0x0007220000000800 */
[----:B--2---:R-:W-:Y:S01]  /*5780*/  @!P1 FMUL R122, R122, R122 ;  /* 0x0000007a7a7a9220 */ /* 0x004fe20000400000 */
[----:B------:R-:W-:Y:S01]  /*5790*/  FSETP.GEU.AND P1, PT, R131, -126, PT ;  /* 0xc2fc00008300780b */ /* 0x000fe20003f2e000 */
[----:B------:R-:W-:Y:S01]  /*57a0*/  @!P4 FMUL R134, R134, 0.5 ;  /* 0x3f0000008686c820 */ /* 0x000fe20000400000 */
[----:B------:R-:W-:Y:S01]  /*57b0*/  FADD R39, R39, R40 ;  /* 0x0000002827277221 */ /* 0x000fe20000000000 */
[----:B------:R-:W-:Y:S01]  /*57c0*/  FADD R99, R148, R99 ;  /* 0x0000006394637221 */ /* 0x000fe20000000000 */
[----:B------:R-:W-:Y:S01]  /*57d0*/  FADD R117, R150, R117 ;  /* 0x0000007596757221 */ /* 0x000fe20000000000 */
[----:B------:R-:W-:Y:S01]  /*57e0*/  FADD R48, R141, R122 ;  /* 0x0000007a8d307221 */ /* 0x000fe20000000000 */
[----:B-1----:R-:W-:Y:S01]  /*57f0*/  @!P3 FMUL R64, R64, R64 ;  /* 0x000000404040b220 */ /* 0x002fe20000400000 */
[----:B------:R-:W-:Y:S01]  /*5800*/  FSETP.GEU.AND P3, PT, R127, -126, PT ;  /* 0xc2fc00007f00780b */ /* 0x000fe20003f6e000 */
[----:B------:R-:W1:Y:S01]  /*5810*/  MUFU.EX2 R65, R56 ;  /* 0x0000003800417308 */ /* 0x000e620000000800 */
[----:B---3--:R-:W-:Y:S01]  /*5820*/  FADD R89, R45, R104 ;  /* 0x000000682d597221 */ /* 0x008fe20000000000 */
[----:B------:R-:W-:Y:S01]  /*5830*/  FADD R49, R124, R123 ;  /* 0x0000007b7c317221 */ /* 0x000fe20000000000 */
[----:B------:R-:W-:Y:S01]  /*5840*/  FADD R38, R38, R77 ;  /* 0x0000004d26267221 */ /* 0x000fe20000000000 */
[----:B------:R-:W-:Y:S01]  /*5850*/  FADD R33, R42, R33 ;  /* 0x000000212a217221 */ /* 0x000fe20000000000 */
[----:B------:R-:W-:Y:S01]  /*5860*/  @!P1 FMUL R131, R131, 0.5 ;  /* 0x3f00000083839820 */ /* 0x000fe20000400000 */
[----:B------:R-:W-:Y:S01]  /*5870*/  FADD R34, R34, R89 ;  /* 0x0000005922227221 */ /* 0x000fe20000000000 */
[----:B----4-:R-:W-:Y:S01]  /*5880*/  @!P6 FMUL R92, R92, R92 ;  /* 0x0000005c5c5ce220 */ /* 0x010fe20000400000 */
[----:B------:R-:W-:Y:S01]  /*5890*/  FSETP.GEU.AND P6, PT, R80, -126, PT ;  /* 0xc2fc00005000780b */ /* 0x000fe20003fce000 */
[----:B------:R-:W2:Y:S01]  /*58a0*/  MUFU.EX2 R56, R131 ;  /* 0x0000008300387308 */ /* 0x000ea20000000800 */
[----:B------:R-:W-:Y:S01]  /*58b0*/  FADD R28, R47, R28 ;  /* 0x0000001c2f1c7221 */ /* 0x000fe20000000000 */
[----:B------:R-:W-:Y:S01]  /*58c0*/  FADD R23, R23, R92 ;  /* 0x0000005c17177221 */ /* 0x000fe20000000000 */
[----:B------:R-:W-:Y:S01]  /*58d0*/  @!P3 FMUL R127, R127, 0.5 ;  /* 0x3f0000007f7fb820 */ /* 0x000fe20000400000 */
[----:B------:R-:W-:Y:S01]  /*58e0*/  FADD R43, R43, R48 ;  /* 0x000000302b2b7221 */ /* 0x000fe20000000000 */
[----:B------:R-:W-:Y:S01]  /*58f0*/  FADD R46, R46, R49 ;  /* 0x000000312e2e7221 */ /* 0x000fe20000000000 */
[----:B------:R-:W-:Y:S01]  /*5900*/  FADD R23, R84, R23 ;  /* 0x0000001754177221 */ /* 0x000fe20000000000 */
[----:B------:R-:W-:Y:S01]  /*5910*/  FADD R31, R31, R36 ;  /* 0x000000241f1f7221 */ /* 0x000fe20000000000 */
[----:B------:R-:W3:Y:S01]  /*5920*/  MUFU.EX2 R45, R134 ;  /* 0x00000086002d7308 */ /* 0x000ee20000000800 */
[----:B-1----:R-:W-:Y:S01]  /*5930*/  @!P5 FMUL R65, R65, R65 ;  /* 0x000000414141d220 */ /* 0x002fe20000400000 */
[----:B------:R-:W-:Y:S01]  /*5940*/  FSETP.GEU.AND P5, PT, R54, -126, PT ;  /* 0xc2fc00003600780b */ /* 0x000fe20003fae000 */
[----:B------:R-:W-:Y:S01]  /*5950*/  FADD R23, R44, R23 ;  /* 0x000000172c177221 */ /* 0x000fe20000000000 */
[----:B------:R-:W-:Y:S01]  /*5960*/  @!P6 FMUL R80, R80, 0.5 ;  /* 0x3f0000005050e820 */ /* 0x000fe20000400000 */
[----:B--2---:R-:W-:-:S05]  /*5970*/  @!P1 FMUL R56, R56, R56 ;  /* 0x0000003838389220 */ /* 0x004fca0000400000 */
[----:B------:R-:W1:Y:S01]  /*5980*/  MUFU.EX2 R80, R80 ;  /* 0x0000005000507308 */ /* 0x000e620000000800 */
[----:B------:R-:W-:Y:S02]  /*5990*/  WARPGROUP.DEPBAR.LE gsb0, 0x0 ;  /* 0x00008000000079c5 */ /* 0x000fe40000010000 */
[----:B------:R-:W-:Y:S01]  /*59a0*/  F2FP.BF16.F32.PACK_AB R24, R121, R144 ;  /* 0x000000907918723e */ /* 0x000fe200000010ff */
[----:B------:R-:W-:Y:S01]  /*59b0*/  FADD R68, R67, R56 ;  /* 0x0000003843447221 */ /* 0x000fe20000000000 */
[----:B------:R-:W-:Y:S01]  /*59c0*/  F2FP.BF16.F32.PACK_AB R26, R120, R11 ;  /* 0x0000000b781a723e */ /* 0x000fe200000010ff */
[----:B------:R-:W-:Y:S01]  /*59d0*/  @!P5 FMUL R54, R54, 0.5 ;  /* 0x3f0000003636d820 */ /* 0x000fe20000400000 */
[----:B------:R-:W-:Y:S01]  /*59e0*/  F2FP.BF16.F32.PACK_AB R25, R145, R106 ;  /* 0x0000006a9119723e */ /* 0x000fe200000010ff */
[----:B------:R-:W2:Y:S01]  /*59f0*/  MUFU.EX2 R11, R118 ;  /* 0x00000076000b7308 */ /* 0x000ea20000000800 */
[----:B------:R-:W-:Y:S01]  /*5a00*/  F2FP.BF16.F32.PACK_AB R27, R111, R110 ;  /* 0x0000006e6f1b723e */ /* 0x000fe200000010ff */
[----:B---3--:R-:W-:Y:S01]  /*5a10*/  @!P4 FMUL R45, R45, R45 ;  /* 0x0000002d2d2dc220 */ /* 0x008fe20000400000 */
[----:B------:R-:W-:Y:S01]  /*5a20*/  FSETP.GEU.AND P1, PT, R63, -126, PT ;  /* 0xc2fc00003f00780b */ /* 0x000fe20003f2e000 */
[----:B------:R-:W-:Y:S01]  /*5a30*/  FADD R106, R143, R106 ;  /* 0x0000006a8f6a7221 */ /* 0x000fe20000000000 */
[----:B------:R-:W-:Y:S01]  /*5a40*/  WARPGROUP.ARRIVE ;  /* 0x00000000000079c5 */ /* 0x000fe20000000000 */
[----:B------:R-:W-:Y:S01]  /*5a50*/  FSETP.GEU.AND P4, PT, R50, -126, PT ;  /* 0xc2fc00003200780b */ /* 0x000fe20003f8e000 */
[----:B------:R-:W-:Y:S01]  /*5a60*/  FADD R110, R133, R110 ;  /* 0x0000006e856e7221 */ /* 0x000fe20000000000 */
[----:B------:R-:W3:Y:S01]  /*5a70*/  MUFU.EX2 R54, R54 ;  /* 0x0000003600367308 */ /* 0x000ee20000000800 */
[----:B-1----:R-:W-:Y:S01]  /*5a80*/  @!P6 FMUL R80, R80, R80 ;  /* 0x000000505050e220 */ /* 0x002fe20000400000 */
[----:B------:R-:W-:Y:S01]  /*5a90*/  FSETP.GEU.AND P6, PT, R130, -126, PT ;  /* 0xc2fc00008200780b */ /* 0x000fe20003fce000 */
[----:B------:R-:W-:Y:S01]  /*5aa0*/  HGMMA.64x16x16.F32.BF16 R152, R24, gdesc[UR4].tnspB, R152, gsb0 ;  /* 0x4020000418987df0 */ /* 0x000fe20008001898 */
[----:B------:R-:W-:Y:S01]  /*5ab0*/  UIADD3 UR6, UR14, 0x360, URZ ;  /* 0x000003600e067890 */ /* 0x000fe2000fffe03f */
[----:B------:R-:W-:Y:S01]  /*5ac0*/  FADD R111, R138, R111 ;  /* 0x0000006f8a6f7221 */ /* 0x000fe20000000000 */
[----:B------:R-:W-:Y:S01]  /*5ad0*/  UMOV UR7, 0xc0000010 ;  /* 0xc000001000077882 */ /* 0x000fe20000000000 */
[----:B------:R-:W-:Y:S01]  /*5ae0*/  FADD R70, R70, R45 ;  /* 0x0000002d46467221 */ /* 0x000fe20000000000 */
[----:B------:R-:W-:Y:S01]  /*5af0*/  @!P1 FMUL R63, R63, 0.5 ;  /* 0x3f0000003f3f9820 */ /* 0x000fe20000400000 */
[----:B--2---:R-:W-:Y:S01]  /*5b00*/  @!P2 FMUL R11, R11, R11 ;  /* 0x0000000b0b0ba220 */ /* 0x004fe20000400000 */
[----:B------:R-:W-:Y:S01]  /*5b10*/  FSETP.GEU.AND P2, PT, R126, -126, PT ;  /* 0xc2fc00007e00780b */ /* 0x000fe20003f4e000 */
[----:B------:R-:W-:Y:S01]  /*5b20*/  @!P4 FMUL R50, R50, 0.5 ;  /* 0x3f0000003232c820 */ /* 0x000fe20000400000 */
[----:B------:R-:W-:Y:S01]  /*5b30*/  FADD R68, R99, R68 ;  /* 0x0000004463447221 */ /* 0x000fe20000000000 */
[----:B------:R-:W-:Y:S01]  /*5b40*/  FADD R70, R117, R70 ;  /* 0x0000004675467221 */ /* 0x000fe20000000000 */
[----:B------:R-:W1:Y:S01]  /*5b50*/  MUFU.EX2 R63, R63 ;  /* 0x0000003f003f7308 */ /* 0x000e620000000800 */
[----:B------:R-:W-:Y:S01]  /*5b60*/  @!P6 FMUL R130, R130, 0.5 ;  /* 0x3f0000008282e820 */ /* 0x000fe20000400000 */
[----:B---3--:R-:W-:Y:S01]  /*5b70*/  @!P5 FMUL R54, R54, R54 ;  /* 0x000000363636d220 */ /* 0x008fe20000400000 */
[----:B------:R-:W-:-:S03]  /*5b80*/  FSETP.GEU.AND P5, PT, R62, -126, PT ;  /* 0xc2fc00003e00780b */ /* 0x000fc60003fae000 */
[----:B------:R-:W-:Y:S02]  /*5b90*/  FADD R40, R79, R54 ;  /* 0x000000364f287221 */ /* 0x000fe40000000000 */
[----:B------:R-:W2:Y:S01]  /*5ba0*/  MUFU.EX2 R69, R130 ;  /* 0x0000008200457308 */ /* 0x000ea20000000800 */
[----:B------:R-:W-:Y:S01]  /*5bb0*/  @!P2 FMUL R126, R126, 0.5 ;  /* 0x3f0000007e7ea820 */ /* 0x000fe20000400000 */
[----:B------:R-:W-:-:S06]  /*5bc0*/  FADD R40, R111, R40 ;  /* 0x000000286f287221 */ /* 0x000fcc0000000000 */
[----:B------:R-:W3:Y:S01]  /*5bd0*/  MUFU.EX2 R126, R126 ;  /* 0x0000007e007e7308 */ /* 0x000ee20000000800 */
[----:B-1----:R-:W-:Y:S01]  /*5be0*/  @!P1 FMUL R63, R63, R63 ;  /* 0x0000003f3f3f9220 */ /* 0x002fe20000400000 */
[----:B------:R-:W-:Y:S01]  /*5bf0*/  FSETP.GEU.AND P1, PT, R55, -126, PT ;  /* 0xc2fc00003700780b */ /* 0x000fe20003f2e000 */
[----:B------:R-:W-:-:S05]  /*5c00*/  @!P5 FMUL R62, R62, 0.5 ;  /* 0x3f0000003e3ed820 */ /* 0x000fca0000400000 */
[----:B------:R-:W1:Y:S01]  /*5c10*/  MUFU.EX2 R50, R50 ;  /* 0x0000003200327308 */ /* 0x000e620000000800 */
[----:B--2---:R-:W-:Y:S01]  /*5c20*/  @!P6 FMUL R69, R69, R69 ;  /* 0x000000454545e220 */ /* 0x004fe20000400000 */
[----:B------:R-:W-:-:S03]  /*5c30*/  FSETP.GEU.AND P6, PT, R32, -126, PT ;  /* 0xc2fc00002000780b */ /* 0x000fc60003fce000 */
[----:B------:R-:W-:Y:S01]  /*5c40*/  FADD R85, R140, R69 ;  /* 0x000000458c557221 */ /* 0x000fe20000000000 */
[----:B------:R-:W-:Y:S02]  /*5c50*/  WARPGROUP.DEPBAR.LE gsb0, 0x0 ;  /* 0x00008000000079c5 */ /* 0x000fe40000010000 */
[----:B------:R-:W-:Y:S01]  /*5c60*/  F2FP.BF16.F32.PACK_AB R24, R116, R135 ;  /* 0x000000877418723e */ /* 0x000fe200000010ff */
[----:B---3--:R-:W-:Y:S01]  /*5c70*/  @!P2 FMUL R126, R126, R126 ;  /* 0x0000007e7e7ea220 */ /* 0x008fe20000400000 */
[----:B------:R-:W-:Y:S01]  /*5c80*/  F2FP.BF16.F32.PACK_AB R26, R109, R112 ;  /* 0x000000706d1a723e */ /* 0x000fe200000010ff */
[----:B------:R-:W-:Y:S01]  /*5c90*/  @!P1 FMUL R55, R55, 0.5 ;  /* 0x3f00000037379820 */ /* 0x000fe20000400000 */
[----:B------:R-:W-:Y:S01]  /*5ca0*/  F2FP.BF16.F32.PACK_AB R25, R72, R73 ;  /* 0x000000494819723e */ /* 0x000fe200000010ff */
[----:B------:R-:W2:Y:S01]  /*5cb0*/  MUFU.EX2 R62, R62 ;  /* 0x0000003e003e7308 */ /* 0x000ea20000000800 */
[----:B------:R-:W-:Y:S01]  /*5cc0*/  F2FP.BF16.F32.PACK_AB R27, R64, R11 ;  /* 0x0000000b401b723e */ /* 0x000fe200000010ff */
[----:B------:R-:W-:Y:S01]  /*5cd0*/  @!P6 FMUL R32, R32, 0.5 ;  /* 0x3f0000002020e820 */ /* 0x000fe20000400000 */
[----:B------:R-:W-:Y:S01]  /*5ce0*/  FSETP.GEU.AND P2, PT, R66, -126, PT ;  /* 0xc2fc00004200780b */ /* 0x000fe20003f4e000 */
[----:B-1----:R-:W-:Y:S01]  /*5cf0*/  @!P4 FMUL R50, R50, R50 ;  /* 0x000000323232c220 */ /* 0x002fe20000400000 */
[----:B------:R-:W-:Y:S01]  /*5d00*/  WARPGROUP.ARRIVE ;  /* 0x00000000000079c5 */ /* 0x000fe20000000000 */
[----:B------:R-:W-:Y:S01]  /*5d10*/  FSETP.GEU.AND P4, PT, R58, -126, PT ;  /* 0xc2fc00003a00780b */ /* 0x000fe20003f8e000 */
[----:B------:R-:W-:Y:S01]  /*5d20*/  FADD R73, R142, R73 ;  /* 0x000000498e497221 */ /* 0x000fe20000000000 */
[----:B------:R-:W1:Y:S01]  /*5d30*/  MUFU.EX2 R37, R32 ;  /* 0x0000002000257308 */ /* 0x000e620000000800 */
[----:B------:R-:W-:Y:S01]  /*5d40*/  FADD R72, R125, R72 ;  /* 0x000000487d487221 */ /* 0x000fe20000000000 */
[----:B------:R-:W-:Y:S01]  /*5d50*/  FADD R129, R129, R126 ;  /* 0x0000007e81817221 */ /* 0x000fe20000000000 */
[----:B------:R-:W-:Y:S01]  /*5d60*/  HGMMA.64x16x16.F32.BF16 R152, R24, gdesc[UR4].tnspB, R152, gsb0 ;  /* 0x4020000418987df0 */ /* 0x000fe20008001898 */
[----:B------:R-:W-:Y:S01]  /*5d70*/  UIADD3 UR6, UR14, 0x380, URZ ;  /* 0x000003800e067890 */ /* 0x000fe2000fffe03f */
[----:B------:R-:W-:Y:S01]  /*5d80*/  FADD R11, R132, R11 ;  /* 0x0000000b840b7221 */ /* 0x000fe20000000000 */
[----:B------:R-:W-:Y:S01]  /*5d90*/  UMOV UR7, 0xc0000010 ;  /* 0xc000001000077882 */ /* 0x000fe20000000000 */
[----:B------:R-:W-:Y:S01]  /*5da0*/  FADD R64, R137, R64 ;  /* 0x0000004089407221 */ /* 0x000fe20000000000 */
[----:B------:R-:W-:Y:S01]  /*5db0*/  @!P2 FMUL R66, R66, 0.5 ;  /* 0x3f0000004242a820 */ /* 0x000fe20000400000 */
[----:B------:R-:W3:Y:S01]  /*5dc0*/  MUFU.EX2 R55, R55 ;  /* 0x0000003700377308 */ /* 0x000ee20000000800 */
[----:B--2---:R-:W-:Y:S01]  /*5dd0*/  @!P5 FMUL R62, R62, R62 ;  /* 0x0000003e3e3ed220 */ /* 0x004fe20000400000 */
[----:B------:R-:W-:Y:S01]  /*5de0*/  @!P4 FMUL R58, R58, 0.5 ;  /* 0x3f0000003a3ac820 */ /* 0x000fe20000400000 */
[----:B------:R-:W-:Y:S01]  /*5df0*/  FADD R75, R75, R50 ;  /* 0x000000324b4b7221 */ /* 0x000fe20000000000 */
[----:B------:R-:W-:Y:S01]  /*5e00*/  FADD R94, R94, R129 ;  /* 0x000000815e5e7221 */ /* 0x000fe20000000000 */
[----:B------:R-:W-:Y:S01]  /*5e10*/  FADD R87, R87, R62 ;  /* 0x0000003e57577221 */ /* 0x000fe20000000000 */
[----:B------:R-:W-:Y:S01]  /*5e20*/  FADD R85, R98, R85 ;  /* 0x0000005562557221 */ /* 0x000fe20000000000 */
[----:B------:R-:W-:Y:S01]  /*5e30*/  FADD R75, R128, R75 ;  /* 0x0000004b804b7221 */ /* 0x000fe20000000000 */
[----:B------:R-:W2:Y:S01]  /*5e40*/  MUFU.EX2 R66, R66 ;  /* 0x0000004200427308 */ /* 0x000ea20000000800 */
[----:B-1----:R-:W-:Y:S01]  /*5e50*/  @!P6 FMUL R37, R37, R37 ;  /* 0x000000252525e220 */ /* 0x002fe20000400000 */
[----:B------:R-:W-:Y:S01]  /*5e60*/  FADD R87, R64, R87 ;  /* 0x0000005740577221 */ /* 0x000fe20000000000 */
[----:B------:R-:W-:-:S02]  /*5e70*/  FADD R46, R46, R75 ;  /* 0x0000004b2e2e7221 */ /* 0x000fc40000000000 */
[----:B------:R-:W-:-:S03]  /*5e80*/  FADD R12, R12, R37 ;  /* 0x000000250c0c7221 */ /* 0x000fc60000000000 */
[----:B------:R-:W1:Y:S01]  /*5e90*/  MUFU.EX2 R58, R58 ;  /* 0x0000003a003a7308 */ /* 0x000e620000000800 */
[----:B---3--:R-:W-:Y:S01]  /*5ea0*/  @!P1 FMUL R55, R55, R55 ;  /* 0x0000003737379220 */ /* 0x008fe20000400000 */
[----:B------:R-:W-:Y:S01]  /*5eb0*/  FADD R12, R53, R12 ;  /* 0x0000000c350c7221 */ /* 0x000fe20000000000 */
[----:B------:R-:W-:Y:S02]  /*5ec0*/  ISETP.GE.AND P1, PT, R13, 0x201, PT ;  /* 0x000002010d00780c */ /* 0x000fe40003f26270 */
[----:B------:R-:W-:Y:S01]  /*5ed0*/  FADD R82, R82, R55 ;  /* 0x0000003752527221 */ /* 0x000fe20000000000 */
[----:B------:R-:W-:Y:S01]  /*5ee0*/  FADD R33, R33, R12 ;  /* 0x0000000c21217221 */ /* 0x000fe20000000000 */
[----:B--2---:R-:W-:Y:S01]  /*5ef0*/  @!P2 FMUL R66, R66, R66 ;  /* 0x000000424242a220 */ /* 0x004fe20000400000 */
[----:B------:R-:W-:Y:S01]  /*5f00*/  FSETP.GEU.AND P2, PT, R51, -126, PT ;  /* 0xc2fc00003300780b */ /* 0x000fe20003f4e000 */
[----:B------:R-:W-:-:S04]  /*5f10*/  FADD R82, R73, R82 ;  /* 0x0000005249527221 */ /* 0x000fc80000000000 */
[----:B------:R-:W-:Y:S01]  /*5f20*/  FADD R82, R85, R82 ;  /* 0x0000005255527221 */ /* 0x000fe20000000000 */
[----:B-1----:R-:W-:Y:S01]  /*5f30*/  @!P4 FMUL R58, R58, R58 ;  /* 0x0000003a3a3ac220 */ /* 0x002fe20000400000 */
[----:B------:R-:W-:Y:S02]  /*5f40*/  WARPGROUP.DEPBAR.LE gsb0, 0x0 ;  /* 0x00008000000079c5 */ /* 0x000fe40000010000 */
[----:B------:R-:W1:Y:S01]  /*5f50*/  MUFU.EX2 R27, R127 ;  /* 0x0000007f001b7308 */ /* 0x000e620000000800 */
[----:B------:R-:W-:-:S03]  /*5f60*/  F2FP.BF16.F32.PACK_AB R24, R105, R108 ;  /* 0x0000006c6918723e */ /* 0x000fc600000010ff */
[----:B------:R-:W-:Y:S01]  /*5f70*/  @!P2 FMUL R51, R51, 0.5 ;  /* 0x3f0000003333a820 */ /* 0x000fe20000400000 */
[----:B------:R-:W-:Y:S01]  /*5f80*/  F2FP.BF16.F32.PACK_AB R25, R123, R122 ;  /* 0x0000007a7b19723e */ /* 0x000fe200000010ff */
[----:B------:R-:W-:Y:S01]  /*5f90*/  FADD R83, R83, R58 ;  /* 0x0000003a53537221 */ /* 0x000fe20000000000 */
[----:B------:R-:W-:-:S03]  /*5fa0*/  F2FP.BF16.F32.PACK_AB R26, R113, R104 ;  /* 0x00000068711a723e */ /* 0x000fc600000010ff */
[----:B------:R-:W-:-:S04]  /*5fb0*/  FADD R83, R72, R83 ;  /* 0x0000005348537221 */ /* 0x000fc80000000000 */
[----:B------:R-:W-:-:S04]  /*5fc0*/  FADD R83, R68, R83 ;  /* 0x0000005344537221 */ /* 0x000fc80000000000 */
[----:B------:R-:W-:Y:S01]  /*5fd0*/  FADD R46, R46, R83 ;  /* 0x000000532e2e7221 */ /* 0x000fe20000000000 */
[----:B-1----:R-:W-:Y:S01]  /*5fe0*/  @!P3 FMUL R27, R27, R27 ;  /* 0x0000001b1b1bb220 */ /* 0x002fe20000400000 */
[----:B------:R-:W-:-:S03]  /*5ff0*/  FSETP.GEU.AND P3, PT, R41, -126, PT ;  /* 0xc2fc00002900780b */ /* 0x000fc60003f6e000 */
[----:B------:R-:W-:Y:S01]  /*6000*/  FADD R136, R136, R27 ;  /* 0x0000001b88887221 */ /* 0x000fe20000000000 */
[----:B------:R-:W-:-:S03]  /*6010*/  F2FP.BF16.F32.PACK_AB R27, R27, R126 ;  /* 0x0000007e1b1b723e */ /* 0x000fc600000010ff */
[----:B------:R-:W-:Y:S01]  /*6020*/  FADD R95, R95, R136 ;  /* 0x000000885f5f7221 */ /* 0x000fe20000000000 */
[----:B------:R-:W-:-:S03]  /*6030*/  WARPGROUP.ARRIVE ;  /* 0x00000000000079c5 */ /* 0x000fc60000000000 */
[----:B------:R-:W-:Y:S02]  /*6040*/  FADD R40, R95, R40 ;  /* 0x000000285f287221 */ /* 0x000fe40000000000 */
[----:B------:R-:W-:Y:S01]  /*6050*/  @!P3 FMUL R41, R41, 0.5 ;  /* 0x3f0000002929b820 */ /* 0x000fe20000400000 */
[----:B------:R-:W-:Y:S01]  /*6060*/  HGMMA.64x16x16.F32.BF16 R152, R24, gdesc[UR4].tnspB, R152, gsb0 ;  /* 0x4020000418987df0 */ /* 0x000fe20008001898 */
[----:B------:R-:W-:Y:S01]  /*6070*/  UIADD3 UR6, UR14, 0x3a0, URZ ;  /* 0x000003a00e067890 */ /* 0x000fe2000fffe03f */
[----:B------:R-:W-:Y:S01]  /*6080*/  UMOV UR7, 0xc0000010 ;  /* 0xc000001000077882 */ /* 0x000fe20000000000 */
[----:B------:R-:W1:Y:S02]  /*6090*/  MUFU.EX2 R30, R41 ;  /* 0x00000029001e7308 */ /* 0x000e640000000800 */
[----:B-1----:R-:W-:Y:S01]  /*60a0*/  @!P3 FMUL R30, R30, R30 ;  /* 0x0000001e1e1eb220 */ /* 0x002fe20000400000 */
[----:B------:R-:W-:-:S13]  /*60b0*/  FSETP.GEU.AND P3, PT, R21, -126, PT ;  /* 0xc2fc00001500780b */ /* 0x000fda0003f6e000 */
[----:B------:R-:W-:Y:S01]  /*60c0*/  @!P3 FMUL R21, R21, 0.5 ;  /* 0x3f0000001515b820 */ /* 0x000fe20000400000 */
[----:B------:R-:W-:Y:S02]  /*60d0*/  WARPGROUP.DEPBAR.LE gsb0, 0x0 ;  /* 0x00008000000079c5 */ /* 0x000fe40000010000 */
[----:B------:R-:W-:Y:S02]  /*60e0*/  F2FP.BF16.F32.PACK_AB R24, R96, R101 ;  /* 0x000000656018723e */ /* 0x000fe400000010ff */
[----:B------:R-:W-:Y:S01]  /*60f0*/  F2FP.BF16.F32.PACK_AB R25, R56, R69 ;  /* 0x000000453819723e */ /* 0x000fe200000010ff */
[----:B------:R-:W-:Y:S01]  /*6100*/  FADD R56, R71, R66 ;  /* 0x0000004247387221 */ /* 0x000fe20000000000 */
[----:B------:R-:W-:Y:S02]  /*6110*/  F2FP.BF16.F32.PACK_AB R26, R91, R100 ;  /* 0x000000645b1a723e */ /* 0x000fe400000010ff */
[----:B------:R-:W-:Y:S01]  /*6120*/  F2FP.BF16.F32.PACK_AB R27, R66, R45 ;  /* 0x0000002d421b723e */ /* 0x000fe200000010ff */
[----:B------:R-:W-:-:S03]  /*6130*/  FADD R56, R139, R56 ;  /* 0x000000388b387221 */ /* 0x000fc60000000000 */
[----:B------:R-:W-:Y:S01]  /*6140*/  WARPGROUP.ARRIVE ;  /* 0x00000000000079c5 */ /* 0x000fe20000000000 */
[----:B------:R-:W-:-:S04]  /*6150*/  FADD R87, R56, R87 ;  /* 0x0000005738577221 */ /* 0x000fc80000000000 */
[----:B------:R-:W-:Y:S01]  /*6160*/  FADD R87, R40, R87 ;  /* 0x0000005728577221 */ /* 0x000fe20000000000 */
[----:B------:R-:W-:Y:S01]  /*6170*/  HGMMA.64x16x16.F32.BF16 R152, R24, gdesc[UR4].tnspB, R152, gsb0 ;  /* 0x4020000418987df0 */ /* 0x000fe20008001898 */
[----:B------:R-:W-:Y:S01]  /*6180*/  UIADD3 UR6, UR14, 0x3c0, URZ ;  /* 0x000003c00e067890 */ /* 0x000fe2000fffe03f */
[----:B------:R-:W-:Y:S01]  /*6190*/  UMOV UR7, 0xc0000010 ;  /* 0xc000001000077882 */ /* 0x000fe20000000000 */
[----:B------:R-:W-:Y:S01]  /*61a0*/  FADD R46, R46, R87 ;  /* 0x000000572e2e7221 */ /* 0x000fe20000000000 */
[----:B------:R-:W-:Y:S02]  /*61b0*/  WARPGROUP.DEPBAR.LE gsb0, 0x0 ;  /* 0x00008000000079c5 */ /* 0x000fe40000010000 */
[----:B------:R-:W1:Y:S01]  /*61c0*/  MUFU.EX2 R27, R51 ;  /* 0x00000033001b7308 */ /* 0x000e620000000800 */
[----:B------:R-:W-:Y:S01]  /*61d0*/  FADD R25, R22, R81 ;  /* 0x0000005116197221 */ /* 0x000fe20000000000 */
[----:B------:R-:W-:Y:S01]  /*61e0*/  FADD R22, R17, R80 ;  /* 0x0000005011167221 */ /* 0x000fe20000000000 */
[----:B------:R-:W-:Y:S01]  /*61f0*/  FADD R17, R20, R65 ;  /* 0x0000004114117221 */ /* 0x000fe20000000000 */
[----:B------:R-:W-:Y:S01]  /*6200*/  F2FP.BF16.F32.PACK_AB R24, R92, R93 ;  /* 0x0000005d5c18723e */ /* 0x000fe200000010ff */
[----:B------:R-:W-:Y:S01]  /*6210*/  FADD R41, R76, R25 ;  /* 0x000000194c297221 */ /* 0x000fe20000000000 */
[----:B------:R-:W-:Y:S01]  /*6220*/  F2FP.BF16.F32.PACK_AB R25, R50, R63 ;  /* 0x0000003f3219723e */ /* 0x000fe200000010ff */
[----:B------:R-:W-:Y:S01]  /*6230*/  FADD R32, R61, R22 ;  /* 0x000000163d207221 */ /* 0x000fe20000000000 */
[----:B------:R2:W3:Y:S01]  /*6240*/  MUFU.EX2 R20, R21 ;  /* 0x0000001500147308 */ /* 0x0004e20000000800 */
[----:B------:R-:W-:Y:S01]  /*6250*/  F2FP.BF16.F32.PACK_AB R26, R80, R81 ;  /* 0x00000051501a723e */ /* 0x000fe200000010ff */
[----:B------:R-:W-:Y:S01]  /*6260*/  FADD R22, R15, R30 ;  /* 0x0000001e0f167221 */ /* 0x000fe20000000000 */
[----:B------:R-:W-:Y:S01]  /*6270*/  FADD R15, R74, R63 ;  /* 0x0000003f4a0f7221 */ /* 0x000fe20000000000 */
[----:B------:R-:W-:Y:S01]  /*6280*/  FADD R17, R60, R17 ;  /* 0x000000113c117221 */ /* 0x000fe20000000000 */
[----:B------:R-:W-:Y:S01]  /*6290*/  FADD R34, R34, R41 ;  /* 0x0000002922227221 */ /* 0x000fe20000000000 */
[----:B------:R-:W-:Y:S01]  /*62a0*/  FADD R22, R57, R22 ;  /* 0x0000001639167221 */ /* 0x000fe20000000000 */
[----:B------:R-:W-:Y:S01]  /*62b0*/  FADD R106, R106, R15 ;  /* 0x0000000f6a6a7221 */ /* 0x000fe20000000000 */
[----:B------:R-:W-:Y:S01]  /*62c0*/  FADD R32, R35, R32 ;  /* 0x0000002023207221 */ /* 0x000fe20000000000 */
[----:B-1----:R-:W-:Y:S01]  /*62d0*/  @!P2 FMUL R27, R27, R27 ;  /* 0x0000001b1b1ba220 */ /* 0x002fe20000400000 */
[----:B------:R-:W-:Y:S01]  /*62e0*/  FSETP.GEU.AND P2, PT, R59, -126, PT ;  /* 0xc2fc00003b00780b */ /* 0x000fe20003f4e000 */
[----:B------:R-:W-:Y:S01]  /*62f0*/  FADD R38, R38, R17 ;  /* 0x0000001126267221 */ /* 0x000fe20000000000 */
[----:B------:R-:W-:Y:S01]  /*6300*/  FADD R22, R39, R22 ;  /* 0x0000001627167221 */ /* 0x000fe20000000000 */
[----:B--2---:R-:W-:Y:S01]  /*6310*/  FADD R21, R78, R27 ;  /* 0x0000001b4e157221 */ /* 0x004fe20000000000 */
[----:B------:R-:W-:Y:S01]  /*6320*/  F2FP.BF16.F32.PACK_AB R27, R54, R27 ;  /* 0x0000001b361b723e */ /* 0x000fe200000010ff */
[----:B------:R-:W-:Y:S01]  /*6330*/  FADD R43, R43, R106 ;  /* 0x0000006a2b2b7221 */ /* 0x000fe20000000000 */
[----:B------:R-:W-:Y:S01]  /*6340*/  FADD R31, R31, R38 ;  /* 0x000000261f1f7221 */ /* 0x000fe20000000000 */
[----:B---3--:R-:W-:Y:S01]  /*6350*/  @!P3 FMUL R20, R20, R20 ;  /* 0x000000141414b220 */ /* 0x008fe20000400000 */
[----:B------:R-:W-:Y:S01]  /*6360*/  WARPGROUP.ARRIVE ;  /* 0x00000000000079c5 */ /* 0x000fe20000000000 */
[----:B------:R-:W-:Y:S01]  /*6370*/  FADD R21, R110, R21 ;  /* 0x000000156e157221 */ /* 0x000fe20000000000 */
[----:B------:R-:W-:Y:S01]  /*6380*/  FADD R22, R23, R22 ;  /* 0x0000001617167221 */ /* 0x000fe20000000000 */
[----:B------:R-:W-:Y:S01]  /*6390*/  FADD R29, R29, R20 ;  /* 0x000000141d1d7221 */ /* 0x000fe20000000000 */
[----:B------:R-:W-:Y:S01]  /*63a0*/  FADD R34, R34, R33 ;  /* 0x0000002122227221 */ /* 0x000fe20000000000 */
[----:B------:R-:W-:Y:S01]  /*63b0*/  @!P2 FMUL R59, R59, 0.5 ;  /* 0x3f0000003b3ba820 */ /* 0x000fe20000400000 */
[----:B------:R-:W-:Y:S01]  /*63c0*/  HGMMA.64x16x16.F32.BF16 R152, R24, gdesc[UR4].tnspB, R152, gsb0 ;  /* 0x4020000418987df0 */ /* 0x000fe20008001898 */
[----:B------:R-:W-:Y:S01]  /*63d0*/  UIADD3 UR6, UR14, 0x3e0, URZ ;  /* 0x000003e00e067890 */ /* 0x000fe2000fffe03f */
[----:B------:R-:W-:Y:S01]  /*63e0*/  FADD R29, R52, R29 ;  /* 0x0000001d341d7221 */ /* 0x000fe20000000000 */
[----:B------:R-:W-:Y:S01]  /*63f0*/  UMOV UR7, 0xc0000010 ;  /* 0xc000001000077882 */ /* 0x000fe20000000000 */
[----:B------:R-:W-:Y:S01]  /*6400*/  FADD R21, R94, R21 ;  /* 0x000000155e157221 */ /* 0x000fe20000000000 */
[----:B------:R-:W-:Y:S01]  /*6410*/  FADD R43, R43, R82 ;  /* 0x000000522b2b7221 */ /* 0x000fe20000000000 */
[----:B------:R-:W-:Y:S01]  /*6420*/  FADD R29, R28, R29 ;  /* 0x0000001d1c1d7221 */ /* 0x000fe20000000000 */
[----:B------:R-:W-:-:S03]  /*6430*/  FADD R31, R31, R34 ;  /* 0x000000221f1f7221 */ /* 0x000fc60000000000 */
[----:B------:R-:W-:-:S04]  /*6440*/  FADD R29, R32, R29 ;  /* 0x0000001d201d7221 */ /* 0x000fc80000000000 */
[----:B------:R-:W-:-:S04]  /*6450*/  FADD R22, R22, R29 ;  /* 0x0000001d16167221 */ /* 0x000fc80000000000 */
[----:B------:R-:W-:Y:S01]  /*6460*/  FADD R13, R31, R22 ;  /* 0x000000161f0d7221 */ /* 0x000fe20000000000 */
[----:B------:R-:W-:Y:S02]  /*6470*/  WARPGROUP.DEPBAR.LE gsb0, 0x0 ;  /* 0x00008000000079c5 */ /* 0x000fe40000010000 */
[----:B------:R-:W1:Y:S01]  /*6480*/  MUFU.EX2 R27, R59 ;  /* 0x0000003b001b7308 */ /* 0x000e620000000800 */
[----:B------:R-:W-:Y:S02]  /*6490*/  F2FP.BF16.F32.PACK_AB R24, R30, R65 ;  /* 0x000000411e18723e */ /* 0x000fe400000010ff */
[----:B------:R-:W-:Y:S02]  /*64a0*/  F2FP.BF16.F32.PACK_AB R25, R58, R55 ;  /* 0x000000373a19723e */ /* 0x000fe400000010ff */
[----:B------:R-:W-:Y:S01]  /*64b0*/  F2FP.BF16.F32.PACK_AB R26, R20, R37 ;  /* 0x00000025141a723e */ /* 0x000fe200000010ff */
[----:B-1----:R-:W-:-:S04]  /*64c0*/  @!P2 FMUL R27, R27, R27 ;  /* 0x0000001b1b1ba220 */ /* 0x002fc80000400000 */
[----:B------:R-:W-:Y:S01]  /*64d0*/  FADD R86, R86, R27 ;  /* 0x0000001b56567221 */ /* 0x000fe20000000000 */
[----:B------:R-:W-:-:S03]  /*64e0*/  F2FP.BF16.F32.PACK_AB R27, R62, R27 ;  /* 0x0000001b3e1b723e */ /* 0x000fc600000010ff */
[----:B------:R-:W-:Y:S01]  /*64f0*/  FADD R15, R11, R86 ;  /* 0x000000560b0f7221 */ /* 0x000fe20000000000 */
[----:B------:R-:W-:Y:S01]  /*6500*/  WARPGROUP.ARRIVE ;  /* 0x00000000000079c5 */ /* 0x000fe20000000000 */
[----:B------:R-:W-:Y:S02]  /*6510*/  IADD3 R11, R2, 0x8820, RZ ;  /* 0x00008820020b7810 */ /* 0x000fe40007ffe0ff */
[----:B------:R-:W-:Y:S01]  /*6520*/  FADD R70, R70, R15 ;  /* 0x0000000f46467221 */ /* 0x000fe20000000000 */
[----:B------:R-:W-:Y:S02]  /*6530*/  MOV R15, 0x2 ;  /* 0x00000002000f7802 */ /* 0x000fe40000000f00 */
[----:B------:R-:W-:Y:S01]  /*6540*/  HGMMA.64x16x16.F32.BF16 R152, R24, gdesc[UR4].tnspB, R152, gsb0 ;  /* 0x4020000418987df0 */ /* 0x000fe20008001898 */
[----:B------:R-:W-:Y:S01]  /*6550*/  FADD R70, R21, R70 ;  /* 0x0000004615467221 */ /* 0x000fe20000000000 */
[----:B------:R-:W-:-:S03]  /*6560*/  PRMT R12, RZ, 0x654, R11 ;  /* 0x00000654ff0c7816 */ /* 0x000fc6000000000b */
[----:B------:R-:W-:Y:S01]  /*6570*/  FADD R43, R43, R70 ;  /* 0x000000462b2b7221 */ /* 0x000fe20000000000 */
[----:B------:R-:W-:Y:S02]  /*6580*/  WARPGROUP.DEPBAR.LE gsb0, 0x0 ;  /* 0x00008000000079c5 */ /* 0x000fe40000010000 */
[----:B------:R1:W-:Y:S02]  /*6590*/  SYNCS.ARRIVE.TRANS64.RED.A1T0 RZ, [R12+URZ], RZ ;  /* 0x000000ff0cff79a7 */ /* 0x0003e4000810043f */
[----:B-1----:R-:W-:Y:S01]  /*65a0*/  FADD R12, R43, R46 ;  /* 0x0000002e2b0c7221 */ /* 0x002fe20000000000 */
[----:B------:R-:W-:Y:S06]  /*65b0*/  @!P1 BRA `(.L_x_24) ;  /* 0x0000004800fc9947 */ /* 0x000fec0003800000 */
[----:B------:R-:W-:Y:S01]  /*65c0*/  IMAD.MOV.U32 R21, RZ, RZ, R14 ;  /* 0x000000ffff157224 */ /* 0x000fe200078e000e */
[----:B------:R-:W-:Y:S01]  /*65d0*/  MOV R17, R19 ;  /* 0x0000001300117202 */ /* 0x000fe20000000f00 */
[----:B------:R-:W-:Y:S01]  /*65e0*/  IMAD.MOV.U32 R15, RZ, RZ, 0x2 ;  /* 0x00000002ff0f7424 */ /* 0x000fe200078e00ff */
[----:B------:R-:W-:Y:S01]  /*65f0*/  MOV R6, 0x1 ;  /* 0x0000000100067802 */ /* 0x000fe20000000f00 */
[----:B------:R-:W-:Y:S01]  /*6600*/  IMAD.MOV.U32 R3, RZ, RZ, RZ ;  /* 0x000000ffff037224 */ /* 0x000fe200078e00ff */
[----:B------:R-:W-:Y:S01]  /*6610*/  ULDC.64 UR18, c[0x0][0x198] ;  /* 0x0000660000127ab9 */ /* 0x000fe20000000a00 */
[----:B------:R-:W-:-:S05]  /*6620*/  ULDC UR20, c[0x0][0x604] ;  /* 0x0001810000147ab9 */ /* 0x000fca0000000800 */
.L_x_36:
[----:B------:R-:W-:Y:S01]  /*6630*/  LEA R19, R15, R2, 0x3 ;  /* 0x000000020f137211 */ /* 0x000fe200078e18ff */
[----:B------:R-:W-:Y:S05]  /*6640*/  YIELD ;  /* 0x0000000000007946 */ /* 0x000fea0003800000 */
[----:B------:R-:W-:Y:S02]  /*6650*/  SHF.L.U32 R14, R3, 0x1f, RZ ;  /* 0x0000001f030e7819 */ /* 0x000fe400000006ff */
[C---:B------:R-:W-:Y:S01]  /*6660*/  ISETP.GT.AND P1, PT, R18.reuse, 0x2, PT ;  /* 0x000000021200780c */ /* 0x040fe20003f24270 */
[----:B------:R-:W-:Y:S01]  /*6670*/  VIADD R18, R18, 0xffffffff ;  /* 0xffffffff12127836 */ /* 0x000fe20000000000 */
[----:B------:R-:W1:Y:S02]  /*6680*/  SYNCS.PHASECHK.TRANS64.TRYWAIT P2, [R19+URZ+0x8800], R14 ;  /* 0x0088000e130075a7 */ /* 0x000e64000804017f */
[----:B-1----:R-:W-:Y:S09]  /*6690*/  @!P2 BRA `(.L_x_25) ;  /* 0x000000b80004a947 */ /* 0x002ff20003800000 */
.L_x_78:
[----:B------:R-:W-:Y:S05]  /*66a0*/  WARPSYNC.ALL ;  /* 0x0000000000007948 */ /* 0x000fea0003800000 */
[----:B------:R-:W-:Y:S01]  /*66b0*/  R2UR UR6, R15 ;  /* 0x000000000f0672ca */ /* 0x000fe200000e0000 */
[----:B------:R-:W-:Y:S01]  /*66c0*/  WARPGROUP.ARRIVE ;  /* 0x00000000000079c5 */ /* 0x000fe20000000000 */
[----:B------:R-:W-:Y:S01]  /*66d0*/  UMOV UR7, 0xc0000010 ;  /* 0xc000001000077882 */ /* 0x000fe20000000000 */
[----:B------:R-:W-:-:S10]  /*66e0*/  ISETP.NE.AND P2, PT, R9, RZ, PT ;  /* 0x000000ff0900720c */ /* 0x000fd40003f45270 */
[----:B------:R-:W-:-:S09]  /*66f0*/  ULEA UR6, UR6, UR16, 0x9 ;  /* 0x0000001006067291 */ /* 0x000fd2000f8e483f */
[----:B------:R-:W-:Y:S03]  /*6700*/  HGMMA.64x256x16.F32.BF16 R24, gdesc[UR4], RZ, !UPT, gsb0 ;  /* 0x03e00000041879f0 */ /* 0x000fe6000c0018ff */
[----:B------:R-:W-:Y:S02]  /*6710*/  WARPGROUP.DEPBAR.LE gsb0, 0x0 ;  /* 0x00008000000079c5 */ /* 0x000fe40000010000 */
[----:B------:R-:W-:Y:S05]  /*6720*/  @P2 BRA `(.L_x_26) ;  /* 0x0000000000842947 */ /* 0x000fea0003800000 */
[----:B------:R-:W-:-:S13]  /*6730*/  ISETP.LT.OR P3, PT, R7, 0x1, !P0 ;  /* 0x000000010700780c */ /* 0x000fda0004761670 */
[----:B------:R-:W-:Y:S05]  /*6740*/  @P3 BRA `(.L_x_27) ;  /* 0x0000000000783947 */ /* 0x000fea0003800000 */
[----:B-1----:R-:W-:Y:S02]  /*6750*/  LEA R14, R5, R2, 0x3 ;  /* 0x00000002050e7211 */ /* 0x002fe400078e18ff */
[----:B------:R-:W-:Y:S02]  /*6760*/  SHF.L.U32 R19, R4, 0x1f, RZ ;  /* 0x0000001f04137819 */ /* 0x000fe400000006ff */
[----:B------:R-:W-:Y:S02]  /*6770*/  ISETP.NE.AND P4, PT, R0, RZ, PT ;  /* 0x000000ff0000720c */ /* 0x000fe40003f85270 */
[----:B------:R-:W1:Y:S02]  /*6780*/  SYNCS.PHASECHK.TRANS64.TRYWAIT P3, [R14+URZ+0x8820], R19 ;  /* 0x008820130e0075a7 */ /* 0x000e64000806017f */
[----:B-1----:R-:W-:Y:S09]  /*6790*/  @!P3 BRA `(.L_x_28) ;  /* 0x000000b400d8b947 */ /* 0x002ff20003800000 */
.L_x_79:
[----:B------:R-:W-:Y:S05]  /*67a0*/  @P4 BRA `(.L_x_29) ;  /* 0x0000000000144947 */ /* 0x000fea0003800000 */
[----:B------:R-:W-:Y:S01]  /*67b0*/  LOP3.LUT P3, RZ, R16, 0x1f, RZ, 0xc0, !PT ;  /* 0x0000001f10ff7812 */ /* 0x000fe2000786c0ff */
[----:B-1----:R-:W-:-:S04]  /*67c0*/  IMAD.MOV.U32 R19, RZ, RZ, 0x2000 ;  /* 0x00002000ff137424 */ /* 0x002fc800078e00ff */
[----:B------:R2:W-:Y:S08]  /*67d0*/  SYNCS.ARRIVE.TRANS64 RZ, [R14+URZ+0x8800], R19 ;  /* 0x008800130eff79a7 */ /* 0x0005f0000800003f */
[----:B------:R-:W-:Y:S05]  /*67e0*/  @!P3 BRA `(.L_x_29) ;  /* 0x000000000004b947 */ /* 0x000fea0003800000 */
[----:B------:R-:W-:Y:S01]  /*67f0*/  BPT.TRAP 0x1 ;  /* 0x000000040000795c */ /* 0x000fe20000300000 */
.L_x_29:
[----:B-12---:R-:W-:Y:S01]  /*6800*/  LEA R19, R5, R2, 0xd ;  /* 0x0000000205137211 */ /* 0x006fe200078e68ff */
[----:B------:R-:W-:Y:S01]  /*6810*/  UIADD3 UR6, UP0, UR18, 0x1f0, URZ ;  /* 0x000001f012067890 */ /* 0x000fe2000ff1e03f */
[----:B------:R-:W-:Y:S01]  /*6820*/  R2UR UR35, R8 ;  /* 0x00000000082372ca */ /* 0x000fe200000e0000 */
[----:B------:R-:W-:Y:S01]  /*6830*/  UMOV UR8, 0x0 ;  /* 0x0000000000087882 */ /* 0x000fe20000000000 */
[----:B------:R-:W-:Y:S01]  /*6840*/  R2UR UR33, R14 ;  /* 0x000000000e2172ca */ /* 0x000fe200000e0000 */
[----:B------:R-:W-:Y:S01]  /*6850*/  UIADD3.X UR7, URZ, UR19, URZ, UP0, !UPT ;  /* 0x000000133f077290 */ /* 0x000fe200087fe43f */
[----:B------:R-:W-:Y:S01]  /*6860*/  R2UR UR32, R19 ;  /* 0x00000000132072ca */ /* 0x000fe200000e0000 */
[----:B------:R-:W-:Y:S01]  /*6870*/  UMOV UR9, 0x10000000 ;  /* 0x1000000000097882 */ /* 0x000fe20000000000 */
[----:B------:R-:W-:Y:S01]  /*6880*/  UMOV UR34, URZ ;  /* 0x0000003f00227c82 */ /* 0x000fe20008000000 */
[----:B------:R-:W-:-:S05]  /*6890*/  VIADD R5, R5, 0x1 ;  /* 0x0000000105057836 */ /* 0x000fca0000000000 */
[C---:B------:R-:W-:Y:S01]  /*68a0*/  ISETP.NE.AND P3, PT, R5.reuse, 0x4, PT ;  /* 0x000000040500780c */ /* 0x040fe20003f65270 */
[----:B------:R-:W-:Y:S02]  /*68b0*/  USHF.L.U32 UR35, UR35, 0x8, URZ ;  /* 0x0000000823237899 */ /* 0x000fe4000800063f */
[----:B------:R-:W-:Y:S01]  /*68c0*/  UIADD3 UR33, UR33, 0x8800, URZ ;  /* 0x0000880021217890 */ /* 0x000fe2000fffe03f */
[----:B------:R-:W-:Y:S01]  /*68d0*/  SEL R19, RZ, 0x1, P3 ;  /* 0x00000001ff137807 */ /* 0x000fe20001800000 */
[----:B------:R-:W-:Y:S01]  /*68e0*/  UIADD3 UR32, UR32, 0x800, URZ ;  /* 0x0000080020207890 */ /* 0x000fe2000fffe03f */
[----:B------:R-:W-:Y:S02]  /*68f0*/  SEL R5, R5, RZ, P3 ;  /* 0x000000ff05057207 */ /* 0x000fe40001800000 */
[----:B------:R-:W-:-:S06]  /*6900*/  LOP3.LUT R4, R4, R19, RZ, 0x3c, !PT ;  /* 0x0000001304047212 */ /* 0x000fcc00078e3cff */
[----:B------:R2:W-:Y:S02]  /*6910*/  UTMALDG.4D [UR32], [UR6], desc[UR8] ;  /* 0x00000820060075b4 */ /* 0x0005e40008019000 */
[----:B--2---:R-:W-:Y:S01]  /*6920*/  NOP ;  /* 0x0000000000007918 */ /* 0x004fe20000000000 */
.L_x_27:
[----:B------:R-:W-:-:S07]  /*6930*/  IADD3 R7, R7, -0x1, RZ ;  /* 0xffffffff07077810 */ /* 0x000fce0007ffe0ff */
.L_x_26:
[----:B------:R-:W-:Y:S01]  /*6940*/  VIADD R15, R15, 0x1 ;  /* 0x000000010f0f7836 */ /* 0x000fe20000000000 */
[----:B------:R-:W-:Y:S05]  /*6950*/  WARPSYNC.ALL ;  /* 0x0000000000007948 */ /* 0x000fea0003800000 */
[----:B------:R-:W-:-:S04]  /*6960*/  ISETP.NE.AND P3, PT, R15, 0x4, PT ;  /* 0x000000040f00780c */ /* 0x000fc80003f65270 */
[----:B-1----:R-:W-:Y:S02]  /*6970*/  SEL R14, RZ, 0x1, P3 ;  /* 0x00000001ff0e7807 */ /* 0x002fe40001800000 */
[----:B------:R-:W-:Y:S02]  /*6980*/  SEL R15, R15, RZ, P3 ;  /* 0x000000ff0f0f7207 */ /* 0x000fe40001800000 */
[----:B------:R-:W-:Y:S02]  /*6990*/  LOP3.LUT R3, R3, R14, RZ, 0x3c, !PT ;  /* 0x0000000e03037212 */ /* 0x000fe400078e3cff */
[----:B------:R-:W-:Y:S02]  /*69a0*/  FMNMX R14, R24, R21, !PT ;  /* 0x00000015180e7209 */ /* 0x000fe40007800000 */
[----:B------:R-:W-:Y:S02]  /*69b0*/  FMNMX R20, R26, R17, !PT ;  /* 0x000000111a147209 */ /* 0x000fe40007800000 */
[----:B------:R-:W-:-:S02]  /*69c0*/  FMNMX R19, R25, R14, !PT ;  /* 0x0000000e19137209 */ /* 0x000fc40007800000 */
[----:B------:R-:W-:Y:S02]  /*69d0*/  FMNMX R23, R27, R20, !PT ;  /* 0x000000141b177209 */ /* 0x000fe40007800000 */
[----:B------:R-:W-:Y:S02]  /*69e0*/  FMNMX R14, R28, R19, !PT ;  /* 0x000000131c0e7209 */ /* 0x000fe40007800000 */
[----:B------:R-:W-:Y:S02]  /*69f0*/  FMNMX R20, R30, R23, !PT ;  /* 0x000000171e147209 */ /* 0x000fe40007800000 */
        /* <DEDUP_REMOVED lines=117> */
[----:B------:R-:W-:Y:S02]  /*7150*/  LEA R164, R6, R11, 0x3 ;  /* 0x0000000b06a47211 */ /* 0x000fe400078e18ff */
[----:B------:R-:W-:Y:S02]  /*7160*/  FMNMX R14, R148, R19, !PT ;  /* 0x00000013940e7209 */ /* 0x000fe40007800000 */
[----:B------:R-:W-:Y:S02]  /*7170*/  FMNMX R19, R147, R20, !PT ;  /* 0x0000001493137209 */ /* 0x000fe40007800000 */
[----:B------:R-:W-:Y:S02]  /*7180*/  FMNMX R22, R149, R14, !PT ;  /* 0x0000000e95167209 */ /* 0x000fe40007800000 */
[----:B------:R-:W-:Y:S02]  /*7190*/  FMNMX R14, R150, R19, !PT ;  /* 0x00000013960e7209 */ /* 0x000fe40007800000 */
[----:B------:R-:W-:Y:S01]  /*71a0*/  PRMT R164, RZ, 0x654, R164 ;  /* 0x00000654ffa47816 */ /* 0x000fe200000000a4 */
[----:B------:R-:W1:Y:S01]  /*71b0*/  SHFL.BFLY PT, R19, R22, 0x1, 0x1f ;  /* 0x0c201f0016137f89 */ /* 0x000e6200000e0000 */
[----:B------:R-:W-:-:S02]  /*71c0*/  FMNMX R23, R151, R14, !PT ;  /* 0x0000000e97177209 */ /* 0x000fc40007800000 */
[----:B------:R2:W-:Y:S03]  /*71d0*/  SYNCS.ARRIVE.TRANS64.RED.A1T0 RZ, [R164+URZ], RZ ;  /* 0x000000ffa4ff79a7 */ /* 0x0005e6000810043f */
[----:B------:R-:W3:Y:S01]  /*71e0*/  SHFL.BFLY PT, R14, R23, 0x1, 0x1f ;  /* 0x0c201f00170e7f89 */ /* 0x000ee200000e0000 */
[----:B-1----:R-:W-:-:S05]  /*71f0*/  FMNMX R161, R22, R19, !PT ;  /* 0x0000001316a17209 */ /* 0x002fca0007800000 */
[----:B------:R-:W1:Y:S01]  /*7200*/  SHFL.BFLY PT, R20, R161, 0x2, 0x1f ;  /* 0x0c401f00a1147f89 */ /* 0x000e6200000e0000 */
[----:B---3--:R-:W-:-:S05]  /*7210*/  FMNMX R163, R23, R14, !PT ;  /* 0x0000000e17a37209 */ /* 0x008fca0007800000 */
[----:B------:R-:W3:Y:S01]  /*7220*/  SHFL.BFLY PT, R160, R163, 0x2, 0x1f ;  /* 0x0c401f00a3a07f89 */ /* 0x000ee200000e0000 */
[----:B-1----:R-:W-:-:S04]  /*7230*/  FMNMX R14, R161, R20, !PT ;  /* 0x00000014a10e7209 */ /* 0x002fc80007800000 */
[C---:B------:R-:W-:Y:S02]  /*7240*/  FSETP.NEU.AND P3, PT, R14.reuse, -INF , PT ;  /* 0xff8000000e00780b */ /* 0x040fe40003f6d000 */
[----:B---3--:R-:W-:Y:S01]  /*7250*/  FMNMX R19, R163, R160, !PT ;  /* 0x000000a0a3137209 */ /* 0x008fe20007800000 */
[----:B------:R-:W-:Y:S01]  /*7260*/  IMAD R160, R15, 0x8, R2 ;  /* 0x000000080fa07824 */ /* 0x000fe200078e0202 */
[----:B------:R-:W-:Y:S02]  /*7270*/  FSEL R20, R14, RZ, P3 ;  /* 0x000000ff0e147208 */ /* 0x000fe40001800000 */
[----:B------:R-:W-:-:S03]  /*7280*/  FSETP.NEU.AND P3, PT, R19, -INF , PT ;  /* 0xff8000001300780b */ /* 0x000fc60003f6d000 */
[----:B------:R-:W-:Y:S01]  /*7290*/  FADD R22, -R20, R21 ;  /* 0x0000001514167221 */ /* 0x000fe20000000100 */
[----:B------:R-:W-:Y:S02]  /*72a0*/  SHF.L.U32 R21, R3, 0x1f, RZ ;  /* 0x0000001f03157819 */ /* 0x000fe400000006ff */
[----:B------:R-:W-:Y:S01]  /*72b0*/  FSEL R162, R19, RZ, P3 ;  /* 0x000000ff13a27208 */ /* 0x000fe20001800000 */
[----:B------:R-:W-:Y:S01]  /*72c0*/  FMUL R22, R22, UR20 ;  /* 0x0000001416167c20 */ /* 0x000fe20008400000 */
[----:B------:R-:W1:Y:S03]  /*72d0*/  SYNCS.PHASECHK.TRANS64.TRYWAIT P5, [R160+URZ+0x8800], R21 ;  /* 0x00880015a00075a7 */ /* 0x000e6600080a017f */
[----:B------:R-:W-:Y:S01]  /*72e0*/  FADD R17, -R162, R17 ;  /* 0x00000011a2117221 */ /* 0x000fe20000000100 */
[----:B------:R-:W-:-:S03]  /*72f0*/  FSETP.GEU.AND P4, PT, R22, -126, PT ;  /* 0xc2fc00001600780b */ /* 0x000fc60003f8e000 */
[----:B------:R-:W-:Y:S01]  /*7300*/  FMUL R23, R17, UR20 ;  /* 0x0000001411177c20 */ /* 0x000fe20008400000 */
[----:B------:R-:W-:-:S04]  /*7310*/  FMUL R17, R162, UR20 ;  /* 0x00000014a2117c20 */ /* 0x000fc80008400000 */
[----:B------:R-:W-:Y:S01]  /*7320*/  FSETP.GEU.AND P3, PT, R23, -126, PT ;  /* 0xc2fc00001700780b */ /* 0x000fe20003f6e000 */
[--C-:B------:R-:W-:Y:S01]  /*7330*/  FFMA R26, R26, UR20, -R17.reuse ;  /* 0x000000141a1a7c23 */ /* 0x100fe20008000811 */
[----:B------:R-:W-:-:S03]  /*7340*/  FFMA R27, R27, UR20, -R17 ;  /* 0x000000141b1b7c23 */ /* 0x000fc60008000811 */
[----:B------:R-:W-:Y:S01]  /*7350*/  @!P4 FMUL R22, R22, 0.5 ;  /* 0x3f0000001616c820 */ /* 0x000fe20000400000 */
[----:B------:R-:W-:-:S05]  /*7360*/  FSETP.GEU.AND P6, PT, R26, -126, PT ;  /* 0xc2fc00001a00780b */ /* 0x000fca0003fce000 */
[----:B------:R-:W3:Y:S02]  /*7370*/  MUFU.EX2 R22, R22 ;  /* 0x0000001600167308 */ /* 0x000ee40000000800 */
[----:B------:R-:W-:-:S06]  /*7380*/  @!P3 FMUL R23, R23, 0.5 ;  /* 0x3f0000001717b820 */ /* 0x000fcc0000400000 */
[----:B------:R-:W4:Y:S01]  /*7390*/  MUFU.EX2 R23, R23 ;  /* 0x0000001700177308 */ /* 0x000f220000000800 */
[----:B-123--:R-:W-:Y:S05]  /*73a0*/  @!P5 BRA `(.L_x_30) ;  /* 0x000000a800e8d947 */ /* 0x00efea0003800000 */
.L_x_80:
[----:B------:R-:W-:Y:S01]  /*73b0*/  FSETP.GEU.AND P5, PT, R27, -126, PT ;  /* 0xc2fc00001b00780b */ /* 0x000fe20003fae000 */
[--C-:B------:R-:W-:Y:S01]  /*73c0*/  FFMA R162, R31, UR20, -R17.reuse ;  /* 0x000000141fa27c23 */ /* 0x100fe20008000811 */
[----:B------:R-:W-:Y:S01]  /*73d0*/  @!P6 FMUL R26, R26, 0.5 ;  /* 0x3f0000001a1ae820 */ /* 0x000fe20000400000 */
[----:B------:R-:W-:Y:S01]  /*73e0*/  FMUL R20, R20, UR20 ;  /* 0x0000001414147c20 */ /* 0x000fe20008400000 */
[--C-:B------:R-:W-:Y:S01]  /*73f0*/  FFMA R161, R30, UR20, -R17.reuse ;  /* 0x000000141ea17c23 */ /* 0x100fe20008000811 */
[----:B------:R-:W-:Y:S01]  /*7400*/  @!P4 FMUL R22, R22, R22 ;  /* 0x000000161616c220 */ /* 0x000fe20000400000 */
[----:B-1----:R1:W2:Y:S01]  /*7410*/  MUFU.EX2 R160, R26 ;  /* 0x0000001a00a07308 */ /* 0x0022a20000000800 */
[--C-:B------:R-:W-:Y:S01]  /*7420*/  FFMA R25, R25, UR20, -R20.reuse ;  /* 0x0000001419197c23 */ /* 0x100fe20008000814 */
[----:B----4-:R-:W-:Y:S01]  /*7430*/  @!P3 FMUL R23, R23, R23 ;  /* 0x000000171717b220 */ /* 0x010fe20000400000 */
[----:B------:R-:W-:Y:S01]  /*7440*/  FSETP.GEU.AND P4, PT, R161, -126, PT ;  /* 0xc2fc0000a100780b */ /* 0x000fe20003f8e000 */
[--C-:B------:R-:W-:Y:S01]  /*7450*/  FFMA R24, R24, UR20, -R20.reuse ;  /* 0x0000001418187c23 */ /* 0x100fe20008000814 */
[----:B------:R-:W-:Y:S01]  /*7460*/  FSETP.GEU.AND P3, PT, R162, -126, PT ;  /* 0xc2fc0000a200780b */ /* 0x000fe20003f6e000 */
[--C-:B------:R-:W-:Y:S01]  /*7470*/  FFMA R164, R35, UR20, -R17.reuse ;  /* 0x0000001423a47c23 */ /* 0x100fe20008000811 */
[----:B------:R-:W-:Y:S01]  /*7480*/  @!P5 FMUL R27, R27, 0.5 ;  /* 0x3f0000001b1bd820 */ /* 0x000fe20000400000 */
[--C-:B------:R-:W-:Y:S01]  /*7490*/  FFMA R163, R34, UR20, -R17.reuse ;  /* 0x0000001422a37c23 */ /* 0x100fe20008000811 */
[--C-:B-1----:R-:W-:Y:S01]  /*74a0*/  FFMA R26, R28, UR20, -R20.reuse ;  /* 0x000000141c1a7c23 */ /* 0x102fe20008000814 */
[--C-:B------:R-:W-:Y:S01]  /*74b0*/  FFMA R38, R38, UR20, -R17.reuse ;  /* 0x0000001426267c23 */ /* 0x100fe20008000811 */
[----:B------:R1:W3:Y:S01]  /*74c0*/  MUFU.EX2 R31, R27 ;  /* 0x0000001b001f7308 */ /* 0x0002e20000000800 */
[--C-:B------:R-:W-:Y:S01]  /*74d0*/  FFMA R39, R39, UR20, -R17.reuse ;  /* 0x0000001427277c23 */ /* 0x100fe20008000811 */
[--C-:B------:R-:W-:Y:S01]  /*74e0*/  FFMA R43, R43, UR20, -R17.reuse ;  /* 0x000000142b2b7c23 */ /* 0x100fe20008000811 */
[--C-:B------:R-:W-:Y:S01]  /*74f0*/  FFMA R46, R46, UR20, -R17.reuse ;  /* 0x000000142e2e7c23 */ /* 0x100fe20008000811 */
[--C-:B------:R-:W-:Y:S01]  /*7500*/  FFMA R47, R47, UR20, -R17.reuse ;  /* 0x000000142f2f7c23 */ /* 0x100fe20008000811 */
[----:B------:R-:W-:Y:S01]  /*7510*/  @!P4 FMUL R161, R161, 0.5 ;  /* 0x3f000000a1a1c820 */ /* 0x000fe20000400000 */
[----:B--2---:R-:W-:Y:S01]  /*7520*/  @!P6 FMUL R160, R160, R160 ;  /* 0x000000a0a0a0e220 */ /* 0x004fe20000400000 */
[----:B------:R-:W-:Y:S01]  /*7530*/  @!P3 FMUL R162, R162, 0.5 ;  /* 0x3f000000a2a2b820 */ /* 0x000fe20000400000 */
[----:B------:R-:W-:Y:S01]  /*7540*/  FSETP.GEU.AND P6, PT, R24, -126, PT ;  /* 0xc2fc00001800780b */ /* 0x000fe20003fce000 */
[----:B------:R-:W2:Y:S01]  /*7550*/  MUFU.EX2 R21, R161 ;  /* 0x000000a100157308 */ /* 0x000ea20000000800 */
[--C-:B-1----:R-:W-:Y:S01]  /*7560*/  FFMA R27, R29, UR20, -R20.reuse ;  /* 0x000000141d1b7c23 */ /* 0x102fe20008000814 */
[--C-:B------:R-:W-:Y:S01]  /*7570*/  FFMA R44, R44, UR20, -R20.reuse ;  /* 0x000000142c2c7c23 */ /* 0x100fe20008000814 */
[--C-:B------:R-:W-:Y:S01]  /*7580*/  FFMA R45, R45, UR20, -R20.reuse ;  /* 0x000000142d2d7c23 */ /* 0x100fe20008000814 */
[--C-:B------:R-:W-:Y:S01]  /*7590*/  FFMA R54, R54, UR20, -R17.reuse ;  /* 0x0000001436367c23 */ /* 0x100fe20008000811 */
[--C-:B------:R-:W-:Y:S01]  /*75a0*/  FFMA R55, R55, UR20, -R17.reuse ;  /* 0x0000001437377c23 */ /* 0x100fe20008000811 */
[--C-:B------:R-:W-:Y:S01]  /*75b0*/  FFMA R59, R59, UR20, -R17.reuse ;  /* 0x000000143b3b7c23 */ /* 0x100fe20008000811 */
[--C-:B------:R-:W-:Y:S01]  /*75c0*/  FFMA R58, R58, UR20, -R17.reuse ;  /* 0x000000143a3a7c23 */ /* 0x100fe20008000811 */
[----:B---3--:R-:W-:Y:S01]  /*75d0*/  @!P5 FMUL R31, R31, R31 ;  /* 0x0000001f1f1fd220 */ /* 0x008fe20000400000 */
[----:B------:R-:W-:Y:S01]  /*75e0*/  FSETP.GEU.AND P5, PT, R25, -126, PT ;  /* 0xc2fc00001900780b */ /* 0x000fe20003fae000 */
[----:B------:R-:W1:Y:S01]  /*75f0*/  MUFU.EX2 R30, R162 ;  /* 0x000000a2001e7308 */ /* 0x000e620000000800 */
[--C-:B------:R-:W-:Y:S01]  /*7600*/  FFMA R62, R62, UR20, -R17.reuse ;  /* 0x000000143e3e7c23 */ /* 0x100fe20008000811 */
[----:B------:R-:W-:Y:S01]  /*7610*/  @!P6 FMUL R24, R24, 0.5 ;  /* 0x3f0000001818e820 */ /* 0x000fe20000400000 */
[--C-:B------:R-:W-:Y:S01]  /*7620*/  FFMA R63, R63, UR20, -R17.reuse ;  /* 0x000000143f3f7c23 */ /* 0x100fe20008000811 */
[--C-:B------:R-:W-:Y:S01]  /*7630*/  FFMA R60, R60, UR20, -R20.reuse ;  /* 0x000000143c3c7c23 */ /* 0x100fe20008000814 */
[--C-:B------:R-:W-:Y:S01]  /*7640*/  FFMA R165, R67, UR20, -R17.reuse ;  /* 0x0000001443a57c23 */ /* 0x100fe20008000811 */
[--C-:B------:R-:W-:Y:S01]  /*7650*/  FFMA R70, R70, UR20, -R17.reuse ;  /* 0x0000001446467c23 */ /* 0x100fe20008000811 */
[----:B--2---:R-:W-:Y:S01]  /*7660*/  @!P4 FMUL R21, R21, R21 ;  /* 0x000000151515c220 */ /* 0x004fe20000400000 */
[----:B------:R2:W3:Y:S01]  /*7670*/  MUFU.EX2 R161, R24 ;  /* 0x0000001800a17308 */ /* 0x0004e20000000800 */
[----:B------:R-:W-:Y:S01]  /*7680*/  FSETP.GEU.AND P4, PT, R26, -126, PT ;  /* 0xc2fc00001a00780b */ /* 0x000fe20003f8e000 */
[--C-:B------:R-:W-:Y:S01]  /*7690*/  FFMA R166, R71, UR20, -R17.reuse ;  /* 0x0000001447a67c23 */ /* 0x100fe20008000811 */
[----:B------:R-:W-:Y:S01]  /*76a0*/  R2UR UR6, R15 ;  /* 0x000000000f0672ca */ /* 0x000fe200000e0000 */
[----:B------:R-:W-:Y:S01]  /*76b0*/  @!P5 FMUL R25, R25, 0.5 ;  /* 0x3f0000001919d820 */ /* 0x000fe20000400000 */
[-C--:B------:R-:W-:Y:S01]  /*76c0*/  FMUL R152, R152, R22.reuse ;  /* 0x0000001698987220 */ /* 0x080fe20000400000 */
[-C--:B------:R-:W-:Y:S01]  /*76d0*/  FMUL R153, R153, R22.reuse ;  /* 0x0000001699997220 */ /* 0x080fe20000400000 */
[----:B------:R-:W-:Y:S01]  /*76e0*/  FMUL R156, R156, R22 ;  /* 0x000000169c9c7220 */ /* 0x000fe20000400000 */
[----:B------:R4:W5:Y:S01]  /*76f0*/  MUFU.EX2 R162, R25 ;  /* 0x0000001900a27308 */ /* 0x0009620000000800 */
[----:B-1----:R-:W-:Y:S01]  /*7700*/  @!P3 FMUL R30, R30, R30 ;  /* 0x0000001e1e1eb220 */ /* 0x002fe20000400000 */
[----:B------:R-:W-:Y:S01]  /*7710*/  FSETP.GEU.AND P3, PT, R27, -126, PT ;  /* 0xc2fc00001b00780b */ /* 0x000fe20003f6e000 */
[--C-:B--2---:R-:W-:Y:S01]  /*7720*/  FFMA R24, R32, UR20, -R20.reuse ;  /* 0x0000001420187c23 */ /* 0x104fe20008000814 */
[----:B------:R-:W-:Y:S01]  /*7730*/  FMUL R157, R157, R22 ;  /* 0x000000169d9d7220 */ /* 0x000fe20000400000 */
[-C--:B------:R-:W-:Y:S01]  /*7740*/  FMUL R154, R154, R23.reuse ;  /* 0x000000179a9a7220 */ /* 0x080fe20000400000 */
[----:B------:R-:W-:Y:S01]  /*7750*/  @!P4 FMUL R26, R26, 0.5 ;  /* 0x3f0000001a1ac820 */ /* 0x000fe20000400000 */
[-C--:B------:R-:W-:Y:S01]  /*7760*/  FMUL R155, R155, R23.reuse ;  /* 0x000000179b9b7220 */ /* 0x080fe20000400000 */
[----:B------:R-:W-:Y:S01]  /*7770*/  FMUL R158, R158, R23 ;  /* 0x000000179e9e7220 */ /* 0x000fe20000400000 */
[----:B---3--:R-:W-:Y:S01]  /*7780*/  @!P6 FMUL R161, R161, R161 ;  /* 0x000000a1a1a1e220 */ /* 0x008fe20000400000 */
[----:B------:R-:W-:Y:S01]  /*7790*/  FSETP.GEU.AND P6, PT, R163, -126, PT ;  /* 0xc2fc0000a300780b */ /* 0x000fe20003fce000 */
[----:B------:R1:W2:Y:S01]  /*77a0*/  MUFU.EX2 R28, R26 ;  /* 0x0000001a001c7308 */ /* 0x0002a20000000800 */
[--C-:B----4-:R-:W-:Y:S01]  /*77b0*/  FFMA R25, R33, UR20, -R20.reuse ;  /* 0x0000001421197c23 */ /* 0x110fe20008000814 */
[----:B------:R-:W-:Y:S01]  /*77c0*/  FMUL R159, R159, R23 ;  /* 0x000000179f9f7220 */ /* 0x000fe20000400000 */
[----:B------:R-:W-:Y:S01]  /*77d0*/  ULEA UR6, UR6, UR14, 0x9 ;  /* 0x0000000e06067291 */ /* 0x000fe2000f8e483f */
[----:B------:R-:W-:Y:S01]  /*77e0*/  @!P3 FMUL R27, R27, 0.5 ;  /* 0x3f0000001b1bb820 */ /* 0x000fe20000400000 */
[----:B------:R-:W-:Y:S01]  /*77f0*/  UMOV UR7, 0xc0000010 ;  /* 0xc000001000077882 */ /* 0x000fe20000000000 */
[----:B-----5:R-:W-:Y:S01]  /*7800*/  @!P5 FMUL R162, R162, R162 ;  /* 0x000000a2a2a2d220 */ /* 0x020fe20000400000 */
[----:B------:R-:W-:Y:S01]  /*7810*/  FSETP.GEU.AND P5, PT, R164, -126, PT ;  /* 0xc2fc0000a400780b */ /* 0x000fe20003fae000 */
[----:B------:R3:W4:Y:S01]  /*7820*/  MUFU.EX2 R29, R27 ;  /* 0x0000001b001d7308 */ /* 0x0007220000000800 */
[--C-:B-1----:R-:W-:Y:S01]  /*7830*/  FFMA R26, R36, UR20, -R20.reuse ;  /* 0x00000014241a7c23 */ /* 0x102fe20008000814 */
[--C-:B------:R-:W-:Y:S01]  /*7840*/  FFMA R74, R74, UR20, -R17.reuse ;  /* 0x000000144a4a7c23 */ /* 0x100fe20008000811 */
[--C-:B------:R-:W-:Y:S01]  /*7850*/  FFMA R79, R79, UR20, -R17.reuse ;  /* 0x000000144f4f7c23 */ /* 0x100fe20008000811 */
[----:B------:R-:W-:Y:S01]  /*7860*/  @!P6 FMUL R163, R163, 0.5 ;  /* 0x3f000000a3a3e820 */ /* 0x000fe20000400000 */
[--C-:B------:R-:W-:Y:S01]  /*7870*/  FFMA R77, R77, UR20, -R20.reuse ;  /* 0x000000144d4d7c23 */ /* 0x100fe20008000814 */
[----:B------:R-:W-:Y:S01]  /*7880*/  UIADD3 UR8, UR6, 0x20, URZ ;  /* 0x0000002006087890 */ /* 0x000fe2000fffe03f */
[--C-:B------:R-:W-:Y:S01]  /*7890*/  FFMA R78, R78, UR20, -R17.reuse ;  /* 0x000000144e4e7c23 */ /* 0x100fe20008000811 */
[----:B------:R-:W1:Y:S01]  /*78a0*/  MUFU.EX2 R34, R163 ;  /* 0x000000a300227308 */ /* 0x000e620000000800 */
[----:B--2---:R-:W-:Y:S01]  /*78b0*/  @!P4 FMUL R28, R28, R28 ;  /* 0x0000001c1c1cc220 */ /* 0x004fe20000400000 */
[----:B------:R-:W-:Y:S01]  /*78c0*/  FSETP.GEU.AND P4, PT, R38, -126, PT ;  /* 0xc2fc00002600780b */ /* 0x000fe20003f8e000 */
[--C-:B---3--:R-:W-:Y:S01]  /*78d0*/  FFMA R27, R37, UR20, -R20.reuse ;  /* 0x00000014251b7c23 */ /* 0x108fe20008000814 */
[----:B------:R-:W-:Y:S01]  /*78e0*/  @!P5 FMUL R164, R164, 0.5 ;  /* 0x3f000000a4a4d820 */ /* 0x000fe20000400000 */
[----:B------:R-:W-:Y:S01]  /*78f0*/  UMOV UR10, UR8 ;  /* 0x00000008000a7c82 */ /* 0x000fe20008000000 */
[----:B------:R-:W-:Y:S01]  /*7900*/  UMOV UR11, 0xc0000010 ;  /* 0xc0000010000b7882 */ /* 0x000fe20000000000 */
[--C-:B------:R-:W-:Y:S01]  /*7910*/  FFMA R83, R83, UR20, -R17.reuse ;  /* 0x0000001453537c23 */ /* 0x100fe20008000811 */
[----:B------:R2:W3:Y:S01]  /*7920*/  MUFU.EX2 R35, R164 ;  /* 0x000000a400237308 */ /* 0x0004e20000000800 */
[----:B----4-:R-:W-:Y:S01]  /*7930*/  @!P3 FMUL R29, R29, R29 ;  /* 0x0000001d1d1db220 */ /* 0x010fe20000400000 */
[----:B------:R-:W-:Y:S01]  /*7940*/  FSETP.GEU.AND P3, PT, R39, -126, PT ;  /* 0xc2fc00002700780b */ /* 0x000fe20003f6e000 */
[--C-:B------:R-:W-:Y:S01]  /*7950*/  FFMA R87, R87, UR20, -R17.reuse ;  /* 0x0000001457577c23 */ /* 0x100fe20008000811 */
[----:B------:R-:W-:Y:S01]  /*7960*/  UIADD3 UR8, UR6, 0x40, URZ ;  /* 0x0000004006087890 */ /* 0x000fe2000fffe03f */
[--C-:B------:R-:W-:Y:S01]  /*7970*/  FFMA R90, R90, UR20, -R17.reuse ;  /* 0x000000145a5a7c23 */ /* 0x100fe20008000811 */
[--C-:B------:R-:W-:Y:S01]  /*7980*/  FFMA R94, R94, UR20, -R17.reuse ;  /* 0x000000145e5e7c23 */ /* 0x100fe20008000811 */
[----:B------:R-:W-:Y:S01]  /*7990*/  @!P4 FMUL R38, R38, 0.5 ;  /* 0x3f0000002626c820 */ /* 0x000fe20000400000 */
[--C-:B------:R-:W-:Y:S01]  /*79a0*/  FFMA R92, R92, UR20, -R20.reuse ;  /* 0x000000145c5c7c23 */ /* 0x100fe20008000814 */
[----:B-1----:R-:W-:Y:S01]  /*79b0*/  @!P6 FMUL R34, R34, R34 ;  /* 0x000000222222e220 */ /* 0x002fe20000400000 */
[----:B------:R-:W-:Y:S01]  /*79c0*/  FSETP.GEU.AND P6, PT, R24, -126, PT ;  /* 0xc2fc00001800780b */ /* 0x000fe20003fce000 */
[----:B------:R-:W1:Y:S01]  /*79d0*/  MUFU.EX2 R32, R38 ;  /* 0x0000002600207308 */ /* 0x000e620000000800 */
[--C-:B--2---:R-:W-:Y:S01]  /*79e0*/  FFMA R164, R42, UR20, -R17.reuse ;  /* 0x000000142aa47c23 */ /* 0x104fe20008000811 */
[--C-:B------:R-:W-:Y:S01]  /*79f0*/  FFMA R102, R102, UR20, -R17.reuse ;  /* 0x0000001466667c23 */ /* 0x100fe20008000811 */
[--C-:B------:R-:W-:Y:S01]  /*7a00*/  FFMA R93, R93, UR20, -R20.reuse ;  /* 0x000000145d5d7c23 */ /* 0x100fe20008000814 */
[----:B------:R-:W-:Y:S01]  /*7a10*/  @!P3 FMUL R39, R39, 0.5 ;  /* 0x3f0000002727b820 */ /* 0x000fe20000400000 */
[--C-:B------:R-:W-:Y:S01]  /*7a20*/  FFMA R103, R103, UR20, -R17.reuse ;  /* 0x0000001467677c23 */ /* 0x100fe20008000811 */
[----:B---3--:R-:W-:Y:S01]  /*7a30*/  @!P5 FMUL R35, R35, R35 ;  /* 0x000000232323d220 */ /* 0x008fe20000400000 */
[----:B------:R-:W-:Y:S01]  /*7a40*/  FSETP.GEU.AND P5, PT, R25, -126, PT ;  /* 0xc2fc00001900780b */ /* 0x000fe20003fae000 */
[----:B------:R-:W2:Y:S01]  /*7a50*/  MUFU.EX2 R33, R39 ;  /* 0x0000002700217308 */ /* 0x000ea20000000800 */
[--C-:B------:R-:W-:Y:S01]  /*7a60*/  FFMA R107, R107, UR20, -R17.reuse ;  /* 0x000000146b6b7c23 */ /* 0x100fe20008000811 */
[--C-:B------:R-:W-:Y:S01]  /*7a70*/  FFMA R111, R111, UR20, -R17.reuse ;  /* 0x000000146f6f7c23 */ /* 0x100fe20008000811 */
[--C-:B------:R-:W-:Y:S01]  /*7a80*/  FFMA R106, R106, UR20, -R17.reuse ;  /* 0x000000146a6a7c23 */ /* 0x100fe20008000811 */
[----:B------:R-:W-:Y:S01]  /*7a90*/  @!P6 FMUL R24, R24, 0.5 ;  /* 0x3f0000001818e820 */ /* 0x000fe20000400000 */
[--C-:B------:R-:W-:Y:S01]  /*7aa0*/  FFMA R105, R105, UR20, -R20.reuse ;  /* 0x0000001469697c23 */ /* 0x100fe20008000814 */
[--C-:B------:R-:W-:Y:S01]  /*7ab0*/  FFMA R109, R109, UR20, -R20.reuse ;  /* 0x000000146d6d7c23 */ /* 0x100fe20008000814 */
[--C-:B------:R-:W-:Y:S01]  /*7ac0*/  FFMA R108, R108, UR20, -R20.reuse ;  /* 0x000000146c6c7c23 */ /* 0x100fe20008000814 */
[----:B------:R3:W4:Y:S01]  /*7ad0*/  MUFU.EX2 R38, R24 ;  /* 0x0000001800267308 */ /* 0x0007220000000800 */
[----:B-1----:R-:W-:Y:S01]  /*7ae0*/  @!P4 FMUL R32, R32, R32 ;  /* 0x000000202020c220 */ /* 0x002fe20000400000 */
[----:B------:R-:W-:Y:S01]  /*7af0*/  FSETP.GEU.AND P4, PT, R26, -126, PT ;  /* 0xc2fc00001a00780b */ /* 0x000fe20003f8e000 */
[--C-:B------:R-:W-:Y:S01]  /*7b00*/  FFMA R119, R119, UR20, -R17.reuse ;  /* 0x0000001477777c23 */ /* 0x100fe20008000811 */
[----:B------:R-:W-:Y:S01]  /*7b10*/  @!P5 FMUL R25, R25, 0.5 ;  /* 0x3f0000001919d820 */ /* 0x000fe20000400000 */
[--C-:B------:R-:W-:Y:S01]  /*7b20*/  FFMA R114, R114, UR20, -R17.reuse ;  /* 0x0000001472727c23 */ /* 0x100fe20008000811 */
[----:B------:R-:W-:Y:S01]  /*7b30*/  FFMA R118, R118, UR20, -R17 ;  /* 0x0000001476767c23 */ /* 0x000fe20008000811 */
[----:B------:R-:W-:Y:S01]  /*7b40*/  FFMA R13, R22, R13, R161 ;  /* 0x0000000d160d7223 */ /* 0x000fe200000000a1 */
[----:B------:R1:W5:Y:S01]  /*7b50*/  MUFU.EX2 R39, R25 ;  /* 0x0000001900277308 */ /* 0x0003620000000800 */
[----:B--2---:R-:W-:Y:S01]  /*7b60*/  @!P3 FMUL R33, R33, R33 ;  /* 0x000000212121b220 */ /* 0x004fe20000400000 */
[----:B------:R-:W-:Y:S01]  /*7b70*/  FSETP.GEU.AND P3, PT, R27, -126, PT ;  /* 0xc2fc00001b00780b */ /* 0x000fe20003f6e000 */
[----:B---3--:R-:W-:Y:S01]  /*7b80*/  FFMA R24, R40, UR20, -R20 ;  /* 0x0000001428187c23 */ /* 0x008fe20008000814 */
[----:B------:R-:W-:Y:S01]  /*7b90*/  FFMA R12, R23, R12, R160 ;  /* 0x0000000c170c7223 */ /* 0x000fe200000000a0 */
[----:B------:R-:W-:Y:S01]  /*7ba0*/  FADD R23, R13, R162 ;  /* 0x000000a20d177221 */ /* 0x000fe20000000000 */
[--C-:B------:R-:W-:Y:S01]  /*7bb0*/  FFMA R22, R113, UR20, -R20.reuse ;  /* 0x0000001471167c23 */ /* 0x100fe20008000814 */
[----:B------:R-:W-:Y:S01]  /*7bc0*/  @!P4 FMUL R26, R26, 0.5 ;  /* 0x3f0000001a1ac820 */ /* 0x000fe20000400000 */
[--C-:B------:R-:W-:Y:S01]  /*7bd0*/  FFMA R112, R112, UR20, -R20.reuse ;  /* 0x0000001470707c23 */ /* 0x100fe20008000814 */
[----:B----4-:R-:W-:Y:S01]  /*7be0*/  @!P6 FMUL R38, R38, R38 ;  /* 0x000000262626e220 */ /* 0x010fe20000400000 */
[----:B------:R-:W-:Y:S01]  /*7bf0*/  FSETP.GEU.AND P6, PT, R164, -126, PT ;  /* 0xc2fc0000a400780b */ /* 0x000fe20003fce000 */
[----:B------:R2:W3:Y:S01]  /*7c00*/  MUFU.EX2 R163, R26 ;  /* 0x0000001a00a37308 */ /* 0x0004e20000000800 */
[--C-:B-1----:R-:W-:Y:S01]  /*7c10*/  FFMA R25, R41, UR20, -R20.reuse ;  /* 0x0000001429197c23 */ /* 0x102fe20008000814 */
[--C-:B------:R-:W-:Y:S01]  /*7c20*/  FFMA R116, R116, UR20, -R20.reuse ;  /* 0x0000001474747c23 */ /* 0x100fe20008000814 */
[--C-:B------:R-:W-:Y:S01]  /*7c30*/  FFMA R136, R136, UR20, -R20.reuse ;  /* 0x0000001488887c23 */ /* 0x100fe20008000814 */
[----:B------:R-:W-:Y:S01]  /*7c40*/  @!P3 FMUL R27, R27, 0.5 ;  /* 0x3f0000001b1bb820 */ /* 0x000fe20000400000 */
[--C-:B------:R-:W-:Y:S01]  /*7c50*/  FFMA R137, R137, UR20, -R20.reuse ;  /* 0x0000001489897c23 */ /* 0x100fe20008000814 */
[----:B-----5:R-:W-:Y:S01]  /*7c60*/  @!P5 FMUL R39, R39, R39 ;  /* 0x000000272727d220 */ /* 0x020fe20000400000 */
[----:B------:R-:W-:Y:S01]  /*7c70*/  FSETP.GEU.AND P5, PT, R43, -126, PT ;  /* 0xc2fc00002b00780b */ /* 0x000fe20003fae000 */
[----:B------:R1:W4:Y:S01]  /*7c80*/  MUFU.EX2 R36, R27 ;  /* 0x0000001b00247308 */ /* 0x0003220000000800 */
[--C-:B--2---:R-:W-:Y:S01]  /*7c90*/  FFMA R26, R50, UR20, -R17.reuse ;  /* 0x00000014321a7c23 */ /* 0x104fe20008000811 */
[--C-:B------:R-:W-:Y:S01]  /*7ca0*/  FFMA R141, R141, UR20, -R20.reuse ;  /* 0x000000148d8d7c23 */ /* 0x100fe20008000814 */
[--C-:B------:R-:W-:Y:S01]  /*7cb0*/  FFMA R140, R140, UR20, -R20.reuse ;  /* 0x000000148c8c7c23 */ /* 0x100fe20008000814 */
[----:B------:R-:W-:Y:S01]  /*7cc0*/  @!P6 FMUL R164, R164, 0.5 ;  /* 0x3f000000a4a4e820 */ /* 0x000fe20000400000 */
[--C-:B------:R-:W-:Y:S01]  /*7cd0*/  FFMA R146, R146, UR20, -R17.reuse ;  /* 0x0000001492927c23 */ /* 0x100fe20008000811 */
[--C-:B------:R-:W-:Y:S01]  /*7ce0*/  FFMA R147, R147, UR20, -R17.reuse ;  /* 0x0000001493937c23 */ /* 0x100fe20008000811 */
[--C-:B------:R-:W-:Y:S01]  /*7cf0*/  FFMA R150, R150, UR20, -R17.reuse ;  /* 0x0000001496967c23 */ /* 0x100fe20008000811 */
[----:B------:R-:W2:Y:S01]  /*7d00*/  MUFU.EX2 R37, R164 ;  /* 0x000000a400257308 */ /* 0x000ea20000000800 */
[----:B---3--:R-:W-:Y:S01]  /*7d10*/  @!P4 FMUL R163, R163, R163 ;  /* 0x000000a3a3a3c220 */ /* 0x008fe20000400000 */
[----:B------:R-:W-:Y:S01]  /*7d20*/  FSETP.GEU.AND P4, PT, R46, -126, PT ;  /* 0xc2fc00002e00780b */ /* 0x000fe20003f8e000 */
[----:B-1----:R-:W-:Y:S01]  /*7d30*/  FFMA R27, R51, UR20, -R17 ;  /* 0x00000014331b7c23 */ /* 0x002fe20008000811 */
[----:B------:R-:W-:Y:S01]  /*7d40*/  @!P5 FMUL R43, R43, 0.5 ;  /* 0x3f0000002b2bd820 */ /* 0x000fe20000400000 */
[--C-:B------:R-:W-:Y:S01]  /*7d50*/  FFMA R144, R144, UR20, -R20.reuse ;  /* 0x0000001490907c23 */ /* 0x100fe20008000814 */
[--C-:B------:R-:W-:Y:S01]  /*7d60*/  FFMA R145, R145, UR20, -R20.reuse ;  /* 0x0000001491917c23 */ /* 0x100fe20008000814 */
[----:B------:R-:W-:Y:S01]  /*7d70*/  FFMA R148, R148, UR20, -R20 ;  /* 0x0000001494947c23 */ /* 0x000fe20008000814 */
[----:B------:R-:W1:Y:S01]  /*7d80*/  MUFU.EX2 R42, R43 ;  /* 0x0000002b002a7308 */ /* 0x000e620000000800 */
[----:B----4-:R-:W-:Y:S01]  /*7d90*/  @!P3 FMUL R36, R36, R36 ;  /* 0x000000242424b220 */ /* 0x010fe20000400000 */
[----:B------:R-:W-:-:S02]  /*7da0*/  FSETP.GEU.AND P3, PT, R47, -126, PT ;  /* 0xc2fc00002f00780b */ /* 0x000fc40003f6e000 */
[----:B------:R-:W-:Y:S02]  /*7db0*/  IADD3 R6, R6, 0x1, RZ ;  /* 0x0000000106067810 */ /* 0x000fe40007ffe0ff */
[----:B------:R-:W-:Y:S01]  /*7dc0*/  IADD3 R15, R15, 0x1, RZ ;  /* 0x000000010f0f7810 */ /* 0x000fe20007ffe0ff */
[----:B------:R-:W-:Y:S01]  /*7dd0*/  @!P4 FMUL R46, R46, 0.5 ;  /* 0x3f0000002e2ec820 */ /* 0x000fe20000400000 */
[----:B--2---:R-:W-:Y:S01]  /*7de0*/  @!P6 FMUL R37, R37, R37 ;  /* 0x000000252525e220 */ /* 0x004fe20000400000 */
[----:B------:R-:W-:Y:S02]  /*7df0*/  FSETP.GEU.AND P6, PT, R24, -126, PT ;  /* 0xc2fc00001800780b */ /* 0x000fe40003fce000 */
[----:B------:R-:W2:Y:S04]  /*7e00*/  MUFU.EX2 R40, R46 ;  /* 0x0000002e00287308 */ /* 0x000ea80000000800 */
[----:B------:R-:W-:Y:S01]  /*7e10*/  @!P3 FMUL R47, R47, 0.5 ;  /* 0x3f0000002f2fb820 */ /* 0x000fe20000400000 */
[----:B-1----:R-:W-:Y:S01]  /*7e20*/  @!P5 FMUL R42, R42, R42 ;  /* 0x0000002a2a2ad220 */ /* 0x002fe20000400000 */
[----:B------:R-:W-:-:S02]  /*7e30*/  FSETP.GEU.AND P5, PT, R25, -126, PT ;  /* 0xc2fc00001900780b */ /* 0x000fc40003fae000 */
[----:B------:R-:W1:Y:S03]  /*7e40*/  MUFU.EX2 R41, R47 ;  /* 0x0000002f00297308 */ /* 0x000e660000000800 */
[----:B------:R-:W-:-:S05]  /*7e50*/  @!P6 FMUL R24, R24, 0.5 ;  /* 0x3f0000001818e820 */ /* 0x000fca0000400000 */
[----:B------:R3:W4:Y:S01]  /*7e60*/  MUFU.EX2 R43, R24 ;  /* 0x00000018002b7308 */ /* 0x0007220000000800 */
[----:B--2---:R-:W-:Y:S01]  /*7e70*/  @!P4 FMUL R40, R40, R40 ;  /* 0x000000282828c220 */ /* 0x004fe20000400000 */
[----:B------:R-:W-:Y:S01]  /*7e80*/  FSETP.GEU.AND P4, PT, R44, -126, PT ;  /* 0xc2fc00002c00780b */ /* 0x000fe20003f8e000 */
[----:B------:R-:W-:-:S05]  /*7e90*/  @!P5 FMUL R25, R25, 0.5 ;  /* 0x3f0000001919d820 */ /* 0x000fca0000400000 */
[----:B------:R2:W5:Y:S01]  /*7ea0*/  MUFU.EX2 R46, R25 ;  /* 0x00000019002e7308 */ /* 0x0005620000000800 */
[----:B-1----:R-:W-:Y:S01]  /*7eb0*/  @!P3 FMUL R41, R41, R41 ;  /* 0x000000292929b220 */ /* 0x002fe20000400000 */
[----:B------:R-:W-:Y:S01]  /*7ec0*/  FSETP.GEU.AND P3, PT, R45, -126, PT ;  /* 0xc2fc00002d00780b */ /* 0x000fe20003f6e000 */
[----:B---3--:R-:W-:-:S04]  /*7ed0*/  FFMA R24, R48, UR20, -R20 ;  /* 0x0000001430187c23 */ /* 0x008fc80008000814 */
[----:B------:R-:W-:Y:S01]  /*7ee0*/  @!P4 FMUL R44, R44, 0.5 ;  /* 0x3f0000002c2cc820 */ /* 0x000fe20000400000 */
[----:B----4-:R-:W-:Y:S01]  /*7ef0*/  @!P6 FMUL R43, R43, R43 ;  /* 0x0000002b2b2be220 */ /* 0x010fe20000400000 */
[----:B------:R-:W-:Y:S02]  /*7f00*/  FSETP.GEU.AND P6, PT, R26, -126, PT ;  /* 0xc2fc00001a00780b */ /* 0x000fe40003fce000 */
[----:B------:R-:W1:Y:S01]  /*7f10*/  MUFU.EX2 R47, R44 ;  /* 0x0000002c002f7308 */ /* 0x000e620000000800 */
[----:B--2---:R-:W-:-:S03]  /*7f20*/  FFMA R25, R49, UR20, -R20 ;  /* 0x0000001431197c23 */ /* 0x004fc60008000814 */
[----:B------:R-:W-:Y:S01]  /*7f30*/  @!P3 FMUL R45, R45, 0.5 ;  /* 0x3f0000002d2db820 */ /* 0x000fe20000400000 */
[----:B-----5:R-:W-:Y:S01]  /*7f40*/  @!P5 FMUL R46, R46, R46 ;  /* 0x0000002e2e2ed220 */ /* 0x020fe20000400000 */
[----:B------:R-:W-:Y:S02]  /*7f50*/  FSETP.GEU.AND P5, PT, R27, -126, PT ;  /* 0xc2fc00001b00780b */ /* 0x000fe40003fae000 */
[----:B------:R-:W2:Y:S03]  /*7f60*/  MUFU.EX2 R50, R45 ;  /* 0x0000002d00327308 */ /* 0x000ea60000000800 */
[----:B------:R-:W-:-:S05]  /*7f70*/  @!P6 FMUL R26, R26, 0.5 ;  /* 0x3f0000001a1ae820 */ /* 0x000fca0000400000 */
[----:B------:R3:W4:Y:S01]  /*7f80*/  MUFU.EX2 R51, R26 ;  /* 0x0000001a00337308 */ /* 0x0007220000000800 */
[----:B-1----:R-:W-:Y:S01]  /*7f90*/  @!P4 FMUL R47, R47, R47 ;  /* 0x0000002f2f2fc220 */ /* 0x002fe20000400000 */
[----:B------:R-:W-:Y:S01]  /*7fa0*/  FSETP.GEU.AND P4, PT, R54, -126, PT ;  /* 0xc2fc00003600780b */ /* 0x000fe20003f8e000 */
[----:B------:R-:W-:-:S05]  /*7fb0*/  @!P5 FMUL R27, R27, 0.5 ;  /* 0x3f0000001b1bd820 */ /* 0x000fca0000400000 */
[----:B------:R1:W5:Y:S01]  /*7fc0*/  MUFU.EX2 R44, R27 ;  /* 0x0000001b002c7308 */ /* 0x0003620000000800 */
[----:B--2---:R-:W-:Y:S01]  /*7fd0*/  @!P3 FMUL R50, R50, R50 ;  /* 0x000000323232b220 */ /* 0x004fe20000400000 */
[----:B------:R-:W-:Y:S01]  /*7fe0*/  FSETP.GEU.AND P3, PT, R55, -126, PT ;  /* 0xc2fc00003700780b */ /* 0x000fe20003f6e000 */
[----:B---3--:R-:W-:-:S04]  /*7ff0*/  FFMA R26, R52, UR20, -R20 ;  /* 0x00000014341a7c23 */ /* 0x008fc80008000814 */
[----:B------:R-:W-:Y:S01]  /*8000*/  @!P4 FMUL R54, R54, 0.5 ;  /* 0x3f0000003636c820 */ /* 0x000fe20000400000 */
[----:B----4-:R-:W-:Y:S01]  /*8010*/  @!P6 FMUL R51, R51, R51 ;  /* 0x000000333333e220 */ /* 0x010fe20000400000 */
[----:B------:R-:W-:Y:S02]  /*8020*/  FSETP.GEU.AND P6, PT, R24, -126, PT ;  /* 0xc2fc00001800780b */ /* 0x000fe40003fce000 */
[----:B------:R-:W2:Y:S01]  /*8030*/  MUFU.EX2 R45, R54 ;  /* 0x00000036002d7308 */ /* 0x000ea20000000800 */
[----:B-1----:R-:W-:-:S03]  /*8040*/  FFMA R27, R53, UR20, -R20 ;  /* 0x00000014351b7c23 */ /* 0x002fc60008000814 */
[----:B------:R-:W-:Y:S01]  /*8050*/  @!P3 FMUL R55, R55, 0.5 ;  /* 0x3f0000003737b820 */ /* 0x000fe20000400000 */
[----:B-----5:R-:W-:Y:S01]  /*8060*/  @!P5 FMUL R44, R44, R44 ;  /* 0x0000002c2c2cd220 */ /* 0x020fe20000400000 */
[----:B------:R-:W-:Y:S02]  /*8070*/  FSETP.GEU.AND P5, PT, R25, -126, PT ;  /* 0xc2fc00001900780b */ /* 0x000fe40003fae000 */
        /* <DEDUP_REMOVED lines=13> */
[----:B------:R1:W3:Y:S01]  /*8150*/  MUFU.EX2 R52, R26 ;  /* 0x0000001a00347308 */ /* 0x0002e20000000800 */
[----:B--2---:R-:W-:-:S03]  /*8160*/  FFMA R25, R57, UR20, -R20 ;  /* 0x0000001439197c23 */ /* 0x004fc60008000814 */
[----:B------:R-:W-:Y:S01]  /*8170*/  @!P3 FMUL R27, R27, 0.5 ;  /* 0x3f0000001b1bb820 */ /* 0x000fe20000400000 */
[----:B-----5:R-:W-:Y:S01]  /*8180*/  @!P5 FMUL R49, R49, R49 ;  /* 0x000000313131d220 */ /* 0x020fe20000400000 */
[----:B------:R-:W-:Y:S02]  /*8190*/  FSETP.GEU.AND P5, PT, R59, -126, PT ;  /* 0xc2fc00003b00780b */ /* 0x000fe40003fae000 */
[----:B------:R2:W4:Y:S01]  /*81a0*/  MUFU.EX2 R53, R27 ;  /* 0x0000001b00357308 */ /* 0x0005220000000800 */
[----:B-1----:R-:W-:Y:S02]  /*81b0*/  FFMA R26, R61, UR20, -R20 ;  /* 0x000000143d1a7c23 */ /* 0x002fe40008000814 */
[----:B------:R-:W-:-:S05]  /*81c0*/  @!P6 FMUL R58, R58, 0.5 ;  /* 0x3f0000003a3ae820 */ /* 0x000fca0000400000 */
[----:B------:R-:W1:Y:S01]  /*81d0*/  MUFU.EX2 R54, R58 ;  /* 0x0000003a00367308 */ /* 0x000e620000000800 */
[----:B---3--:R-:W-:Y:S01]  /*81e0*/  @!P4 FMUL R52, R52, R52 ;  /* 0x000000343434c220 */ /* 0x008fe20000400000 */
[----:B------:R-:W-:Y:S01]  /*81f0*/  FSETP.GEU.AND P4, PT, R62, -126, PT ;  /* 0xc2fc00003e00780b */ /* 0x000fe20003f8e000 */
[----:B--2---:R-:W-:Y:S01]  /*8200*/  FFMA R27, R66, UR20, -R17 ;  /* 0x00000014421b7c23 */ /* 0x004fe20008000811 */
[----:B------:R-:W-:-:S04]  /*8210*/  @!P5 FMUL R59, R59, 0.5 ;  /* 0x3f0000003b3bd820 */ /* 0x000fc80000400000 */
[----:B------:R-:W2:Y:S01]  /*8220*/  MUFU.EX2 R55, R59 ;  /* 0x0000003b00377308 */ /* 0x000ea20000000800 */
[----:B----4-:R-:W-:Y:S01]  /*8230*/  @!P3 FMUL R53, R53, R53 ;  /* 0x000000353535b220 */ /* 0x010fe20000400000 */
[----:B------:R-:W-:-:S05]  /*8240*/  FSETP.GEU.AND P3, PT, R63, -126, PT ;  /* 0xc2fc00003f00780b */ /* 0x000fca0003f6e000 */
[----:B------:R-:W-:Y:S01]  /*8250*/  @!P4 FMUL R62, R62, 0.5 ;  /* 0x3f0000003e3ec820 */ /* 0x000fe20000400000 */
[----:B-1----:R-:W-:Y:S01]  /*8260*/  @!P6 FMUL R54, R54, R54 ;  /* 0x000000363636e220 */ /* 0x002fe20000400000 */
[----:B------:R-:W-:Y:S02]  /*8270*/  FSETP.GEU.AND P6, PT, R24, -126, PT ;  /* 0xc2fc00001800780b */ /* 0x000fe40003fce000 */
[----:B------:R-:W1:Y:S04]  /*8280*/  MUFU.EX2 R56, R62 ;  /* 0x0000003e00387308 */ /* 0x000e680000000800 */
[----:B------:R-:W-:Y:S01]  /*8290*/  @!P3 FMUL R63, R63, 0.5 ;  /* 0x3f0000003f3fb820 */ /* 0x000fe20000400000 */
[----:B--2---:R-:W-:Y:S01]  /*82a0*/  @!P5 FMUL R55, R55, R55 ;  /* 0x000000373737d220 */ /* 0x004fe20000400000 */
[----:B------:R-:W-:-:S02]  /*82b0*/  FSETP.GEU.AND P5, PT, R25, -126, PT ;  /* 0xc2fc00001900780b */ /* 0x000fc40003fae000 */
        /* <DEDUP_REMOVED lines=18> */
[----:B------:R1:W3:Y:S03]  /*83e0*/  MUFU.EX2 R62, R26 ;  /* 0x0000001a003e7308 */ /* 0x0002e60000000800 */
[----:B------:R-:W-:-:S05]  /*83f0*/  @!P6 FMUL R27, R27, 0.5 ;  /* 0x3f0000001b1be820 */ /* 0x000fca0000400000 */
[----:B------:R4:W5:Y:S01]  /*8400*/  MUFU.EX2 R66, R27 ;  /* 0x0000001b00427308 */ /* 0x0009620000000800 */
[----:B--2---:R-:W-:Y:S01]  /*8410*/  @!P4 FMUL R61, R61, R61 ;  /* 0x0000003d3d3dc220 */ /* 0x004fe20000400000 */
[----:B------:R-:W-:Y:S01]  /*8420*/  FSETP.GEU.AND P4, PT, R70, -126, PT ;  /* 0xc2fc00004600780b */ /* 0x000fe20003f8e000 */
[----:B-1----:R-:W-:Y:S01]  /*8430*/  FFMA R26, R68, UR20, -R20 ;  /* 0x00000014441a7c23 */ /* 0x002fe20008000814 */
[----:B------:R-:W-:-:S04]  /*8440*/  @!P5 FMUL R165, R165, 0.5 ;  /* 0x3f000000a5a5d820 */ /* 0x000fc80000400000 */
[----:B------:R1:W2:Y:S01]  /*8450*/  MUFU.EX2 R67, R165 ;  /* 0x000000a500437308 */ /* 0x0002a20000000800 */
[----:B---3--:R-:W-:Y:S01]  /*8460*/  @!P3 FMUL R62, R62, R62 ;  /* 0x0000003e3e3eb220 */ /* 0x008fe20000400000 */
[----:B------:R-:W-:Y:S01]  /*8470*/  FSETP.GEU.AND P3, PT, R166, -126, PT ;  /* 0xc2fc0000a600780b */ /* 0x000fe20003f6e000 */
[----:B----4-:R-:W-:-:S04]  /*8480*/  FFMA R27, R69, UR20, -R20 ;  /* 0x00000014451b7c23 */ /* 0x010fc80008000814 */
[----:B------:R-:W-:Y:S01]  /*8490*/  @!P4 FMUL R70, R70, 0.5 ;  /* 0x3f0000004646c820 */ /* 0x000fe20000400000 */
[----:B-----5:R-:W-:Y:S01]  /*84a0*/  @!P6 FMUL R66, R66, R66 ;  /* 0x000000424242e220 */ /* 0x020fe20000400000 */
[----:B------:R-:W-:Y:S02]  /*84b0*/  FSETP.GEU.AND P6, PT, R24, -126, PT ;  /* 0xc2fc00001800780b */ /* 0x000fe40003fce000 */
[----:B------:R-:W3:Y:S01]  /*84c0*/  MUFU.EX2 R60, R70 ;  /* 0x00000046003c7308 */ /* 0x000ee20000000800 */
[----:B-1----:R-:W-:-:S03]  /*84d0*/  FFMA R165, R76, UR20, -R20 ;  /* 0x000000144ca57c23 */ /* 0x002fc60008000814 */
[----:B------:R-:W-:Y:S01]  /*84e0*/  @!P3 FMUL R166, R166, 0.5 ;  /* 0x3f000000a6a6b820 */ /* 0x000fe20000400000 */
[----:B--2---:R-:W-:Y:S01]  /*84f0*/  @!P5 FMUL R67, R67, R67 ;  /* 0x000000434343d220 */ /* 0x004fe20000400000 */
[----:B------:R-:W-:Y:S02]  /*8500*/  FSETP.GEU.AND P5, PT, R25, -126, PT ;  /* 0xc2fc00001900780b */ /* 0x000fe40003fae000 */
[----:B------:R1:W2:Y:S03]  /*8510*/  MUFU.EX2 R63, R166 ;  /* 0x000000a6003f7308 */ /* 0x0002a60000000800 */
[----:B------:R-:W-:-:S05]  /*8520*/  @!P6 FMUL R24, R24, 0.5 ;  /* 0x3f0000001818e820 */ /* 0x000fca0000400000 */
[----:B------:R4:W5:Y:S01]  /*8530*/  MUFU.EX2 R71, R24 ;  /* 0x0000001800477308 */ /* 0x0009620000000800 */
[----:B---3--:R-:W-:Y:S01]  /*8540*/  @!P4 FMUL R60, R60, R60 ;  /* 0x0000003c3c3cc220 */ /* 0x008fe20000400000 */
[----:B------:R-:W-:Y:S01]  /*8550*/  FSETP.GEU.AND P4, PT, R26, -126, PT ;  /* 0xc2fc00001a00780b */ /* 0x000fe20003f8e000 */
[----:B-1----:R-:W-:Y:S01]  /*8560*/  FFMA R166, R86, UR20, -R17 ;  /* 0x0000001456a67c23 */ /* 0x002fe20008000811 */
[----:B------:R-:W-:Y:S01]  /*8570*/  @!P5 FMUL R25, R25, 0.5 ;  /* 0x3f0000001919d820 */ /* 0x000fe20000400000 */
[----:B------:R-:W-:-:S03]  /*8580*/  FFMA R86, R80, UR20, -R20 ;  /* 0x0000001450567c23 */ /* 0x000fc60008000814 */
[----:B------:R1:W3:Y:S01]  /*8590*/  MUFU.EX2 R64, R25 ;  /* 0x0000001900407308 */ /* 0x0002e20000000800 */
[----:B----4-:R-:W-:Y:S01]  /*85a0*/  FFMA R24, R75, UR20, -R17 ;  /* 0x000000144b187c23 */ /* 0x010fe20008000811 */
[----:B--2---:R-:W-:Y:S01]  /*85b0*/  @!P3 FMUL R63, R63, R63 ;  /* 0x0000003f3f3fb220 */ /* 0x004fe20000400000 */
[----:B------:R-:W-:Y:S01]  /*85c0*/  FSETP.GEU.AND P3, PT, R27, -126, PT ;  /* 0xc2fc00001b00780b */ /* 0x000fe20003f6e000 */
[----:B------:R-:W-:-:S03]  /*85d0*/  FFMA R75, R72, UR20, -R20 ;  /* 0x00000014484b7c23 */ /* 0x000fc60008000814 */
[----:B------:R-:W-:Y:S01]  /*85e0*/  @!P4 FMUL R26, R26, 0.5 ;  /* 0x3f0000001a1ac820 */ /* 0x000fe20000400000 */
[----:B-1----:R-:W-:Y:S01]  /*85f0*/  F2FP.BF16.F32.PACK_AB R25, R31, R160 ;  /* 0x000000a01f19723e */ /* 0x002fe200000010ff */
[----:B-----5:R-:W-:Y:S02]  /*8600*/  @!P6 FMUL R71, R71, R71 ;  /* 0x000000474747e220 */ /* 0x020fe40000400000 */
[----:B------:R1:W2:Y:S01]  /*8610*/  MUFU.EX2 R65, R26 ;  /* 0x0000001a00417308 */ /* 0x0002a20000000800 */
[----:B------:R-:W-:-:S04]  /*8620*/  FSETP.GEU.AND P6, PT, R74, -126, PT ;  /* 0xc2fc00004a00780b */ /* 0x000fc80003fce000 */
[----:B------:R-:W-:Y:S01]  /*8630*/  @!P3 FMUL R27, R27, 0.5 ;  /* 0x3f0000001b1bb820 */ /* 0x000fe20000400000 */
[----:B---3--:R-:W-:Y:S01]  /*8640*/  @!P5 FMUL R64, R64, R64 ;  /* 0x000000404040d220 */ /* 0x008fe20000400000 */
[----:B------:R-:W-:Y:S02]  /*8650*/  FSETP.GEU.AND P5, PT, R24, -126, PT ;  /* 0xc2fc00001800780b */ /* 0x000fe40003fae000 */
[----:B------:R3:W4:Y:S01]  /*8660*/  MUFU.EX2 R68, R27 ;  /* 0x0000001b00447308 */ /* 0x0007220000000800 */
[----:B-1----:R-:W-:Y:S01]  /*8670*/  F2FP.BF16.F32.PACK_AB R26, R29, R28 ;  /* 0x0000001c1d1a723e */ /* 0x002fe200000010ff */
[----:B------:R-:W-:Y:S01]  /*8680*/  FADD R28, R23, R28 ;  /* 0x0000001c171c7221 */ /* 0x000fe20000000000 */
[----:B------:R-:W-:Y:S02]  /*8690*/  FFMA R23, R117, UR20, -R20 ;  /* 0x0000001475177c23 */ /* 0x000fe40008000814 */
[----:B------:R-:W-:Y:S01]  /*86a0*/  @!P6 FMUL R74, R74, 0.5 ;  /* 0x3f0000004a4ae820 */ /* 0x000fe20000400000 */
[----:B------:R-:W-:Y:S01]  /*86b0*/  FADD R29, R28, R29 ;  /* 0x0000001d1c1d7221 */ /* 0x000fe20000000000 */
[----:B--2---:R-:W-:Y:S01]  /*86c0*/  @!P4 FMUL R65, R65, R65 ;  /* 0x000000414141c220 */ /* 0x004fe20000400000 */
[----:B---3--:R-:W-:Y:S01]  /*86d0*/  F2FP.BF16.F32.PACK_AB R27, R30, R21 ;  /* 0x000000151e1b723e */ /* 0x008fe200000010ff */
[----:B------:R1:W2:Y:S02]  /*86e0*/  MUFU.EX2 R69, R74 ;  /* 0x0000004a00457308 */ /* 0x0002a40000000800 */
[----:B------:R-:W-:Y:S01]  /*86f0*/  @!P5 FMUL R24, R24, 0.5 ;  /* 0x3f0000001818d820 */ /* 0x000fe20000400000 */
[----:B------:R-:W-:Y:S01]  /*8700*/  FSETP.GEU.AND P4, PT, R78, -126, PT ;  /* 0xc2fc00004e00780b */ /* 0x000fe20003f8e000 */
[----:B----4-:R-:W-:-:S04]  /*8710*/  @!P3 FMUL R68, R68, R68 ;  /* 0x000000444444b220 */ /* 0x010fc80000400000 */
[----:B------:R3:W4:Y:S01]  /*8720*/  MUFU.EX2 R70, R24 ;  /* 0x0000001800467308 */ /* 0x0007220000000800 */
[----:B------:R-:W-:Y:S01]  /*8730*/  FSETP.GEU.AND P3, PT, R79, -126, PT ;  /* 0xc2fc00004f00780b */ /* 0x000fe20003f6e000 */
[----:B-1----:R-:W-:-:S06]  /*8740*/  FFMA R74, R73, UR20, -R20 ;  /* 0x00000014494a7c23 */ /* 0x002fcc0008000814 */
[----:B------:R-:W-:Y:S01]  /*8750*/  @!P4 FMUL R78, R78, 0.5 ;  /* 0x3f0000004e4ec820 */ /* 0x000fe20000400000 */
[----:B---3--:R-:W-:Y:S01]  /*8760*/  F2FP.BF16.F32.PACK_AB R24, R162, R161 ;  /* 0x000000a1a218723e */ /* 0x008fe200000010ff */
[----:B--2---:R-:W-:Y:S02]  /*8770*/  @!P6 FMUL R69, R69, R69 ;  /* 0x000000454545e220 */ /* 0x004fe40000400000 */
[----:B------:R1:W2:Y:S01]  /*8780*/  MUFU.EX2 R72, R78 ;  /* 0x0000004e00487308 */ /* 0x0002a20000000800 */
[----:B------:R-:W-:Y:S01]  /*8790*/  FSETP.GEU.AND P6, PT, R75, -126, PT ;  /* 0xc2fc00004b00780b */ /* 0x000fe20003fce000 */
[----:B------:R-:W-:Y:S01]  /*87a0*/  WARPGROUP.ARRIVE ;  /* 0x00000000000079c5 */ /* 0x000fe20000000000 */
[----:B------:R-:W-:Y:S01]  /*87b0*/  @!P3 FMUL R79, R79, 0.5 ;  /* 0x3f0000004f4fb820 */ /* 0x000fe20000400000 */
[----:B----4-:R-:W-:Y:S01]  /*87c0*/  @!P5 FMUL R70, R70, R70 ;  /* 0x000000464646d220 */ /* 0x010fe20000400000 */
[----:B------:R-:W-:-:S03]  /*87d0*/  FSETP.GEU.AND P5, PT, R74, -126, PT ;  /* 0xc2fc00004a00780b */ /* 0x000fc60003fae000 */
[----:B------:R-:W-:Y:S01]  /*87e0*/  HGMMA.64x16x16.F32.BF16 R152, R24, gdesc[UR4].tnspB, R152, gsb0 ;  /* 0x4020000418987df0 */ /* 0x000fe20008001898 */
[----:B------:R-:W3:Y:S01]  /*87f0*/  MUFU.EX2 R73, R79 ;  /* 0x0000004f00497308 */ /* 0x000ee20000000800 */
[----:B-1----:R-:W-:Y:S01]  /*8800*/  FFMA R78, R82, UR20, -R17 ;  /* 0x00000014524e7c23 */ /* 0x002fe20008000811 */
[--C-:B------:R-:W-:Y:S01]  /*8810*/  FFMA R82, R81, UR20, -R20.reuse ;  /* 0x0000001451527c23 */ /* 0x100fe20008000814 */
[----:B------:R-:W-:Y:S01]  /*8820*/  FFMA R81, R84, UR20, -R20 ;  /* 0x0000001454517c23 */ /* 0x000fe20008000814 */
[----:B------:R-:W-:Y:S01]  /*8830*/  UMOV UR7, 0xc0000010 ;  /* 0xc000001000077882 */ /* 0x000fe20000000000 */
[----:B------:R-:W-:Y:S01]  /*8840*/  @!P6 FMUL R75, R75, 0.5 ;  /* 0x3f0000004b4be820 */ /* 0x000fe20000400000 */
[----:B--2---:R-:W-:Y:S01]  /*8850*/  @!P4 FMUL R72, R72, R72 ;  /* 0x000000484848c220 */ /* 0x004fe20000400000 */
[----:B------:R-:W-:Y:S02]  /*8860*/  FSETP.GEU.AND P4, PT, R165, -126, PT ;  /* 0xc2fc0000a500780b */ /* 0x000fe40003f8e000 */
[----:B------:R-:W-:-:S02]  /*8870*/  @!P5 FMUL R74, R74, 0.5 ;  /* 0x3f0000004a4ad820 */ /* 0x000fc40000400000 */
[----:B------:R-:W1:Y:S01]  /*8880*/  MUFU.EX2 R75, R75 ;  /* 0x0000004b004b7308 */ /* 0x000e620000000800 */
[----:B---3--:R-:W-:Y:S01]  /*8890*/  @!P3 FMUL R73, R73, R73 ;  /* 0x000000494949b220 */ /* 0x008fe20000400000 */
[----:B------:R-:W-:-:S06]  /*88a0*/  FSETP.GEU.AND P3, PT, R77, -126, PT ;  /* 0xc2fc00004d00780b */ /* 0x000fcc0003f6e000 */
[----:B------:R-:W2:Y:S01]  /*88b0*/  MUFU.EX2 R74, R74 ;  /* 0x0000004a004a7308 */ /* 0x000ea20000000800 */
[----:B------:R-:W-:-:S07]  /*88c0*/  @!P4 FMUL R165, R165, 0.5 ;  /* 0x3f000000a5a5c820 */ /* 0x000fce0000400000 */
[----:B------:R3:W4:Y:S01]  /*88d0*/  MUFU.EX2 R76, R165 ;  /* 0x000000a5004c7308 */ /* 0x0007220000000800 */
[----:B-1----:R-:W-:Y:S01]  /*88e0*/  @!P6 FMUL R75, R75, R75 ;  /* 0x0000004b4b4be220 */ /* 0x002fe20000400000 */
[----:B------:R-:W-:Y:S01]  /*88f0*/  FSETP.GEU.AND P6, PT, R78, -126, PT ;  /* 0xc2fc00004e00780b */ /* 0x000fe20003fce000 */
[----:B------:R-:W-:-:S05]  /*8900*/  @!P3 FMUL R77, R77, 0.5 ;  /* 0x3f0000004d4db820 */ /* 0x000fca0000400000 */
[----:B------:R-:W1:Y:S01]  /*8910*/  MUFU.EX2 R79, R77 ;  /* 0x0000004d004f7308 */ /* 0x000e620000000800 */
[----:B--2---:R-:W-:Y:S01]  /*8920*/  @!P5 FMUL R74, R74, R74 ;  /* 0x0000004a4a4ad220 */ /* 0x004fe20000400000 */
[----:B------:R-:W-:Y:S01]  /*8930*/  FSETP.GEU.AND P5, PT, R83, -126, PT ;  /* 0xc2fc00005300780b */ /* 0x000fe20003fae000 */
[----:B---3--:R-:W-:Y:S01]  /*8940*/  FFMA R165, R85, UR20, -R20 ;  /* 0x0000001455a57c23 */ /* 0x008fe20008000814 */
[----:B------:R-:W-:Y:S02]  /*8950*/  WARPGROUP.DEPBAR.LE gsb0, 0x0 ;  /* 0x00008000000079c5 */ /* 0x000fe40000010000 */
[----:B------:R-:W-:Y:S01]  /*8960*/  F2FP.BF16.F32.PACK_AB R25, R35, R34 ;  /* 0x000000222319723e */ /* 0x000fe200000010ff */
[----:B------:R-:W-:Y:S01]  /*8970*/  @!P6 FMUL R78, R78, 0.5 ;  /* 0x3f0000004e4ee820 */ /* 0x000fe20000400000 */
[----:B------:R-:W-:Y:S01]  /*8980*/  F2FP.BF16.F32.PACK_AB R27, R33, R32 ;  /* 0x00000020211b723e */ /* 0x000fe200000010ff */
[----:B----4-:R-:W-:Y:S01]  /*8990*/  @!P4 FMUL R76, R76, R76 ;  /* 0x0000004c4c4cc220 */ /* 0x010fe20000400000 */
[----:B------:R-:W-:Y:S01]  /*89a0*/  F2FP.BF16.F32.PACK_AB R24, R39, R38 ;  /* 0x000000262718723e */ /* 0x000fe200000010ff */
[----:B------:R-:W-:Y:S01]  /*89b0*/  FADD R38, R29, R38 ;  /* 0x000000261d267221 */ /* 0x000fe20000000000 */
[----:B------:R-:W-:Y:S01]  /*89c0*/  F2FP.BF16.F32.PACK_AB R26, R36, R163 ;  /* 0x000000a3241a723e */ /* 0x000fe200000010ff */
[----:B------:R-:W2:Y:S02]  /*89d0*/  MUFU.EX2 R78, R78 ;  /* 0x0000004e004e7308 */ /* 0x000ea40000000800 */
[----:B------:R-:W-:Y:S01]  /*89e0*/  @!P5 FMUL R83, R83, 0.5 ;  /* 0x3f0000005353d820 */ /* 0x000fe20000400000 */
[----:B------:R-:W-:Y:S01]  /*89f0*/  FSETP.GEU.AND P4, PT, R166, -126, PT ;  /* 0xc2fc0000a600780b */ /* 0x000fe20003f8e000 */
[----:B------:R-:W-:Y:S01]  /*8a00*/  WARPGROUP.ARRIVE ;  /* 0x00000000000079c5 */ /* 0x000fe20000000000 */
[----:B-1----:R-:W-:Y:S01]  /*8a10*/  @!P3 FMUL R79, R79, R79 ;  /* 0x0000004f4f4fb220 */ /* 0x002fe20000400000 */
[----:B------:R-:W-:Y:S01]  /*8a20*/  FSETP.GEU.AND P3, PT, R87, -126, PT ;  /* 0xc2fc00005700780b */ /* 0x000fe20003f6e000 */
[----:B------:R-:W-:Y:S01]  /*8a30*/  FFMA R29, R122, UR20, -R17 ;  /* 0x000000147a1d7c23 */ /* 0x000fe20008000811 */
[----:B------:R-:W-:Y:S01]  /*8a40*/  FADD R38, R38, R39 ;  /* 0x0000002726267221 */ /* 0x000fe20000000000 */
[----:B------:R-:W1:Y:S01]  /*8a50*/  MUFU.EX2 R83, R83 ;  /* 0x0000005300537308 */ /* 0x000e620000000800 */
[----:B------:R-:W-:Y:S01]  /*8a60*/  HGMMA.64x16x16.F32.BF16 R152, R24, gdesc[UR8].tnspB, R152, gsb0 ;  /* 0x4020000818987df0 */ /* 0x000fe20008001898 */
[----:B------:R-:W-:Y:S01]  /*8a70*/  UMOV UR10, UR8 ;  /* 0x00000008000a7c82 */ /* 0x000fe20008000000 */
[----:B------:R-:W-:Y:S01]  /*8a80*/  UMOV UR11, 0xc0000010 ;  /* 0xc0000010000b7882 */ /* 0x000fe20000000000 */
[----:B------:R-:W-:Y:S01]  /*8a90*/  UIADD3 UR8, UR6, 0x60, URZ ;  /* 0x0000006006087890 */ /* 0x000fe2000fffe03f */
[----:B------:R-:W-:Y:S01]  /*8aa0*/  FADD R163, R38, R163 ;  /* 0x000000a326a37221 */ /* 0x000fe20000000000 */
[--C-:B------:R-:W-:Y:S01]  /*8ab0*/  FFMA R39, R135, UR20, -R17.reuse ;  /* 0x0000001487277c23 */ /* 0x100fe20008000811 */
[----:B------:R-:W-:Y:S01]  /*8ac0*/  @!P4 FMUL R166, R166, 0.5 ;  /* 0x3f000000a6a6c820 */ /* 0x000fe20000400000 */
[----:B------:R-:W-:Y:S01]  /*8ad0*/  FFMA R38, R134, UR20, -R17 ;  /* 0x0000001486267c23 */ /* 0x000fe20008000811 */
[----:B--2---:R-:W-:Y:S01]  /*8ae0*/  @!P6 FMUL R78, R78, R78 ;  /* 0x0000004e4e4ee220 */ /* 0x004fe20000400000 */
[----:B------:R-:W-:Y:S01]  /*8af0*/  @!P3 FMUL R87, R87, 0.5 ;  /* 0x3f0000005757b820 */ /* 0x000fe20000400000 */
[----:B------:R-:W2:Y:S01]  /*8b00*/  MUFU.EX2 R77, R166 ;  /* 0x000000a6004d7308 */ /* 0x000ea20000000800 */
[----:B------:R-:W-:Y:S01]  /*8b10*/  FSETP.GEU.AND P6, PT, R86, -126, PT ;  /* 0xc2fc00005600780b */ /* 0x000fe20003fce000 */
[----:B------:R-:W-:Y:S01]  /*8b20*/  FADD R36, R163, R36 ;  /* 0x00000024a3247221 */ /* 0x000fe20000000000 */
[----:B-1----:R-:W-:Y:S01]  /*8b30*/  @!P5 FMUL R83, R83, R83 ;  /* 0x000000535353d220 */ /* 0x002fe20000400000 */
[----:B------:R-:W-:-:S04]  /*8b40*/  FSETP.GEU.AND P5, PT, R82, -126, PT ;  /* 0xc2fc00005200780b */ /* 0x000fc80003fae000 */
[----:B------:R1:W3:Y:S06]  /*8b50*/  MUFU.EX2 R80, R87 ;  /* 0x0000005700507308 */ /* 0x0002ec0000000800 */
[----:B------:R-:W-:Y:S01]  /*8b60*/  @!P6 FMUL R86, R86, 0.5 ;  /* 0x3f0000005656e820 */ /* 0x000fe20000400000 */
[----:B--2---:R-:W-:Y:S01]  /*8b70*/  @!P4 FMUL R77, R77, R77 ;  /* 0x0000004d4d4dc220 */ /* 0x004fe20000400000 */
[----:B-1----:R-:W-:Y:S02]  /*8b80*/  FFMA R87, R91, UR20, -R17 ;  /* 0x000000145b577c23 */ /* 0x002fe40008000811 */
[----:B------:R-:W1:Y:S01]  /*8b90*/  MUFU.EX2 R84, R86 ;  /* 0x0000005600547308 */ /* 0x000e620000000800 */
[----:B------:R-:W-:Y:S01]  /*8ba0*/  @!P5 FMUL R82, R82, 0.5 ;  /* 0x3f0000005252d820 */ /* 0x000fe20000400000 */
[----:B------:R-:W-:Y:S01]  /*8bb0*/  FSETP.GEU.AND P4, PT, R81, -126, PT ;  /* 0xc2fc00005100780b */ /* 0x000fe20003f8e000 */
[----:B---3--:R-:W-:Y:S01]  /*8bc0*/  @!P3 FMUL R80, R80, R80 ;  /* 0x000000505050b220 */ /* 0x008fe20000400000 */
[----:B------:R-:W-:-:S04]  /*8bd0*/  FSETP.GEU.AND P3, PT, R165, -126, PT ;  /* 0xc2fc0000a500780b */ /* 0x000fc80003f6e000 */
[----:B------:R-:W2:Y:S01]  /*8be0*/  MUFU.EX2 R85, R82 ;  /* 0x0000005200557308 */ /* 0x000ea20000000800 */
[----:B------:R-:W-:Y:S02]  /*8bf0*/  WARPGROUP.DEPBAR.LE gsb0, 0x0 ;  /* 0x00008000000079c5 */ /* 0x000fe40000010000 */
[----:B------:R-:W-:-:S04]  /*8c00*/  F2FP.BF16.F32.PACK_AB R25, R42, R37 ;  /* 0x000000252a19723e */ /* 0x000fc800000010ff */
[----:B------:R-:W-:Y:S01]  /*8c10*/  @!P4 FMUL R81, R81, 0.5 ;  /* 0x3f0000005151c820 */ /* 0x000fe20000400000 */
[----:B------:R-:W-:Y:S01]  /*8c20*/  F2FP.BF16.F32.PACK_AB R27, R41, R40 ;  /* 0x00000028291b723e */ /* 0x000fe200000010ff */
[----:B-1----:R-:W-:Y:S01]  /*8c30*/  @!P6 FMUL R84, R84, R84 ;  /* 0x000000545454e220 */ /* 0x002fe20000400000 */
[----:B------:R-:W-:Y:S01]  /*8c40*/  F2FP.BF16.F32.PACK_AB R24, R46, R43 ;  /* 0x0000002b2e18723e */ /* 0x000fe200000010ff */
[----:B------:R-:W-:Y:S01]  /*8c50*/  @!P3 FMUL R165, R165, 0.5 ;  /* 0x3f000000a5a5b820 */ /* 0x000fe20000400000 */
[----:B------:R-:W-:Y:S01]  /*8c60*/  F2FP.BF16.F32.PACK_AB R26, R50, R47 ;  /* 0x0000002f321a723e */ /* 0x000fe200000010ff */
[----:B------:R-:W1:Y:S01]  /*8c70*/  MUFU.EX2 R81, R81 ;  /* 0x0000005100517308 */ /* 0x000e620000000800 */
[----:B------:R-:W-:Y:S01]  /*8c80*/  FSETP.GEU.AND P6, PT, R90, -126, PT ;  /* 0xc2fc00005a00780b */ /* 0x000fe20003fce000 */
[----:B------:R-:W-:Y:S01]  /*8c90*/  FADD R43, R36, R43 ;  /* 0x0000002b242b7221 */ /* 0x000fe20000000000 */
[----:B------:R-:W-:Y:S01]  /*8ca0*/  WARPGROUP.ARRIVE ;  /* 0x00000000000079c5 */ /* 0x000fe20000000000 */
[----:B--2---:R-:W-:Y:S01]  /*8cb0*/  @!P5 FMUL R85, R85, R85 ;  /* 0x000000555555d220 */ /* 0x004fe20000400000 */
[----:B------:R-:W-:Y:S01]  /*8cc0*/  FSETP.GEU.AND P5, PT, R87, -126, PT ;  /* 0xc2fc00005700780b */ /* 0x000fe20003fae000 */
[----:B------:R-:W-:Y:S01]  /*8cd0*/  FFMA R36, R125, UR20, -R20 ;  /* 0x000000147d247c23 */ /* 0x000fe20008000814 */
[----:B------:R-:W-:Y:S01]  /*8ce0*/  FADD R46, R43, R46 ;  /* 0x0000002e2b2e7221 */ /* 0x000fe20000000000 */
[----:B------:R2:W3:Y:S01]  /*8cf0*/  MUFU.EX2 R82, R165 ;  /* 0x000000a500527308 */ /* 0x0004e20000000800 */
[----:B------:R-:W-:Y:S01]  /*8d00*/  HGMMA.64x16x16.F32.BF16 R152, R24, gdesc[UR8].tnspB, R152, gsb0 ;  /* 0x4020000818987df0 */ /* 0x000fe20008001898 */
[----:B------:R-:W-:Y:S01]  /*8d10*/  UMOV UR10, UR8 ;  /* 0x00000008000a7c82 */ /* 0x000fe20008000000 */
[----:B------:R-:W-:Y:S01]  /*8d20*/  UMOV UR11, 0xc0000010 ;  /* 0xc0000010000b7882 */ /* 0x000fe20000000000 */
[----:B------:R-:W-:Y:S01]  /*8d30*/  UIADD3 UR8, UR6, 0x80, URZ ;  /* 0x0000008006087890 */ /* 0x000fe2000fffe03f */
[----:B------:R-:W-:Y:S01]  /*8d40*/  FADD R47, R46, R47 ;  /* 0x0000002f2e2f7221 */ /* 0x000fe20000000000 */
[----:B------:R-:W-:Y:S01]  /*8d50*/  @!P6 FMUL R90, R90, 0.5 ;  /* 0x3f0000005a5ae820 */ /* 0x000fe20000400000 */
[--C-:B------:R-:W-:Y:S01]  /*8d60*/  FFMA R46, R133, UR20, -R20.reuse ;  /* 0x00000014852e7c23 */ /* 0x100fe20008000814 */
[--C-:B------:R-:W-:Y:S01]  /*8d70*/  FFMA R43, R132, UR20, -R20.reuse ;  /* 0x00000014842b7c23 */ /* 0x100fe20008000814 */
[----:B-1----:R-:W-:Y:S01]  /*8d80*/  @!P4 FMUL R81, R81, R81 ;  /* 0x000000515151c220 */ /* 0x002fe20000400000 */
[----:B------:R-:W-:Y:S01]  /*8d90*/  @!P5 FMUL R87, R87, 0.5 ;  /* 0x3f0000005757d820 */ /* 0x000fe20000400000 */
[----:B------:R-:W1:Y:S01]  /*8da0*/  MUFU.EX2 R86, R90 ;  /* 0x0000005a00567308 */ /* 0x000e620000000800 */
[----:B------:R-:W-:Y:S01]  /*8db0*/  FSETP.GEU.AND P4, PT, R94, -126, PT ;  /* 0xc2fc00005e00780b */ /* 0x000fe20003f8e000 */
[----:B--2---:R-:W-:Y:S01]  /*8dc0*/  FFMA R165, R88, UR20, -R20 ;  /* 0x0000001458a57c23 */ /* 0x004fe20008000814 */
[----:B------:R-:W-:Y:S01]  /*8dd0*/  FADD R47, R47, R50 ;  /* 0x000000322f2f7221 */ /* 0x000fe20000000000 */
[----:B---3--:R-:W-:-:S04]  /*8de0*/  @!P3 FMUL R82, R82, R82 ;  /* 0x000000525252b220 */ /* 0x008fc80000400000 */
[----:B------:R-:W2:Y:S06]  /*8df0*/  MUFU.EX2 R87, R87 ;  /* 0x0000005700577308 */ /* 0x000eac0000000800 */
[----:B------:R-:W-:Y:S01]  /*8e00*/  @!P4 FMUL R94, R94, 0.5 ;  /* 0x3f0000005e5ec820 */ /* 0x000fe20000400000 */
[----:B-1----:R-:W-:Y:S01]  /*8e10*/  @!P6 FMUL R86, R86, R86 ;  /* 0x000000565656e220 */ /* 0x002fe20000400000 */
[----:B------:R-:W-:Y:S02]  /*8e20*/  FSETP.GEU.AND P6, PT, R165, -126, PT ;  /* 0xc2fc0000a500780b */ /* 0x000fe40003fce000 */
[----:B------:R1:W3:Y:S01]  /*8e30*/  MUFU.EX2 R88, R94 ;  /* 0x0000005e00587308 */ /* 0x0002e20000000800 */
[----:B--2---:R-:W-:Y:S01]  /*8e40*/  @!P5 FMUL R87, R87, R87 ;  /* 0x000000575757d220 */ /* 0x004fe20000400000 */
[----:B-1----:R-:W-:Y:S01]  /*8e50*/  FFMA R94, R98, UR20, -R17 ;  /* 0x00000014625e7c23 */ /* 0x002fe20008000811 */
[----:B------:R-:W-:-:S08]  /*8e60*/  FFMA R98, R96, UR20, -R20 ;  /* 0x0000001460627c23 */ /* 0x000fd00008000814 */
[----:B------:R-:W-:Y:S01]  /*8e70*/  @!P6 FMUL R165, R165, 0.5 ;  /* 0x3f000000a5a5e820 */ /* 0x000fe20000400000 */
[----:B------:R-:W-:Y:S02]  /*8e80*/  WARPGROUP.DEPBAR.LE gsb0, 0x0 ;  /* 0x00008000000079c5 */ /* 0x000fe40000010000 */
[----:B------:R-:W-:Y:S01]  /*8e90*/  FFMA R24, R95, UR20, -R17 ;  /* 0x000000145f187c23 */ /* 0x000fe20008000811 */
[----:B------:R-:W-:Y:S01]  /*8ea0*/  FFMA R95, R89, UR20, -R20 ;  /* 0x00000014595f7c23 */ /* 0x000fe20008000814 */
[----:B------:R-:W-:Y:S01]  /*8eb0*/  F2FP.BF16.F32.PACK_AB R25, R44, R51 ;  /* 0x000000332c19723e */ /* 0x000fe200000010ff */
[----:B------:R1:W2:Y:S01]  /*8ec0*/  MUFU.EX2 R90, R165 ;  /* 0x000000a5005a7308 */ /* 0x0002a20000000800 */
[----:B------:R-:W-:Y:S01]  /*8ed0*/  F2FP.BF16.F32.PACK_AB R27, R48, R45 ;  /* 0x0000002d301b723e */ /* 0x000fe200000010ff */
[----:B---3--:R-:W-:Y:S01]  /*8ee0*/  @!P4 FMUL R88, R88, R88 ;  /* 0x000000585858c220 */ /* 0x008fe20000400000 */
[----:B------:R-:W-:Y:S02]  /*8ef0*/  FSETP.GEU.AND P3, PT, R24, -126, PT ;  /* 0xc2fc00001800780b */ /* 0x000fe40003f6e000 */
[----:B------:R-:W-:-:S02]  /*8f00*/  F2FP.BF16.F32.PACK_AB R26, R53, R52 ;  /* 0x00000034351a723e */ /* 0x000fc400000010ff */
[----:B------:R-:W-:Y:S01]  /*8f10*/  FSETP.GEU.AND P5, PT, R95, -126, PT ;  /* 0xc2fc00005f00780b */ /* 0x000fe20003fae000 */
[----:B-1----:R-:W-:Y:S01]  /*8f20*/  FFMA R165, R99, UR20, -R17 ;  /* 0x0000001463a57c23 */ /* 0x002fe20008000811 */
[----:B------:R-:W-:-:S07]  /*8f30*/  FSETP.GEU.AND P4, PT, R92, -126, PT ;  /* 0xc2fc00005c00780b */ /* 0x000fce0003f8e000 */
[----:B------:R-:W-:Y:S01]  /*8f40*/  @!P3 FMUL R24, R24, 0.5 ;  /* 0x3f0000001818b820 */ /* 0x000fe20000400000 */
[----:B--2---:R-:W-:Y:S01]  /*8f50*/  @!P6 FMUL R90, R90, R90 ;  /* 0x0000005a5a5ae220 */ /* 0x004fe20000400000 */
[----:B------:R-:W-:Y:S02]  /*8f60*/  FSETP.GEU.AND P6, PT, R94, -126, PT ;  /* 0xc2fc00005e00780b */ /* 0x000fe40003fce000 */
[----:B------:R1:W2:Y:S01]  /*8f70*/  MUFU.EX2 R89, R24 ;  /* 0x0000001800597308 */ /* 0x0002a20000000800 */
[----:B------:R-:W-:Y:S01]  /*8f80*/  @!P5 FMUL R95, R95, 0.5 ;  /* 0x3f0000005f5fd820 */ /* 0x000fe20000400000 */
[----:B------:R-:W-:-:S06]  /*8f90*/  @!P4 FMUL R92, R92, 0.5 ;  /* 0x3f0000005c5cc820 */ /* 0x000fcc0000400000 */
[----:B------:R-:W3:Y:S01]  /*8fa0*/  MUFU.EX2 R91, R95 ;  /* 0x0000005f005b7308 */ /* 0x000ee20000000800 */
[----:B-1----:R-:W-:Y:S01]  /*8fb0*/  F2FP.BF16.F32.PACK_AB R24, R49, R164 ;  /* 0x000000a43118723e */ /* 0x002fe200000010ff */
[----:B------:R-:W-:Y:S01]  /*8fc0*/  FADD R164, R47, R164 ;  /* 0x000000a42fa47221 */ /* 0x000fe20000000000 */
[----:B------:R-:W-:Y:S01]  /*8fd0*/  @!P6 FMUL R94, R94, 0.5 ;  /* 0x3f0000005e5ee820 */ /* 0x000fe20000400000 */
[----:B------:R-:W-:Y:S01]  /*8fe0*/  FFMA R47, R142, UR20, -R17 ;  /* 0x000000148e2f7c23 */ /* 0x000fe20008000811 */
[----:B------:R-:W-:Y:S01]  /*8ff0*/  WARPGROUP.ARRIVE ;  /* 0x00000000000079c5 */ /* 0x000fe20000000000 */
[----:B------:R-:W-:Y:S02]  /*9000*/  FADD R49, R164, R49 ;  /* 0x00000031a4317221 */ /* 0x000fe40000000000 */
[----:B------:R-:W1:Y:S01]  /*9010*/  MUFU.EX2 R92, R92 ;  /* 0x0000005c005c7308 */ /* 0x000e620000000800 */
[----:B--2---:R-:W-:Y:S01]  /*9020*/  @!P3 FMUL R89, R89, R89 ;  /* 0x000000595959b220 */ /* 0x004fe20000400000 */
[----:B------:R-:W-:Y:S01]  /*9030*/  FSETP.GEU.AND P3, PT, R93, -126, PT ;  /* 0xc2fc00005d00780b */ /* 0x000fe20003f6e000 */
[----:B------:R-:W-:Y:S01]  /*9040*/  HGMMA.64x16x16.F32.BF16 R152, R24, gdesc[UR8].tnspB, R152, gsb0 ;  /* 0x4020000818987df0 */ /* 0x000fe20008001898 */
[----:B------:R-:W-:Y:S01]  /*9050*/  UMOV UR10, UR8 ;  /* 0x00000008000a7c82 */ /* 0x000fe20008000000 */
[----:B------:R-:W-:Y:S01]  /*9060*/  UMOV UR11, 0xc0000010 ;  /* 0xc0000010000b7882 */ /* 0x000fe20000000000 */
[----:B------:R-:W-:Y:S01]  /*9070*/  UIADD3 UR8, UR6, 0xa0, URZ ;  /* 0x000000a006087890 */ /* 0x000fe2000fffe03f */
[----:B------:R-:W-:Y:S01]  /*9080*/  FADD R52, R49, R52 ;  /* 0x0000003431347221 */ /* 0x000fe20000000000 */
[----:B------:R-:W2:Y:S01]  /*9090*/  MUFU.EX2 R94, R94 ;  /* 0x0000005e005e7308 */ /* 0x000ea20000000800 */
[----:B---3--:R-:W-:Y:S01]  /*90a0*/  @!P5 FMUL R91, R91, R91 ;  /* 0x0000005b5b5bd220 */ /* 0x008fe20000400000 */
[----:B------:R-:W-:Y:S01]  /*90b0*/  FSETP.GEU.AND P5, PT, R165, -126, PT ;  /* 0xc2fc0000a500780b */ /* 0x000fe20003fae000 */
[----:B------:R-:W-:-:S04]  /*90c0*/  FADD R53, R52, R53 ;  /* 0x0000003534357221 */ /* 0x000fc80000000000 */
[----:B------:R-:W-:Y:S01]  /*90d0*/  @!P3 FMUL R93, R93, 0.5 ;  /* 0x3f0000005d5db820 */ /* 0x000fe20000400000 */
[----:B-1----:R-:W-:Y:S01]  /*90e0*/  @!P4 FMUL R92, R92, R92 ;  /* 0x0000005c5c5cc220 */ /* 0x002fe20000400000 */
[----:B------:R-:W-:-:S04]  /*90f0*/  FSETP.GEU.AND P4, PT, R102, -126, PT ;  /* 0xc2fc00006600780b */ /* 0x000fc80003f8e000 */
[----:B------:R-:W1:Y:S02]  /*9100*/  MUFU.EX2 R93, R93 ;  /* 0x0000005d005d7308 */ /* 0x000e640000000800 */
[----:B------:R-:W-:Y:S01]  /*9110*/  @!P5 FMUL R165, R165, 0.5 ;  /* 0x3f000000a5a5d820 */ /* 0x000fe20000400000 */
[----:B--2---:R-:W-:Y:S01]  /*9120*/  @!P6 FMUL R94, R94, R94 ;  /* 0x0000005e5e5ee220 */ /* 0x004fe20000400000 */
[----:B------:R-:W-:-:S04]  /*9130*/  FSETP.GEU.AND P6, PT, R98, -126, PT ;  /* 0xc2fc00006200780b */ /* 0x000fc80003fce000 */
[----:B------:R2:W3:Y:S01]  /*9140*/  MUFU.EX2 R95, R165 ;  /* 0x000000a5005f7308 */ /* 0x0004e20000000800 */
[----:B------:R-:W-:-:S07]  /*9150*/  @!P4 FMUL R102, R102, 0.5 ;  /* 0x3f0000006666c820 */ /* 0x000fce0000400000 */
[----:B------:R4:W5:Y:S01]  /*9160*/  MUFU.EX2 R99, R102 ;  /* 0x0000006600637308 */ /* 0x0009620000000800 */
[----:B-1----:R-:W-:Y:S01]  /*9170*/  @!P3 FMUL R93, R93, R93 ;  /* 0x0000005d5d5db220 */ /* 0x002fe20000400000 */
[----:B------:R-:W-:Y:S01]  /*9180*/  FSETP.GEU.AND P3, PT, R103, -126, PT ;  /* 0xc2fc00006700780b */ /* 0x000fe20003f6e000 */
[----:B------:R-:W-:Y:S01]  /*9190*/  @!P6 FMUL R98, R98, 0.5 ;  /* 0x3f0000006262e820 */ /* 0x000fe20000400000 */
[----:B--2---:R-:W-:Y:S01]  /*91a0*/  FFMA R165, R110, UR20, -R17 ;  /* 0x000000146ea57c23 */ /* 0x004fe20008000811 */
[--C-:B------:R-:W-:Y:S01]  /*91b0*/  FFMA R110, R104, UR20, -R20.reuse ;  /* 0x00000014686e7c23 */ /* 0x100fe20008000814 */
[----:B------:R-:W-:Y:S02]  /*91c0*/  WARPGROUP.DEPBAR.LE gsb0, 0x0 ;  /* 0x00008000000079c5 */ /* 0x000fe40000010000 */
[----:B------:R-:W-:Y:S01]  /*91d0*/  F2FP.BF16.F32.PACK_AB R25, R55, R54 ;  /* 0x000000363719723e */ /* 0x000fe200000010ff */
[----:B---3--:R-:W-:Y:S01]  /*91e0*/  @!P5 FMUL R95, R95, R95 ;  /* 0x0000005f5f5fd220 */ /* 0x008fe20000400000 */
[----:B------:R-:W-:Y:S01]  /*91f0*/  F2FP.BF16.F32.PACK_AB R27, R57, R56 ;  /* 0x00000038391b723e */ /* 0x000fe200000010ff */
[----:B----4-:R-:W-:Y:S01]  /*9200*/  FFMA R102, R101, UR20, -R20 ;  /* 0x0000001465667c23 */ /* 0x010fe20008000814 */
[----:B------:R-:W-:-:S03]  /*9210*/  F2FP.BF16.F32.PACK_AB R24, R59, R58 ;  /* 0x0000003a3b18723e */ /* 0x000fc600000010ff */
[----:B------:R-:W-:Y:S01]  /*9220*/  @!P3 FMUL R103, R103, 0.5 ;  /* 0x3f0000006767b820 */ /* 0x000fe20000400000 */
[----:B------:R-:W-:Y:S01]  /*9230*/  F2FP.BF16.F32.PACK_AB R26, R62, R61 ;  /* 0x0000003d3e1a723e */ /* 0x000fe200000010ff */
[----:B-----5:R-:W-:Y:S01]  /*9240*/  @!P4 FMUL R99, R99, R99 ;  /* 0x000000636363c220 */ /* 0x020fe20000400000 */
[----:B------:R-:W1:Y:S01]  /*9250*/  MUFU.EX2 R98, R98 ;  /* 0x0000006200627308 */ /* 0x000e620000000800 */
[----:B------:R-:W-:Y:S01]  /*9260*/  FADD R58, R53, R58 ;  /* 0x0000003a353a7221 */ /* 0x000fe20000000000 */
[----:B------:R-:W-:-:S03]  /*9270*/  WARPGROUP.ARRIVE ;  /* 0x00000000000079c5 */ /* 0x000fc60000000000 */
[----:B------:R-:W-:-:S03]  /*9280*/  FADD R58, R58, R59 ;  /* 0x0000003b3a3a7221 */ /* 0x000fc60000000000 */
[----:B------:R-:W-:Y:S01]  /*9290*/  HGMMA.64x16x16.F32.BF16 R152, R24, gdesc[UR8].tnspB, R152, gsb0 ;  /* 0x4020000818987df0 */ /* 0x000fe20008001898 */
[----:B------:R-:W-:Y:S01]  /*92a0*/  UMOV UR10, UR8 ;  /* 0x00000008000a7c82 */ /* 0x000fe20008000000 */
[----:B------:R-:W-:Y:S01]  /*92b0*/  UMOV UR11, 0xc0000010 ;  /* 0xc0000010000b7882 */ /* 0x000fe20000000000 */
[----:B------:R-:W2:Y:S01]  /*92c0*/  MUFU.EX2 R96, R103 ;  /* 0x0000006700607308 */ /* 0x000ea20000000800 */
[----:B------:R-:W-:Y:S01]  /*92d0*/  UIADD3 UR8, UR6, 0xc0, URZ ;  /* 0x000000c006087890 */ /* 0x000fe2000fffe03f */
[----:B------:R-:W-:Y:S01]  /*92e0*/  FADD R61, R58, R61 ;  /* 0x0000003d3a3d7221 */ /* 0x000fe20000000000 */
[----:B-1----:R-:W-:Y:S01]  /*92f0*/  @!P6 FMUL R98, R98, R98 ;  /* 0x000000626262e220 */ /* 0x002fe20000400000 */
[----:B------:R-:W-:Y:S02]  /*9300*/  FSETP.GEU.AND P6, PT, R106, -126, PT ;  /* 0xc2fc00006a00780b */ /* 0x000fe40003fce000 */
[----:B------:R-:W-:Y:S01]  /*9310*/  FADD R62, R61, R62 ;  /* 0x0000003e3d3e7221 */ /* 0x000fe20000000000 */
[----:B--2---:R-:W-:Y:S01]  /*9320*/  @!P3 FMUL R96, R96, R96 ;  /* 0x000000606060b220 */ /* 0x004fe20000400000 */
[----:B------:R-:W-:-:S09]  /*9330*/  FSETP.GEU.AND P3, PT, R102, -126, PT ;  /* 0xc2fc00006600780b */ /* 0x000fd20003f6e000 */
[----:B------:R-:W-:-:S04]  /*9340*/  @!P6 FMUL R106, R106, 0.5 ;  /* 0x3f0000006a6ae820 */ /* 0x000fc80000400000 */
[----:B------:R-:W1:Y:S01]  /*9350*/  MUFU.EX2 R103, R106 ;  /* 0x0000006a00677308 */ /* 0x000e620000000800 */
[----:B------:R-:W-:Y:S01]  /*9360*/  @!P3 FMUL R102, R102, 0.5 ;  /* 0x3f0000006666b820 */ /* 0x000fe20000400000 */
[----:B------:R-:W-:Y:S02]  /*9370*/  WARPGROUP.DEPBAR.LE gsb0, 0x0 ;  /* 0x00008000000079c5 */ /* 0x000fe40000010000 */
[--C-:B------:R-:W-:Y:S01]  /*9380*/  FFMA R26, R97, UR20, -R20.reuse ;  /* 0x00000014611a7c23 */ /* 0x100fe20008000814 */
[----:B------:R-:W-:Y:S01]  /*9390*/  F2FP.BF16.F32.PACK_AB R25, R67, R66 ;  /* 0x000000424319723e */ /* 0x000fe200000010ff */
[----:B------:R-:W-:Y:S01]  /*93a0*/  FFMA R97, R100, UR20, -R20 ;  /* 0x0000001464617c23 */ /* 0x000fe20008000814 */
[----:B------:R-:W-:Y:S01]  /*93b0*/  F2FP.BF16.F32.PACK_AB R27, R63, R60 ;  /* 0x0000003c3f1b723e */ /* 0x000fe200000010ff */
[----:B------:R-:W2:Y:S01]  /*93c0*/  MUFU.EX2 R100, R102 ;  /* 0x0000006600647308 */ /* 0x000ea20000000800 */
[----:B------:R-:W-:Y:S01]  /*93d0*/  FSETP.GEU.AND P5, PT, R26, -126, PT ;  /* 0xc2fc00001a00780b */ /* 0x000fe20003fae000 */
[----:B-1----:R-:W-:Y:S01]  /*93e0*/  @!P6 FMUL R103, R103, R103 ;  /* 0x000000676767e220 */ /* 0x002fe20000400000 */
[----:B------:R-:W-:Y:S01]  /*93f0*/  F2FP.BF16.F32.PACK_AB R24, R64, R71 ;  /* 0x000000474018723e */ /* 0x000fe200000010ff */
[----:B------:R-:W-:Y:S01]  /*9400*/  FADD R71, R62, R71 ;  /* 0x000000473e477221 */ /* 0x000fe20000000000 */
[----:B------:R-:W-:-:S02]  /*9410*/  FSETP.GEU.AND P4, PT, R97, -126, PT ;  /* 0xc2fc00006100780b */ /* 0x000fc40003f8e000 */
[----:B------:R-:W-:Y:S01]  /*9420*/  FSETP.GEU.AND P6, PT, R110, -126, PT ;  /* 0xc2fc00006e00780b */ /* 0x000fe20003fce000 */
[----:B------:R-:W-:-:S06]  /*9430*/  FADD R64, R71, R64 ;  /* 0x0000004047407221 */ /* 0x000fcc0000000000 */
[----:B------:R-:W-:Y:S01]  /*9440*/  @!P5 FMUL R26, R26, 0.5 ;  /* 0x3f0000001a1ad820 */ /* 0x000fe20000400000 */
[----:B--2---:R-:W-:-:S03]  /*9450*/  @!P3 FMUL R100, R100, R100 ;  /* 0x000000646464b220 */ /* 0x004fc60000400000 */
[----:B------:R1:W2:Y:S01]  /*9460*/  MUFU.EX2 R101, R26 ;  /* 0x0000001a00657308 */ /* 0x0002a20000000800 */
[----:B------:R-:W-:Y:S01]  /*9470*/  @!P4 FMUL R97, R97, 0.5 ;  /* 0x3f0000006161c820 */ /* 0x000fe20000400000 */
[----:B------:R-:W-:Y:S01]  /*9480*/  FSETP.GEU.AND P3, PT, R111, -126, PT ;  /* 0xc2fc00006f00780b */ /* 0x000fe20003f6e000 */
[----:B------:R-:W-:-:S05]  /*9490*/  @!P6 FMUL R110, R110, 0.5 ;  /* 0x3f0000006e6ee820 */ /* 0x000fca0000400000 */
[----:B------:R-:W3:Y:S01]  /*94a0*/  MUFU.EX2 R97, R97 ;  /* 0x0000006100617308 */ /* 0x000ee20000000800 */
[----:B-1----:R-:W-:Y:S01]  /*94b0*/  F2FP.BF16.F32.PACK_AB R26, R68, R65 ;  /* 0x00000041441a723e */ /* 0x002fe200000010ff */
[----:B------:R-:W-:-:S03]  /*94c0*/  FADD R65, R64, R65 ;  /* 0x0000004140417221 */ /* 0x000fc60000000000 */
[----:B------:R-:W-:Y:S01]  /*94d0*/  WARPGROUP.ARRIVE ;  /* 0x00000000000079c5 */ /* 0x000fe20000000000 */
[----:B------:R-:W-:Y:S01]  /*94e0*/  FADD R68, R65, R68 ;  /* 0x0000004441447221 */ /* 0x000fe20000000000 */
[----:B------:R-:W-:Y:S01]  /*94f0*/  @!P3 FMUL R111, R111, 0.5 ;  /* 0x3f0000006f6fb820 */ /* 0x000fe20000400000 */
[----:B------:R-:W1:Y:S01]  /*9500*/  MUFU.EX2 R106, R110 ;  /* 0x0000006e006a7308 */ /* 0x000e620000000800 */
[----:B--2---:R-:W-:Y:S01]  /*9510*/  @!P5 FMUL R101, R101, R101 ;  /* 0x000000656565d220 */ /* 0x004fe20000400000 */
[----:B------:R-:W-:Y:S01]  /*9520*/  FSETP.GEU.AND P5, PT, R107, -126, PT ;  /* 0xc2fc00006b00780b */ /* 0x000fe20003fae000 */
[----:B------:R-:W-:Y:S01]  /*9530*/  HGMMA.64x16x16.F32.BF16 R152, R24, gdesc[UR8].tnspB, R152, gsb0 ;  /* 0x4020000818987df0 */ /* 0x000fe20008001898 */
[----:B------:R-:W-:Y:S01]  /*9540*/  UMOV UR10, UR8 ;  /* 0x00000008000a7c82 */ /* 0x000fe20008000000 */
[----:B------:R-:W-:Y:S01]  /*9550*/  UMOV UR11, 0xc0000010 ;  /* 0xc0000010000b7882 */ /* 0x000fe20000000000 */
[----:B------:R-:W-:Y:S01]  /*9560*/  UIADD3 UR8, UR6, 0xe0, URZ ;  /* 0x000000e006087890 */ /* 0x000fe2000fffe03f */
[----:B---3--:R-:W-:Y:S01]  /*9570*/  @!P4 FMUL R97, R97, R97 ;  /* 0x000000616161c220 */ /* 0x008fe20000400000 */
[----:B------:R-:W-:-:S07]  /*9580*/  FSETP.GEU.AND P4, PT, R165, -126, PT ;  /* 0xc2fc0000a500780b */ /* 0x000fce0003f8e000 */
[----:B------:R-:W-:Y:S01]  /*9590*/  @!P5 FMUL R107, R107, 0.5 ;  /* 0x3f0000006b6bd820 */ /* 0x000fe20000400000 */
[----:B-1----:R-:W-:Y:S01]  /*95a0*/  @!P6 FMUL R106, R106, R106 ;  /* 0x0000006a6a6ae220 */ /* 0x002fe20000400000 */
[----:B------:R-:W-:Y:S02]  /*95b0*/  FSETP.GEU.AND P6, PT, R114, -126, PT ;  /* 0xc2fc00007200780b */ /* 0x000fe40003fce000 */
[----:B------:R-:W1:Y:S02]  /*95c0*/  MUFU.EX2 R102, R107 ;  /* 0x0000006b00667308 */ /* 0x000e640000000800 */
[----:B------:R-:W-:-:S06]  /*95d0*/  @!P4 FMUL R165, R165, 0.5 ;  /* 0x3f000000a5a5c820 */ /* 0x000fcc0000400000 */
[----:B------:R2:W3:Y:S03]  /*95e0*/  MUFU.EX2 R107, R111 ;  /* 0x0000006f006b7308 */ /* 0x0004e60000000800 */
[----:B------:R-:W-:-:S05]  /*95f0*/  @!P6 FMUL R114, R114, 0.5 ;  /* 0x3f0000007272e820 */ /* 0x000fca0000400000 */
[----:B------:R-:W4:Y:S01]  /*9600*/  MUFU.EX2 R104, R165 ;  /* 0x000000a500687308 */ /* 0x000f220000000800 */
[----:B-1----:R-:W-:Y:S01]  /*9610*/  @!P5 FMUL R102, R102, R102 ;  /* 0x000000666666d220 */ /* 0x002fe20000400000 */
[----:B------:R-:W-:Y:S01]  /*9620*/  FSETP.GEU.AND P5, PT, R105, -126, PT ;  /* 0xc2fc00006900780b */ /* 0x000fe20003fae000 */
[----:B--2---:R-:W-:-:S05]  /*9630*/  FFMA R111, R115, UR20, -R17 ;  /* 0x00000014736f7c23 */ /* 0x004fca0008000811 */
[----:B------:R1:W2:Y:S01]  /*9640*/  MUFU.EX2 R110, R114 ;  /* 0x00000072006e7308 */ /* 0x0002a20000000800 */
[----:B---3--:R-:W-:Y:S01]  /*9650*/  @!P3 FMUL R107, R107, R107 ;  /* 0x0000006b6b6bb220 */ /* 0x008fe20000400000 */
[----:B------:R-:W-:Y:S02]  /*9660*/  WARPGROUP.DEPBAR.LE gsb0, 0x0 ;  /* 0x00008000000079c5 */ /* 0x000fe40000010000 */
[----:B------:R-:W-:Y:S02]  /*9670*/  F2FP.BF16.F32.PACK_AB R25, R70, R69 ;  /* 0x000000454619723e */ /* 0x000fe400000010ff */
[----:B------:R-:W-:Y:S01]  /*9680*/  F2FP.BF16.F32.PACK_AB R27, R73, R72 ;  /* 0x00000048491b723e */ /* 0x000fe200000010ff */
[----:B------:R-:W-:Y:S01]  /*9690*/  @!P5 FMUL R105, R105, 0.5 ;  /* 0x3f0000006969d820 */ /* 0x000fe20000400000 */
[----:B------:R-:W-:Y:S01]  /*96a0*/  F2FP.BF16.F32.PACK_AB R24, R74, R75 ;  /* 0x0000004b4a18723e */ /* 0x000fe200000010ff */
[----:B----4-:R-:W-:Y:S01]  /*96b0*/  @!P4 FMUL R104, R104, R104 ;  /* 0x000000686868c220 */ /* 0x010fe20000400000 */
[----:B------:R-:W-:Y:S01]  /*96c0*/  F2FP.BF16.F32.PACK_AB R26, R79, R76 ;  /* 0x0000004c4f1a723e */ /* 0x000fe200000010ff */
[----:B-1----:R-:W-:Y:S01]  /*96d0*/  FADD R114, R12, R31 ;  /* 0x0000001f0c727221 */ /* 0x002fe20000000000 */
[----:B------:R-:W-:Y:S01]  /*96e0*/  FSETP.GEU.AND P3, PT, R109, -126, PT ;  /* 0xc2fc00006d00780b */ /* 0x000fe20003f6e000 */
[----:B------:R-:W1:Y:S01]  /*96f0*/  MUFU.EX2 R105, R105 ;  /* 0x0000006900697308 */ /* 0x000e620000000800 */
[----:B------:R-:W-:Y:S01]  /*9700*/  WARPGROUP.ARRIVE ;  /* 0x00000000000079c5 */ /* 0x000fe20000000000 */
[----:B------:R-:W-:Y:S01]  /*9710*/  FSETP.GEU.AND P4, PT, R108, -126, PT ;  /* 0xc2fc00006c00780b */ /* 0x000fe20003f8e000 */
[----:B------:R-:W-:Y:S01]  /*9720*/  FFMA R31, R126, UR20, -R17 ;  /* 0x000000147e1f7c23 */ /* 0x000fe20008000811 */
[----:B--2---:R-:W-:Y:S01]  /*9730*/  @!P6 FMUL R110, R110, R110 ;  /* 0x0000006e6e6ee220 */ /* 0x004fe20000400000 */
[----:B------:R-:W-:Y:S01]  /*9740*/  FSETP.GEU.AND P6, PT, R112, -126, PT ;  /* 0xc2fc00007000780b */ /* 0x000fe20003fce000 */
[----:B------:R-:W-:Y:S01]  /*9750*/  FADD R75, R68, R75 ;  /* 0x0000004b444b7221 */ /* 0x000fe20000000000 */
[----:B------:R-:W-:Y:S01]  /*9760*/  HGMMA.64x16x16.F32.BF16 R152, R24, gdesc[UR8].tnspB, R152, gsb0 ;  /* 0x4020000818987df0 */ /* 0x000fe20008001898 */
[----:B------:R-:W-:Y:S01]  /*9770*/  UMOV UR10, UR8 ;  /* 0x00000008000a7c82 */ /* 0x000fe20008000000 */
[----:B------:R-:W-:Y:S01]  /*9780*/  UMOV UR11, 0xc0000010 ;  /* 0xc0000010000b7882 */ /* 0x000fe20000000000 */
[----:B------:R-:W-:Y:S01]  /*9790*/  UIADD3 UR8, UR6, 0x100, URZ ;  /* 0x0000010006087890 */ /* 0x000fe2000fffe03f */
[----:B------:R-:W-:Y:S01]  /*97a0*/  FADD R75, R75, R74 ;  /* 0x0000004a4b4b7221 */ /* 0x000fe20000000000 */
[----:B------:R-:W-:-:S03]  /*97b0*/  @!P3 FMUL R109, R109, 0.5 ;  /* 0x3f0000006d6db820 */ /* 0x000fc60000400000 */
[----:B------:R-:W-:Y:S01]  /*97c0*/  @!P4 FMUL R108, R108, 0.5 ;  /* 0x3f0000006c6cc820 */ /* 0x000fe20000400000 */
[----:B------:R-:W-:Y:S01]  /*97d0*/  FADD R76, R75, R76 ;  /* 0x0000004c4b4c7221 */ /* 0x000fe20000000000 */
[----:B-1----:R-:W-:Y:S01]  /*97e0*/  @!P5 FMUL R105, R105, R105 ;  /* 0x000000696969d220 */ /* 0x002fe20000400000 */
[----:B------:R-:W1:Y:S01]  /*97f0*/  MUFU.EX2 R109, R109 ;  /* 0x0000006d006d7308 */ /* 0x000e620000000800 */
[----:B------:R-:W-:Y:S01]  /*9800*/  FSETP.GEU.AND P5, PT, R111, -126, PT ;  /* 0xc2fc00006f00780b */ /* 0x000fe20003fae000 */
[----:B------:R-:W-:Y:S01]  /*9810*/  @!P6 FMUL R112, R112, 0.5 ;  /* 0x3f0000007070e820 */ /* 0x000fe20000400000 */
[----:B------:R-:W-:-:S05]  /*9820*/  FADD R79, R76, R79 ;  /* 0x0000004f4c4f7221 */ /* 0x000fca0000000000 */
[----:B------:R-:W2:Y:S06]  /*9830*/  MUFU.EX2 R108, R108 ;  /* 0x0000006c006c7308 */ /* 0x000eac0000000800 */
[----:B------:R-:W-:Y:S01]  /*9840*/  @!P5 FMUL R111, R111, 0.5 ;  /* 0x3f0000006f6fd820 */ /* 0x000fe20000400000 */
[----:B-1----:R-:W-:Y:S01]  /*9850*/  @!P3 FMUL R109, R109, R109 ;  /* 0x0000006d6d6db220 */ /* 0x002fe20000400000 */
[----:B------:R-:W-:-:S04]  /*9860*/  FSETP.GEU.AND P3, PT, R119, -126, PT ;  /* 0xc2fc00007700780b */ /* 0x000fc80003f6e000 */
[----:B------:R-:W1:Y:S01]  /*9870*/  MUFU.EX2 R111, R111 ;  /* 0x0000006f006f7308 */ /* 0x000e620000000800 */
[----:B--2---:R-:W-:Y:S01]  /*9880*/  @!P4 FMUL R108, R108, R108 ;  /* 0x0000006c6c6cc220 */ /* 0x004fe20000400000 */
[----:B------:R-:W-:Y:S01]  /*9890*/  FSETP.GEU.AND P4, PT, R118, -126, PT ;  /* 0xc2fc00007600780b */ /* 0x000fe20003f8e000 */
[----:B------:R-:W-:Y:S02]  /*98a0*/  WARPGROUP.DEPBAR.LE gsb0, 0x0 ;  /* 0x00008000000079c5 */ /* 0x000fe40000010000 */
[----:B------:R-:W-:-:S04]  /*98b0*/  F2FP.BF16.F32.PACK_AB R25, R83, R78 ;  /* 0x0000004e5319723e */ /* 0x000fc800000010ff */
[----:B------:R-:W-:Y:S01]  /*98c0*/  @!P3 FMUL R119, R119, 0.5 ;  /* 0x3f0000007777b820 */ /* 0x000fe20000400000 */
[----:B------:R-:W-:Y:S02]  /*98d0*/  F2FP.BF16.F32.PACK_AB R27, R80, R77 ;  /* 0x0000004d501b723e */ /* 0x000fe400000010ff */
[----:B------:R-:W-:Y:S01]  /*98e0*/  F2FP.BF16.F32.PACK_AB R24, R85, R84 ;  /* 0x000000545518723e */ /* 0x000fe200000010ff */
[----:B------:R-:W2:Y:S01]  /*98f0*/  MUFU.EX2 R13, R119 ;  /* 0x00000077000d7308 */ /* 0x000ea20000000800 */
[----:B------:R-:W-:Y:S01]  /*9900*/  F2FP.BF16.F32.PACK_AB R26, R82, R81 ;  /* 0x00000051521a723e */ /* 0x000fe200000010ff */
[----:B------:R-:W-:Y:S01]  /*9910*/  @!P4 FMUL R118, R118, 0.5 ;  /* 0x3f0000007676c820 */ /* 0x000fe20000400000 */
[----:B-1----:R-:W-:Y:S01]  /*9920*/  @!P5 FMUL R111, R111, R111 ;  /* 0x0000006f6f6fd220 */ /* 0x002fe20000400000 */
[----:B------:R-:W-:Y:S01]  /*9930*/  FSETP.GEU.AND P5, PT, R22, -126, PT ;  /* 0xc2fc00001600780b */ /* 0x000fe20003fae000 */
[----:B------:R-:W-:Y:S01]  /*9940*/  WARPGROUP.ARRIVE ;  /* 0x00000000000079c5 */ /* 0x000fe20000000000 */
[----:B------:R-:W-:-:S02]  /*9950*/  FADD R84, R79, R84 ;  /* 0x000000544f547221 */ /* 0x000fc40000000000 */
[----:B------:R-:W1:Y:S02]  /*9960*/  MUFU.EX2 R12, R118 ;  /* 0x00000076000c7308 */ /* 0x000e640000000800 */
[----:B------:R-:W-:Y:S01]  /*9970*/  FADD R84, R84, R85 ;  /* 0x0000005554547221 */ /* 0x000fe20000000000 */
[----:B------:R-:W-:Y:S01]  /*9980*/  HGMMA.64x16x16.F32.BF16 R152, R24, gdesc[UR8].tnspB, R152, gsb0 ;  /* 0x4020000818987df0 */ /* 0x000fe20008001898 */
[----:B------:R-:W-:Y:S01]  /*9990*/  UMOV UR10, UR8 ;  /* 0x00000008000a7c82 */ /* 0x000fe20008000000 */
[----:B------:R-:W-:Y:S01]  /*99a0*/  UMOV UR11, 0xc0000010 ;  /* 0xc0000010000b7882 */ /* 0x000fe20000000000 */
[----:B------:R-:W-:Y:S01]  /*99b0*/  UIADD3 UR8, UR6, 0x120, URZ ;  /* 0x0000012006087890 */ /* 0x000fe2000fffe03f */
[----:B------:R-:W-:Y:S01]  /*99c0*/  FADD R81, R84, R81 ;  /* 0x0000005154517221 */ /* 0x000fe20000000000 */
[----:B--2---:R-:W-:Y:S01]  /*99d0*/  @!P3 FMUL R13, R13, R13 ;  /* 0x0000000d0d0db220 */ /* 0x004fe20000400000 */
[----:B------:R-:W-:Y:S01]  /*99e0*/  FSETP.GEU.AND P3, PT, R23, -126, PT ;  /* 0xc2fc00001700780b */ /* 0x000fe20003f6e000 */
[----:B------:R-:W-:Y:S01]  /*99f0*/  @!P5 FMUL R22, R22, 0.5 ;  /* 0x3f0000001616d820 */ /* 0x000fe20000400000 */
[----:B------:R-:W-:Y:S01]  /*9a00*/  FADD R81, R81, R82 ;  /* 0x0000005251517221 */ /* 0x000fe20000000000 */
[----:B-1----:R-:W-:Y:S01]  /*9a10*/  @!P4 FMUL R12, R12, R12 ;  /* 0x0000000c0c0cc220 */ /* 0x002fe20000400000 */
[----:B------:R-:W-:-:S03]  /*9a20*/  FSETP.GEU.AND P4, PT, R116, -126, PT ;  /* 0xc2fc00007400780b */ /* 0x000fc60003f8e000 */
[----:B------:R-:W1:Y:S06]  /*9a30*/  MUFU.EX2 R22, R22 ;  /* 0x0000001600167308 */ /* 0x000e6c0000000800 */
[----:B------:R-:W-:-:S06]  /*9a40*/  @!P3 FMUL R23, R23, 0.5 ;  /* 0x3f0000001717b820 */ /* 0x000fcc0000400000 */
[----:B------:R-:W2:Y:S01]  /*9a50*/  MUFU.EX2 R23, R23 ;  /* 0x0000001700177308 */ /* 0x000ea20000000800 */
[----:B------:R-:W-:Y:S01]  /*9a60*/  @!P4 FMUL R116, R116, 0.5 ;  /* 0x3f0000007474c820 */ /* 0x000fe20000400000 */
[----:B-1----:R-:W-:-:S06]  /*9a70*/  @!P5 FMUL R22, R22, R22 ;  /* 0x000000161616d220 */ /* 0x002fcc0000400000 */
[----:B------:R-:W1:Y:S01]  /*9a80*/  MUFU.EX2 R28, R116 ;  /* 0x00000074001c7308 */ /* 0x000e620000000800 */
[----:B------:R-:W-:Y:S02]  /*9a90*/  WARPGROUP.DEPBAR.LE gsb0, 0x0 ;  /* 0x00008000000079c5 */ /* 0x000fe40000010000 */
[----:B------:R-:W-:Y:S01]  /*9aa0*/  F2FP.BF16.F32.PACK_AB R25, R87, R86 ;  /* 0x000000565719723e */ /* 0x000fe200000010ff */
[----:B--2---:R-:W-:Y:S01]  /*9ab0*/  @!P3 FMUL R23, R23, R23 ;  /* 0x000000171717b220 */ /* 0x004fe20000400000 */
[----:B------:R-:W-:Y:S02]  /*9ac0*/  F2FP.BF16.F32.PACK_AB R27, R89, R88 ;  /* 0x00000058591b723e */ /* 0x000fe400000010ff */
[----:B------:R-:W-:Y:S01]  /*9ad0*/  F2FP.BF16.F32.PACK_AB R24, R91, R90 ;  /* 0x0000005a5b18723e */ /* 0x000fe200000010ff */
[----:B------:R-:W-:Y:S01]  /*9ae0*/  FADD R90, R81, R90 ;  /* 0x0000005a515a7221 */ /* 0x000fe20000000000 */
[----:B------:R-:W-:Y:S01]  /*9af0*/  F2FP.BF16.F32.PACK_AB R26, R93, R92 ;  /* 0x0000005c5d1a723e */ /* 0x000fe200000010ff */
[----:B-1----:R-:W-:Y:S01]  /*9b00*/  @!P4 FMUL R28, R28, R28 ;  /* 0x0000001c1c1cc220 */ /* 0x002fe20000400000 */
[----:B------:R-:W-:Y:S01]  /*9b10*/  FSETP.GEU.AND P4, PT, R31, -126, PT ;  /* 0xc2fc00001f00780b */ /* 0x000fe20003f8e000 */
[----:B------:R-:W-:Y:S01]  /*9b20*/  FADD R91, R90, R91 ;  /* 0x0000005b5a5b7221 */ /* 0x000fe20000000000 */
[----:B------:R-:W-:-:S03]  /*9b30*/  WARPGROUP.ARRIVE ;  /* 0x00000000000079c5 */ /* 0x000fc60000000000 */
[----:B------:R-:W-:-:S03]  /*9b40*/  FADD R92, R91, R92 ;  /* 0x0000005c5b5c7221 */ /* 0x000fc60000000000 */
[----:B------:R-:W-:Y:S01]  /*9b50*/  HGMMA.64x16x16.F32.BF16 R152, R24, gdesc[UR8].tnspB, R152, gsb0 ;  /* 0x4020000818987df0 */ /* 0x000fe20008001898 */
[----:B------:R-:W-:Y:S01]  /*9b60*/  UMOV UR10, UR8 ;  /* 0x00000008000a7c82 */ /* 0x000fe20008000000 */
[----:B------:R-:W-:Y:S01]  /*9b70*/  UMOV UR11, 0xc0000010 ;  /* 0xc0000010000b7882 */ /* 0x000fe20000000000 */
[----:B------:R-:W-:Y:S01]  /*9b80*/  UIADD3 UR8, UR6, 0x140, URZ ;  /* 0x0000014006087890 */ /* 0x000fe2000fffe03f */
[----:B------:R-:W-:Y:S01]  /*9b90*/  FADD R93, R92, R93 ;  /* 0x0000005d5c5d7221 */ /* 0x000fe20000000000 */
[----:B------:R-:W-:-:S06]  /*9ba0*/  @!P4 FMUL R31, R31, 0.5 ;  /* 0x3f0000001f1fc820 */ /* 0x000fcc0000400000 */
[----:B------:R-:W1:Y:S02]  /*9bb0*/  MUFU.EX2 R31, R31 ;  /* 0x0000001f001f7308 */ /* 0x000e640000000800 */
[----:B-1----:R-:W-:Y:S01]  /*9bc0*/  @!P4 FMUL R31, R31, R31 ;  /* 0x0000001f1f1fc220 */ /* 0x002fe20000400000 */
[----:B------:R-:W-:Y:S02]  /*9bd0*/  WARPGROUP.DEPBAR.LE gsb0, 0x0 ;  /* 0x00008000000079c5 */ /* 0x000fe40000010000 */
[----:B------:R-:W-:Y:S01]  /*9be0*/  FADD R25, R114, R21 ;  /* 0x0000001572197221 */ /* 0x000fe20000000000 */
[----:B------:R-:W-:Y:S02]  /*9bf0*/  F2FP.BF16.F32.PACK_AB R27, R96, R99 ;  /* 0x00000063601b723e */ /* 0x000fe400000010ff */
[----:B------:R-:W1:Y:S01]  /*9c00*/  MUFU.EX2 R21, R112 ;  /* 0x0000007000157308 */ /* 0x000e620000000800 */
[----:B------:R-:W-:Y:S01]  /*9c10*/  F2FP.BF16.F32.PACK_AB R24, R101, R98 ;  /* 0x000000626518723e */ /* 0x000fe200000010ff */
[----:B------:R-:W-:Y:S01]  /*9c20*/  FADD R25, R25, R30 ;  /* 0x0000001e19197221 */ /* 0x000fe20000000000 */
[----:B------:R-:W-:Y:S01]  /*9c30*/  F2FP.BF16.F32.PACK_AB R26, R100, R97 ;  /* 0x00000061641a723e */ /* 0x000fe200000010ff */
[----:B------:R-:W-:Y:S01]  /*9c40*/  FFMA R30, R123, UR20, -R17 ;  /* 0x000000147b1e7c23 */ /* 0x000fe20008000811 */
[----:B------:R-:W-:Y:S01]  /*9c50*/  FADD R98, R93, R98 ;  /* 0x000000625d627221 */ /* 0x000fe20000000000 */
[----:B------:R-:W-:Y:S01]  /*9c60*/  FADD R34, R25, R34 ;  /* 0x0000002219227221 */ /* 0x000fe20000000000 */
[----:B------:R-:W-:-:S02]  /*9c70*/  F2FP.BF16.F32.PACK_AB R25, R95, R94 ;  /* 0x0000005e5f19723e */ /* 0x000fc400000010ff */
[----:B------:R-:W-:Y:S01]  /*9c80*/  FSETP.GEU.AND P5, PT, R30, -126, PT ;  /* 0xc2fc00001e00780b */ /* 0x000fe20003fae000 */
[----:B------:R-:W-:Y:S01]  /*9c90*/  FADD R35, R34, R35 ;  /* 0x0000002322237221 */ /* 0x000fe20000000000 */
[----:B------:R-:W-:Y:S01]  /*9ca0*/  WARPGROUP.ARRIVE ;  /* 0x00000000000079c5 */ /* 0x000fe20000000000 */
[----:B------:R-:W-:Y:S01]  /*9cb0*/  FFMA R34, R127, UR20, -R17 ;  /* 0x000000147f227c23 */ /* 0x000fe20008000811 */
[----:B------:R-:W-:Y:S01]  /*9cc0*/  FADD R98, R98, R101 ;  /* 0x0000006562627221 */ /* 0x000fe20000000000 */
[----:B------:R-:W-:Y:S01]  /*9cd0*/  FADD R32, R35, R32 ;  /* 0x0000002023207221 */ /* 0x000fe20000000000 */
[--C-:B------:R-:W-:Y:S02]  /*9ce0*/  FFMA R35, R124, UR20, -R20.reuse ;  /* 0x000000147c237c23 */ /* 0x100fe40008000814 */
[----:B------:R-:W-:Y:S01]  /*9cf0*/  HGMMA.64x16x16.F32.BF16 R152, R24, gdesc[UR8].tnspB, R152, gsb0 ;  /* 0x4020000818987df0 */ /* 0x000fe20008001898 */
[----:B-1----:R-:W-:Y:S01]  /*9d00*/  @!P6 FMUL R21, R21, R21 ;  /* 0x000000151515e220 */ /* 0x002fe20000400000 */
[----:B------:R-:W-:Y:S01]  /*9d10*/  FSETP.GEU.AND P6, PT, R29, -126, PT ;  /* 0xc2fc00001d00780b */ /* 0x000fe20003fce000 */
[----:B------:R-:W-:Y:S01]  /*9d20*/  FADD R32, R32, R33 ;  /* 0x0000002120207221 */ /* 0x000fe20000000000 */
[----:B------:R-:W-:Y:S01]  /*9d30*/  FSETP.GEU.AND P3, PT, R34, -126, PT ;  /* 0xc2fc00002200780b */ /* 0x000fe20003f6e000 */
[----:B------:R-:W-:Y:S01]  /*9d40*/  @!P5 FMUL R30, R30, 0.5 ;  /* 0x3f0000001e1ed820 */ /* 0x000fe20000400000 */
[--C-:B------:R-:W-:Y:S01]  /*9d50*/  FFMA R33, R121, UR20, -R20.reuse ;  /* 0x0000001479217c23 */ /* 0x100fe20008000814 */
[----:B------:R-:W-:Y:S01]  /*9d60*/  FADD R37, R32, R37 ;  /* 0x0000002520257221 */ /* 0x000fe20000000000 */
[----:B------:R-:W-:Y:S01]  /*9d70*/  FFMA R32, R120, UR20, -R20 ;  /* 0x0000001478207c23 */ /* 0x000fe20008000814 */
[----:B------:R-:W-:Y:S01]  /*9d80*/  FSETP.GEU.AND P4, PT, R35, -126, PT ;  /* 0xc2fc00002300780b */ /* 0x000fe20003f8e000 */
[----:B------:R-:W-:Y:S01]  /*9d90*/  UMOV UR10, UR8 ;  /* 0x00000008000a7c82 */ /* 0x000fe20008000000 */
[----:B------:R-:W1:Y:S01]  /*9da0*/  MUFU.EX2 R30, R30 ;  /* 0x0000001e001e7308 */ /* 0x000e620000000800 */
[----:B------:R-:W-:Y:S01]  /*9db0*/  UMOV UR11, 0xc0000010 ;  /* 0xc0000010000b7882 */ /* 0x000fe20000000000 */
[----:B------:R-:W-:Y:S01]  /*9dc0*/  FADD R37, R37, R42 ;  /* 0x0000002a25257221 */ /* 0x000fe20000000000 */
[----:B------:R-:W-:Y:S01]  /*9dd0*/  UIADD3 UR8, UR6, 0x160, URZ ;  /* 0x0000016006087890 */ /* 0x000fe2000fffe03f */
[----:B------:R-:W-:Y:S01]  /*9de0*/  @!P6 FMUL R29, R29, 0.5 ;  /* 0x3f0000001d1de820 */ /* 0x000fe20000400000 */
[----:B------:R-:W-:Y:S01]  /*9df0*/  FFMA R42, R129, UR20, -R20 ;  /* 0x00000014812a7c23 */ /* 0x000fe20008000814 */
[----:B------:R-:W-:Y:S01]  /*9e00*/  @!P3 FMUL R34, R34, 0.5 ;  /* 0x3f0000002222b820 */ /* 0x000fe20000400000 */
[----:B------:R-:W-:Y:S01]  /*9e10*/  FADD R40, R37, R40 ;  /* 0x0000002825287221 */ /* 0x000fe20000000000 */
[----:B------:R-:W-:Y:S01]  /*9e20*/  FFMA R37, R130, UR20, -R17 ;  /* 0x0000001482257c23 */ /* 0x000fe20008000811 */
[----:B------:R-:W-:Y:S01]  /*9e30*/  FADD R97, R98, R97 ;  /* 0x0000006162617221 */ /* 0x000fe20000000000 */
[----:B------:R-:W2:Y:S01]  /*9e40*/  MUFU.EX2 R29, R29 ;  /* 0x0000001d001d7308 */ /* 0x000ea20000000800 */
[----:B------:R-:W-:Y:S01]  /*9e50*/  @!P4 FMUL R35, R35, 0.5 ;  /* 0x3f0000002323c820 */ /* 0x000fe20000400000 */
[----:B------:R-:W-:Y:S01]  /*9e60*/  FADD R40, R40, R41 ;  /* 0x0000002928287221 */ /* 0x000fe20000000000 */
[--C-:B------:R-:W-:Y:S01]  /*9e70*/  FFMA R41, R128, UR20, -R20.reuse ;  /* 0x0000001480297c23 */ /* 0x100fe20008000814 */
[----:B------:R-:W-:Y:S01]  /*9e80*/  FFMA R20, R149, UR20, -R20 ;  /* 0x0000001495147c23 */ /* 0x000fe20008000814 */
[----:B------:R-:W-:Y:S01]  /*9e90*/  FADD R97, R97, R100 ;  /* 0x0000006461617221 */ /* 0x000fe20000000000 */
[----:B------:R-:W-:Y:S01]  /*9ea0*/  FADD R51, R40, R51 ;  /* 0x0000003328337221 */ /* 0x000fe20000000000 */
[----:B-1----:R-:W-:Y:S01]  /*9eb0*/  @!P5 FMUL R30, R30, R30 ;  /* 0x0000001e1e1ed220 */ /* 0x002fe20000400000 */
[----:B------:R-:W1:Y:S01]  /*9ec0*/  MUFU.EX2 R34, R34 ;  /* 0x0000002200227308 */ /* 0x000e620000000800 */
[----:B------:R-:W-:Y:S01]  /*9ed0*/  FSETP.GEU.AND P5, PT, R33, -126, PT ;  /* 0xc2fc00002100780b */ /* 0x000fe20003fae000 */
[----:B------:R-:W-:Y:S01]  /*9ee0*/  FFMA R40, R131, UR20, -R17 ;  /* 0x0000001483287c23 */ /* 0x000fe20008000811 */
[----:B------:R-:W-:-:S04]  /*9ef0*/  FADD R44, R51, R44 ;  /* 0x0000002c332c7221 */ /* 0x000fc80000000000 */
[----:B------:R-:W-:Y:S01]  /*9f00*/  FADD R45, R44, R45 ;  /* 0x0000002d2c2d7221 */ /* 0x000fe20000000000 */
[----:B------:R-:W3:Y:S01]  /*9f10*/  MUFU.EX2 R35, R35 ;  /* 0x0000002300237308 */ /* 0x000ee20000000800 */
[----:B--2---:R-:W-:Y:S01]  /*9f20*/  @!P6 FMUL R29, R29, R29 ;  /* 0x0000001d1d1de220 */ /* 0x004fe20000400000 */
[----:B------:R-:W-:Y:S01]  /*9f30*/  FSETP.GEU.AND P6, PT, R32, -126, PT ;  /* 0xc2fc00002000780b */ /* 0x000fe20003fce000 */
[----:B------:R-:W-:Y:S01]  /*9f40*/  FADD R45, R45, R48 ;  /* 0x000000302d2d7221 */ /* 0x000fe20000000000 */
[--C-:B------:R-:W-:Y:S01]  /*9f50*/  FFMA R44, R138, UR20, -R17.reuse ;  /* 0x000000148a2c7c23 */ /* 0x100fe20008000811 */
[----:B------:R-:W-:Y:S02]  /*9f60*/  WARPGROUP.DEPBAR.LE gsb0, 0x0 ;  /* 0x00008000000079c5 */ /* 0x000fe40000010000 */
[----:B------:R-:W-:Y:S01]  /*9f70*/  F2FP.BF16.F32.PACK_AB R25, R102, R103 ;  /* 0x000000676619723e */ /* 0x000fe200000010ff */
[----:B------:R-:W-:Y:S01]  /*9f80*/  @!P5 FMUL R33, R33, 0.5 ;  /* 0x3f0000002121d820 */ /* 0x000fe20000400000 */
[----:B------:R-:W-:Y:S01]  /*9f90*/  F2FP.BF16.F32.PACK_AB R27, R107, R104 ;  /* 0x000000686b1b723e */ /* 0x000fe200000010ff */
[----:B-1----:R-:W-:Y:S01]  /*9fa0*/  @!P3 FMUL R34, R34, R34 ;  /* 0x000000222222b220 */ /* 0x002fe20000400000 */
[----:B------:R-:W-:Y:S01]  /*9fb0*/  F2FP.BF16.F32.PACK_AB R24, R105, R106 ;  /* 0x0000006a6918723e */ /* 0x000fe200000010ff */
[----:B------:R-:W-:Y:S01]  /*9fc0*/  FADD R54, R45, R54 ;  /* 0x000000362d367221 */ /* 0x000fe20000000000 */
[----:B------:R-:W-:Y:S01]  /*9fd0*/  F2FP.BF16.F32.PACK_AB R26, R109, R108 ;  /* 0x0000006c6d1a723e */ /* 0x000fe200000010ff */
[----:B------:R-:W1:Y:S01]  /*9fe0*/  MUFU.EX2 R33, R33 ;  /* 0x0000002100217308 */ /* 0x000e620000000800 */
[----:B------:R-:W-:Y:S01]  /*9ff0*/  FSETP.GEU.AND P3, PT, R36, -126, PT ;  /* 0xc2fc00002400780b */ /* 0x000fe20003f6e000 */
[----:B------:R-:W-:Y:S01]  /*a000*/  @!P6 FMUL R32, R32, 0.5 ;  /* 0x3f0000002020e820 */ /* 0x000fe20000400000 */
[----:B------:R-:W-:Y:S01]  /*a010*/  WARPGROUP.ARRIVE ;  /* 0x00000000000079c5 */ /* 0x000fe20000000000 */
[----:B---3--:R-:W-:Y:S01]  /*a020*/  @!P4 FMUL R35, R35, R35 ;  /* 0x000000232323c220 */ /* 0x008fe20000400000 */
[----:B------:R-:W-:Y:S01]  /*a030*/  FSETP.GEU.AND P4, PT, R38, -126, PT ;  /* 0xc2fc00002600780b */ /* 0x000fe20003f8e000 */
[--C-:B------:R-:W-:Y:S01]  /*a040*/  FFMA R45, R139, UR20, -R17.reuse ;  /* 0x000000148b2d7c23 */ /* 0x100fe20008000811 */
[----:B------:R-:W-:Y:S01]  /*a050*/  FFMA R48, R143, UR20, -R17 ;  /* 0x000000148f307c23 */ /* 0x000fe20008000811 */
[----:B------:R-:W2:Y:S01]  /*a060*/  MUFU.EX2 R32, R32 ;  /* 0x0000002000207308 */ /* 0x000ea20000000800 */
[----:B------:R-:W-:Y:S01]  /*a070*/  HGMMA.64x16x16.F32.BF16 R152, R24, gdesc[UR8].tnspB, R152, gsb0 ;  /* 0x4020000818987df0 */ /* 0x000fe20008001898 */
[----:B------:R-:W-:Y:S01]  /*a080*/  UMOV UR10, UR8 ;  /* 0x00000008000a7c82 */ /* 0x000fe20008000000 */
[----:B------:R-:W-:Y:S01]  /*a090*/  UMOV UR11, 0xc0000010 ;  /* 0xc0000010000b7882 */ /* 0x000fe20000000000 */
[----:B------:R-:W-:Y:S01]  /*a0a0*/  UIADD3 UR8, UR6, 0x180, URZ ;  /* 0x0000018006087890 */ /* 0x000fe2000fffe03f */
[----:B------:R-:W-:Y:S01]  /*a0b0*/  FADD R55, R54, R55 ;  /* 0x0000003736377221 */ /* 0x000fe20000000000 */
[----:B------:R-:W-:Y:S01]  /*a0c0*/  @!P3 FMUL R36, R36, 0.5 ;  /* 0x3f0000002424b820 */ /* 0x000fe20000400000 */
[----:B------:R-:W-:Y:S01]  /*a0d0*/  FFMA R17, R151, UR20, -R17 ;  /* 0x0000001497117c23 */ /* 0x000fe20008000811 */
[----:B------:R-:W-:Y:S01]  /*a0e0*/  FADD R106, R97, R106 ;  /* 0x0000006a616a7221 */ /* 0x000fe20000000000 */
[----:B-1----:R-:W-:Y:S01]  /*a0f0*/  @!P5 FMUL R33, R33, R33 ;  /* 0x000000212121d220 */ /* 0x002fe20000400000 */
[----:B------:R-:W-:Y:S01]  /*a100*/  FSETP.GEU.AND P5, PT, R40, -126, PT ;  /* 0xc2fc00002800780b */ /* 0x000fe20003fae000 */
[----:B------:R-:W-:Y:S01]  /*a110*/  @!P4 FMUL R38, R38, 0.5 ;  /* 0x3f0000002626c820 */ /* 0x000fe20000400000 */
[----:B------:R-:W1:Y:S01]  /*a120*/  MUFU.EX2 R36, R36 ;  /* 0x0000002400247308 */ /* 0x000e620000000800 */
[----:B------:R-:W-:Y:S01]  /*a130*/  FADD R56, R55, R56 ;  /* 0x0000003837387221 */ /* 0x000fe20000000000 */
[----:B------:R-:W-:Y:S01]  /*a140*/  FADD R105, R106, R105 ;  /* 0x000000696a697221 */ /* 0x000fe20000000000 */
[----:B--2---:R-:W-:Y:S01]  /*a150*/  @!P6 FMUL R32, R32, R32 ;  /* 0x000000202020e220 */ /* 0x004fe20000400000 */
[----:B------:R-:W-:Y:S01]  /*a160*/  FSETP.GEU.AND P6, PT, R37, -126, PT ;  /* 0xc2fc00002500780b */ /* 0x000fe20003fce000 */
[----:B------:R-:W-:-:S03]  /*a170*/  FADD R57, R56, R57 ;  /* 0x0000003938397221 */ /* 0x000fc60000000000 */
[----:B------:R-:W2:Y:S01]  /*a180*/  MUFU.EX2 R38, R38 ;  /* 0x0000002600267308 */ /* 0x000ea20000000800 */
[----:B------:R-:W-:Y:S02]  /*a190*/  FADD R108, R105, R108 ;  /* 0x0000006c696c7221 */ /* 0x000fe40000000000 */
[----:B------:R-:W-:Y:S01]  /*a1a0*/  @!P5 FMUL R40, R40, 0.5 ;  /* 0x3f0000002828d820 */ /* 0x000fe20000400000 */
[----:B------:R-:W-:Y:S01]  /*a1b0*/  FADD R66, R57, R66 ;  /* 0x0000004239427221 */ /* 0x000fe20000000000 */
[----:B------:R-:W-:-:S03]  /*a1c0*/  FADD R108, R108, R109 ;  /* 0x0000006d6c6c7221 */ /* 0x000fc60000000000 */
[----:B------:R-:W-:Y:S01]  /*a1d0*/  FADD R67, R66, R67 ;  /* 0x0000004342437221 */ /* 0x000fe20000000000 */
[----:B-1----:R-:W-:Y:S01]  /*a1e0*/  @!P3 FMUL R36, R36, R36 ;  /* 0x000000242424b220 */ /* 0x002fe20000400000 */
[----:B------:R-:W-:Y:S01]  /*a1f0*/  FSETP.GEU.AND P3, PT, R39, -126, PT ;  /* 0xc2fc00002700780b */ /* 0x000fe20003f6e000 */
[----:B------:R-:W-:Y:S01]  /*a200*/  @!P6 FMUL R37, R37, 0.5 ;  /* 0x3f0000002525e820 */ /* 0x000fe20000400000 */
[----:B------:R-:W1:Y:S01]  /*a210*/  MUFU.EX2 R40, R40 ;  /* 0x0000002800287308 */ /* 0x000e620000000800 */
[----:B------:R-:W-:Y:S01]  /*a220*/  FADD R60, R67, R60 ;  /* 0x0000003c433c7221 */ /* 0x000fe20000000000 */
[----:B--2---:R-:W-:Y:S01]  /*a230*/  @!P4 FMUL R38, R38, R38 ;  /* 0x000000262626c220 */ /* 0x004fe20000400000 */
[----:B------:R-:W-:Y:S02]  /*a240*/  FSETP.GEU.AND P4, PT, R43, -126, PT ;  /* 0xc2fc00002b00780b */ /* 0x000fe40003f8e000 */
[----:B------:R-:W-:-:S03]  /*a250*/  FADD R60, R60, R63 ;  /* 0x0000003f3c3c7221 */ /* 0x000fc60000000000 */
[----:B------:R-:W2:Y:S01]  /*a260*/  MUFU.EX2 R37, R37 ;  /* 0x0000002500257308 */ /* 0x000ea20000000800 */
[----:B------:R-:W-:Y:S02]  /*a270*/  WARPGROUP.DEPBAR.LE gsb0, 0x0 ;  /* 0x00008000000079c5 */ /* 0x000fe40000010000 */
[----:B------:R-:W-:Y:S01]  /*a280*/  @!P3 FMUL R39, R39, 0.5 ;  /* 0x3f0000002727b820 */ /* 0x000fe20000400000 */
[----:B------:R-:W-:Y:S01]  /*a290*/  F2FP.BF16.F32.PACK_AB R25, R111, R110 ;  /* 0x0000006e6f19723e */ /* 0x000fe200000010ff */
[----:B------:R-:W-:Y:S01]  /*a2a0*/  FADD R69, R60, R69 ;  /* 0x000000453c457221 */ /* 0x000fe20000000000 */
[----:B------:R-:W-:Y:S01]  /*a2b0*/  F2FP.BF16.F32.PACK_AB R27, R13, R12 ;  /* 0x0000000c0d1b723e */ /* 0x000fe200000010ff */
[----:B-1----:R-:W-:Y:S01]  /*a2c0*/  @!P5 FMUL R40, R40, R40 ;  /* 0x000000282828d220 */ /* 0x002fe20000400000 */
[----:B------:R-:W-:Y:S01]  /*a2d0*/  F2FP.BF16.F32.PACK_AB R24, R22, R21 ;  /* 0x000000151618723e */ /* 0x000fe200000010ff */
[----:B------:R-:W1:Y:S01]  /*a2e0*/  MUFU.EX2 R39, R39 ;  /* 0x0000002700277308 */ /* 0x000e620000000800 */
[----:B------:R-:W-:Y:S01]  /*a2f0*/  F2FP.BF16.F32.PACK_AB R26, R23, R28 ;  /* 0x0000001c171a723e */ /* 0x000fe200000010ff */
[----:B------:R-:W-:Y:S01]  /*a300*/  @!P4 FMUL R43, R43, 0.5 ;  /* 0x3f0000002b2bc820 */ /* 0x000fe20000400000 */
[----:B------:R-:W-:Y:S01]  /*a310*/  FSETP.GEU.AND P5, PT, R42, -126, PT ;  /* 0xc2fc00002a00780b */ /* 0x000fe20003fae000 */
[----:B------:R-:W-:Y:S01]  /*a320*/  FADD R69, R69, R70 ;  /* 0x0000004645457221 */ /* 0x000fe20000000000 */
[----:B------:R-:W-:Y:S01]  /*a330*/  WARPGROUP.ARRIVE ;  /* 0x00000000000079c5 */ /* 0x000fe20000000000 */
[----:B--2---:R-:W-:Y:S01]  /*a340*/  @!P6 FMUL R37, R37, R37 ;  /* 0x000000252525e220 */ /* 0x004fe20000400000 */
[----:B------:R-:W-:Y:S01]  /*a350*/  FSETP.GEU.AND P6, PT, R41, -126, PT ;  /* 0xc2fc00002900780b */ /* 0x000fe20003fce000 */
[----:B------:R-:W2:Y:S01]  /*a360*/  MUFU.EX2 R43, R43 ;  /* 0x0000002b002b7308 */ /* 0x000ea20000000800 */
[----:B------:R-:W-:Y:S01]  /*a370*/  FADD R72, R69, R72 ;  /* 0x0000004845487221 */ /* 0x000fe20000000000 */
[----:B------:R-:W-:Y:S01]  /*a380*/  FADD R21, R108, R21 ;  /* 0x000000156c157221 */ /* 0x000fe20000000000 */
[----:B------:R-:W-:Y:S01]  /*a390*/  HGMMA.64x16x16.F32.BF16 R152, R24, gdesc[UR8].tnspB, R152, gsb0 ;  /* 0x4020000818987df0 */ /* 0x000fe20008001898 */
[----:B------:R-:W-:Y:S01]  /*a3a0*/  UMOV UR10, UR8 ;  /* 0x00000008000a7c82 */ /* 0x000fe20008000000 */
[----:B------:R-:W-:Y:S01]  /*a3b0*/  UMOV UR11, 0xc0000010 ;  /* 0xc0000010000b7882 */ /* 0x000fe20000000000 */
[----:B------:R-:W-:Y:S01]  /*a3c0*/  UIADD3 UR8, UR6, 0x1a0, URZ ;  /* 0x000001a006087890 */ /* 0x000fe2000fffe03f */
[----:B------:R-:W-:Y:S01]  /*a3d0*/  FADD R73, R72, R73 ;  /* 0x0000004948497221 */ /* 0x000fe20000000000 */
[----:B------:R-:W-:Y:S01]  /*a3e0*/  @!P5 FMUL R42, R42, 0.5 ;  /* 0x3f0000002a2ad820 */ /* 0x000fe20000400000 */
[----:B-1----:R-:W-:Y:S01]  /*a3f0*/  @!P3 FMUL R39, R39, R39 ;  /* 0x000000272727b220 */ /* 0x002fe20000400000 */
[----:B------:R-:W-:Y:S01]  /*a400*/  FSETP.GEU.AND P3, PT, R46, -126, PT ;  /* 0xc2fc00002e00780b */ /* 0x000fe20003f6e000 */
[----:B------:R-:W-:Y:S01]  /*a410*/  FADD R78, R73, R78 ;  /* 0x0000004e494e7221 */ /* 0x000fe20000000000 */
[----:B------:R-:W-:Y:S01]  /*a420*/  @!P6 FMUL R41, R41, 0.5 ;  /* 0x3f0000002929e820 */ /* 0x000fe20000400000 */
[----:B------:R-:W-:Y:S01]  /*a430*/  FADD R21, R21, R22 ;  /* 0x0000001615157221 */ /* 0x000fe20000000000 */
[----:B------:R-:W1:Y:S01]  /*a440*/  MUFU.EX2 R42, R42 ;  /* 0x0000002a002a7308 */ /* 0x000e620000000800 */
[----:B------:R-:W-:Y:S01]  /*a450*/  FADD R78, R78, R83 ;  /* 0x000000534e4e7221 */ /* 0x000fe20000000000 */
[----:B--2---:R-:W-:Y:S01]  /*a460*/  @!P4 FMUL R43, R43, R43 ;  /* 0x0000002b2b2bc220 */ /* 0x004fe20000400000 */
[----:B------:R-:W-:-:S02]  /*a470*/  FSETP.GEU.AND P4, PT, R47, -126, PT ;  /* 0xc2fc00002f00780b */ /* 0x000fc40003f8e000 */
[----:B------:R-:W-:Y:S01]  /*a480*/  FADD R77, R78, R77 ;  /* 0x0000004d4e4d7221 */ /* 0x000fe20000000000 */
[----:B------:R-:W-:Y:S02]  /*a490*/  FADD R28, R21, R28 ;  /* 0x0000001c151c7221 */ /* 0x000fe40000000000 */
[----:B------:R-:W2:Y:S01]  /*a4a0*/  MUFU.EX2 R41, R41 ;  /* 0x0000002900297308 */ /* 0x000ea20000000800 */
[----:B------:R-:W-:Y:S01]  /*a4b0*/  @!P3 FMUL R46, R46, 0.5 ;  /* 0x3f0000002e2eb820 */ /* 0x000fe20000400000 */
[----:B------:R-:W-:Y:S01]  /*a4c0*/  FADD R77, R77, R80 ;  /* 0x000000504d4d7221 */ /* 0x000fe20000000000 */
[----:B------:R-:W-:-:S03]  /*a4d0*/  FADD R23, R28, R23 ;  /* 0x000000171c177221 */ /* 0x000fc60000000000 */
[----:B------:R-:W-:Y:S02]  /*a4e0*/  FADD R86, R77, R86 ;  /* 0x000000564d567221 */ /* 0x000fe40000000000 */
[----:B------:R-:W3:Y:S01]  /*a4f0*/  MUFU.EX2 R46, R46 ;  /* 0x0000002e002e7308 */ /* 0x000ee20000000800 */
[----:B-1----:R-:W-:Y:S01]  /*a500*/  @!P5 FMUL R42, R42, R42 ;  /* 0x0000002a2a2ad220 */ /* 0x002fe20000400000 */
[----:B------:R-:W-:Y:S01]  /*a510*/  FSETP.GEU.AND P5, PT, R45, -126, PT ;  /* 0xc2fc00002d00780b */ /* 0x000fe20003fae000 */
[----:B------:R-:W-:Y:S01]  /*a520*/  @!P4 FMUL R47, R47, 0.5 ;  /* 0x3f0000002f2fc820 */ /* 0x000fe20000400000 */
[----:B------:R-:W-:-:S04]  /*a530*/  FADD R87, R86, R87 ;  /* 0x0000005756577221 */ /* 0x000fc80000000000 */
[----:B------:R-:W-:Y:S01]  /*a540*/  FADD R88, R87, R88 ;  /* 0x0000005857587221 */ /* 0x000fe20000000000 */
[----:B--2---:R-:W-:Y:S01]  /*a550*/  @!P6 FMUL R41, R41, R41 ;  /* 0x000000292929e220 */ /* 0x004fe20000400000 */
[----:B------:R-:W-:Y:S01]  /*a560*/  FSETP.GEU.AND P6, PT, R44, -126, PT ;  /* 0xc2fc00002c00780b */ /* 0x000fe20003fce000 */
[----:B------:R-:W1:Y:S01]  /*a570*/  MUFU.EX2 R47, R47 ;  /* 0x0000002f002f7308 */ /* 0x000e620000000800 */
[----:B------:R-:W-:Y:S01]  /*a580*/  FADD R89, R88, R89 ;  /* 0x0000005958597221 */ /* 0x000fe20000000000 */
[----:B------:R-:W-:Y:S02]  /*a590*/  WARPGROUP.DEPBAR.LE gsb0, 0x0 ;  /* 0x00008000000079c5 */ /* 0x000fe40000010000 */
[----:B------:R-:W-:Y:S01]  /*a5a0*/  F2FP.BF16.F32.PACK_AB R25, R30, R29 ;  /* 0x0000001d1e19723e */ /* 0x000fe200000010ff */
[----:B---3--:R-:W-:Y:S01]  /*a5b0*/  @!P3 FMUL R46, R46, R46 ;  /* 0x0000002e2e2eb220 */ /* 0x008fe20000400000 */
[----:B------:R-:W-:Y:S01]  /*a5c0*/  F2FP.BF16.F32.PACK_AB R27, R34, R31 ;  /* 0x0000001f221b723e */ /* 0x000fe200000010ff */
[----:B------:R-:W-:Y:S01]  /*a5d0*/  @!P5 FMUL R45, R45, 0.5 ;  /* 0x3f0000002d2dd820 */ /* 0x000fe20000400000 */
[----:B------:R-:W-:Y:S01]  /*a5e0*/  F2FP.BF16.F32.PACK_AB R24, R33, R32 ;  /* 0x000000202118723e */ /* 0x000fe200000010ff */
[----:B------:R-:W-:Y:S01]  /*a5f0*/  FADD R94, R89, R94 ;  /* 0x0000005e595e7221 */ /* 0x000fe20000000000 */
[----:B------:R-:W-:-:S02]  /*a600*/  F2FP.BF16.F32.PACK_AB R26, R36, R35 ;  /* 0x00000023241a723e */ /* 0x000fc400000010ff */
[----:B------:R-:W-:Y:S01]  /*a610*/  @!P6 FMUL R44, R44, 0.5 ;  /* 0x3f0000002c2ce820 */ /* 0x000fe20000400000 */
[----:B------:R-:W-:Y:S01]  /*a620*/  FSETP.GEU.AND P3, PT, R48, -126, PT ;  /* 0xc2fc00003000780b */ /* 0x000fe20003f6e000 */
[----:B------:R-:W2:Y:S01]  /*a630*/  MUFU.EX2 R45, R45 ;  /* 0x0000002d002d7308 */ /* 0x000ea20000000800 */
[----:B------:R-:W-:Y:S01]  /*a640*/  WARPGROUP.ARRIVE ;  /* 0x00000000000079c5 */ /* 0x000fe20000000000 */
[----:B-1----:R-:W-:Y:S01]  /*a650*/  @!P4 FMUL R47, R47, R47 ;  /* 0x0000002f2f2fc220 */ /* 0x002fe20000400000 */
[----:B------:R-:W-:Y:S01]  /*a660*/  FSETP.GEU.AND P4, PT, R140, -126, PT ;  /* 0xc2fc00008c00780b */ /* 0x000fe20003f8e000 */
[----:B------:R-:W-:Y:S01]  /*a670*/  FADD R94, R94, R95 ;  /* 0x0000005f5e5e7221 */ /* 0x000fe20000000000 */
[----:B------:R-:W-:Y:S02]  /*a680*/  FADD R32, R23, R32 ;  /* 0x0000002017207221 */ /* 0x000fe40000000000 */
[----:B------:R-:W-:Y:S01]  /*a690*/  HGMMA.64x16x16.F32.BF16 R152, R24, gdesc[UR8].tnspB, R152, gsb0 ;  /* 0x4020000818987df0 */ /* 0x000fe20008001898 */
[----:B------:R-:W1:Y:S01]  /*a6a0*/  MUFU.EX2 R44, R44 ;  /* 0x0000002c002c7308 */ /* 0x000e620000000800 */
[----:B------:R-:W-:Y:S01]  /*a6b0*/  UMOV UR10, UR8 ;  /* 0x00000008000a7c82 */ /* 0x000fe20008000000 */
[----:B------:R-:W-:Y:S01]  /*a6c0*/  UMOV UR11, 0xc0000010 ;  /* 0xc0000010000b7882 */ /* 0x000fe20000000000 */
[----:B------:R-:W-:Y:S01]  /*a6d0*/  FADD R99, R94, R99 ;  /* 0x000000635e637221 */ /* 0x000fe20000000000 */
[----:B------:R-:W-:Y:S01]  /*a6e0*/  @!P3 FMUL R48, R48, 0.5 ;  /* 0x3f0000003030b820 */ /* 0x000fe20000400000 */
[----:B------:R-:W-:Y:S01]  /*a6f0*/  UIADD3 UR8, UR6, 0x1c0, URZ ;  /* 0x000001c006087890 */ /* 0x000fe2000fffe03f */
[----:B------:R-:W-:Y:S01]  /*a700*/  FADD R32, R32, R33 ;  /* 0x0000002120207221 */ /* 0x000fe20000000000 */
[----:B------:R-:W-:Y:S01]  /*a710*/  FADD R96, R99, R96 ;  /* 0x0000006063607221 */ /* 0x000fe20000000000 */
[----:B------:R-:W-:Y:S01]  /*a720*/  @!P4 FMUL R140, R140, 0.5 ;  /* 0x3f0000008c8cc820 */ /* 0x000fe20000400000 */
[----:B--2---:R-:W-:Y:S01]  /*a730*/  @!P5 FMUL R45, R45, R45 ;  /* 0x0000002d2d2dd220 */ /* 0x004fe20000400000 */
[----:B------:R-:W2:Y:S01]  /*a740*/  MUFU.EX2 R48, R48 ;  /* 0x0000003000307308 */ /* 0x000ea20000000800 */
[----:B------:R-:W-:Y:S01]  /*a750*/  FSETP.GEU.AND P5, PT, R137, -126, PT ;  /* 0xc2fc00008900780b */ /* 0x000fe20003fae000 */
[----:B------:R-:W-:Y:S01]  /*a760*/  FADD R103, R96, R103 ;  /* 0x0000006760677221 */ /* 0x000fe20000000000 */
[----:B------:R-:W-:Y:S01]  /*a770*/  UIADD3 UR6, UR6, 0x1e0, URZ ;  /* 0x000001e006067890 */ /* 0x000fe2000fffe03f */
[----:B------:R-:W-:-:S02]  /*a780*/  FADD R35, R32, R35 ;  /* 0x0000002320237221 */ /* 0x000fc40000000000 */
[----:B------:R-:W-:Y:S01]  /*a790*/  FADD R103, R103, R102 ;  /* 0x0000006667677221 */ /* 0x000fe20000000000 */
[----:B-1----:R-:W-:Y:S01]  /*a7a0*/  @!P6 FMUL R44, R44, R44 ;  /* 0x0000002c2c2ce220 */ /* 0x002fe20000400000 */
[----:B------:R-:W-:Y:S01]  /*a7b0*/  FSETP.GEU.AND P6, PT, R136, -126, PT ;  /* 0xc2fc00008800780b */ /* 0x000fe20003fce000 */
[----:B------:R-:W1:Y:S01]  /*a7c0*/  MUFU.EX2 R140, R140 ;  /* 0x0000008c008c7308 */ /* 0x000e620000000800 */
[----:B------:R-:W-:Y:S01]  /*a7d0*/  FADD R104, R103, R104 ;  /* 0x0000006867687221 */ /* 0x000fe20000000000 */
[----:B------:R-:W-:-:S03]  /*a7e0*/  FADD R36, R35, R36 ;  /* 0x0000002423247221 */ /* 0x000fc60000000000 */
[----:B------:R-:W-:Y:S01]  /*a7f0*/  @!P5 FMUL R137, R137, 0.5 ;  /* 0x3f0000008989d820 */ /* 0x000fe20000400000 */
[----:B------:R-:W-:Y:S01]  /*a800*/  FADD R107, R104, R107 ;  /* 0x0000006b686b7221 */ /* 0x000fe20000000000 */
[----:B--2---:R-:W-:Y:S01]  /*a810*/  @!P3 FMUL R48, R48, R48 ;  /* 0x000000303030b220 */ /* 0x004fe20000400000 */
[----:B------:R-:W-:Y:S02]  /*a820*/  FSETP.GEU.AND P3, PT, R141, -126, PT ;  /* 0xc2fc00008d00780b */ /* 0x000fe40003f6e000 */
[----:B------:R-:W-:Y:S01]  /*a830*/  FADD R110, R107, R110 ;  /* 0x0000006e6b6e7221 */ /* 0x000fe20000000000 */
[----:B------:R-:W2:Y:S01]  /*a840*/  MUFU.EX2 R137, R137 ;  /* 0x0000008900897308 */ /* 0x000ea20000000800 */
[----:B------:R-:W-:Y:S02]  /*a850*/  @!P6 FMUL R136, R136, 0.5 ;  /* 0x3f0000008888e820 */ /* 0x000fe40000400000 */
[----:B------:R-:W-:Y:S01]  /*a860*/  FADD R111, R110, R111 ;  /* 0x0000006f6e6f7221 */ /* 0x000fe20000000000 */
[----:B-1----:R-:W-:Y:S01]  /*a870*/  @!P4 FMUL R140, R140, R140 ;  /* 0x0000008c8c8cc220 */ /* 0x002fe20000400000 */
[----:B------:R-:W-:-:S03]  /*a880*/  FSETP.GEU.AND P4, PT, R150, -126, PT ;  /* 0xc2fc00009600780b */ /* 0x000fc60003f8e000 */
[----:B------:R-:W1:Y:S01]  /*a890*/  MUFU.EX2 R136, R136 ;  /* 0x0000008800887308 */ /* 0x000e620000000800 */
[----:B------:R-:W-:Y:S01]  /*a8a0*/  FADD R12, R111, R12 ;  /* 0x0000000c6f0c7221 */ /* 0x000fe20000000000 */
[----:B------:R-:W-:Y:S02]  /*a8b0*/  WARPGROUP.DEPBAR.LE gsb0, 0x0 ;  /* 0x00008000000079c5 */ /* 0x000fe40000010000 */
[----:B------:R-:W-:Y:S01]  /*a8c0*/  F2FP.BF16.F32.PACK_AB R25, R40, R37 ;  /* 0x000000252819723e */ /* 0x000fe200000010ff */
[----:B------:R-:W-:Y:S01]  /*a8d0*/  @!P3 FMUL R141, R141, 0.5 ;  /* 0x3f0000008d8db820 */ /* 0x000fe20000400000 */
[----:B------:R-:W-:Y:S01]  /*a8e0*/  F2FP.BF16.F32.PACK_AB R27, R39, R38 ;  /* 0x00000026271b723e */ /* 0x000fe200000010ff */
[----:B------:R-:W-:Y:S01]  /*a8f0*/  FADD R12, R12, R13 ;  /* 0x0000000d0c0c7221 */ /* 0x000fe20000000000 */
[----:B------:R-:W-:Y:S01]  /*a900*/  F2FP.BF16.F32.PACK_AB R24, R42, R41 ;  /* 0x000000292a18723e */ /* 0x000fe200000010ff */
[----:B--2---:R-:W-:Y:S01]  /*a910*/  @!P5 FMUL R137, R137, R137 ;  /* 0x000000898989d220 */ /* 0x004fe20000400000 */
[----:B------:R-:W-:Y:S01]  /*a920*/  F2FP.BF16.F32.PACK_AB R26, R46, R43 ;  /* 0x0000002b2e1a723e */ /* 0x000fe200000010ff */
[----:B------:R-:W2:Y:S01]  /*a930*/  MUFU.EX2 R141, R141 ;  /* 0x0000008d008d7308 */ /* 0x000ea20000000800 */
[----:B------:R-:W-:Y:S01]  /*a940*/  FSETP.GEU.AND P5, PT, R147, -126, PT ;  /* 0xc2fc00009300780b */ /* 0x000fe20003fae000 */
[----:B------:R-:W-:Y:S01]  /*a950*/  @!P4 FMUL R150, R150, 0.5 ;  /* 0x3f0000009696c820 */ /* 0x000fe20000400000 */
[----:B------:R-:W-:Y:S01]  /*a960*/  WARPGROUP.ARRIVE ;  /* 0x00000000000079c5 */ /* 0x000fe20000000000 */
[----:B------:R-:W-:Y:S01]  /*a970*/  FADD R29, R12, R29 ;  /* 0x0000001d0c1d7221 */ /* 0x000fe20000000000 */
[----:B-1----:R-:W-:Y:S01]  /*a980*/  @!P6 FMUL R136, R136, R136 ;  /* 0x000000888888e220 */ /* 0x002fe20000400000 */
[----:B------:R-:W-:Y:S01]  /*a990*/  FSETP.GEU.AND P6, PT, R146, -126, PT ;  /* 0xc2fc00009200780b */ /* 0x000fe20003fce000 */
[----:B------:R-:W-:Y:S01]  /*a9a0*/  FADD R41, R36, R41 ;  /* 0x0000002924297221 */ /* 0x000fe20000000000 */
[----:B------:R-:W1:Y:S01]  /*a9b0*/  MUFU.EX2 R150, R150 ;  /* 0x0000009600967308 */ /* 0x000e620000000800 */
[----:B------:R-:W-:Y:S01]  /*a9c0*/  HGMMA.64x16x16.F32.BF16 R152, R24, gdesc[UR8].tnspB, R152, gsb0 ;  /* 0x4020000818987df0 */ /* 0x000fe20008001898 */
[----:B------:R-:W-:Y:S01]  /*a9d0*/  UMOV UR10, UR8 ;  /* 0x00000008000a7c82 */ /* 0x000fe20008000000 */
[----:B------:R-:W-:Y:S01]  /*a9e0*/  UMOV UR11, 0xc0000010 ;  /* 0xc0000010000b7882 */ /* 0x000fe20000000000 */
[----:B------:R-:W-:Y:S01]  /*a9f0*/  FADD R30, R29, R30 ;  /* 0x0000001e1d1e7221 */ /* 0x000fe20000000000 */
[----:B------:R-:W-:Y:S01]  /*aa00*/  FADD R42, R41, R42 ;  /* 0x0000002a292a7221 */ /* 0x000fe20000000000 */
[----:B------:R-:W-:-:S02]  /*aa10*/  @!P5 FMUL R147, R147, 0.5 ;  /* 0x3f0000009393d820 */ /* 0x000fc40000400000 */
[----:B------:R-:W-:Y:S01]  /*aa20*/  FADD R31, R30, R31 ;  /* 0x0000001f1e1f7221 */ /* 0x000fe20000000000 */
[----:B--2---:R-:W-:Y:S01]  /*aa30*/  @!P3 FMUL R141, R141, R141 ;  /* 0x0000008d8d8db220 */ /* 0x004fe20000400000 */
[----:B------:R-:W-:Y:S01]  /*aa40*/  FSETP.GEU.AND P3, PT, R17, -126, PT ;  /* 0xc2fc00001100780b */ /* 0x000fe20003f6e000 */
[----:B------:R-:W-:Y:S01]  /*aa50*/  @!P6 FMUL R146, R146, 0.5 ;  /* 0x3f0000009292e820 */ /* 0x000fe20000400000 */
[----:B------:R-:W2:Y:S01]  /*aa60*/  MUFU.EX2 R147, R147 ;  /* 0x0000009300937308 */ /* 0x000ea20000000800 */
[----:B------:R-:W-:Y:S01]  /*aa70*/  FADD R34, R31, R34 ;  /* 0x000000221f227221 */ /* 0x000fe20000000000 */
[----:B------:R-:W-:Y:S01]  /*aa80*/  FADD R43, R42, R43 ;  /* 0x0000002b2a2b7221 */ /* 0x000fe20000000000 */
[----:B-1----:R-:W-:Y:S01]  /*aa90*/  @!P4 FMUL R150, R150, R150 ;  /* 0x000000969696c220 */ /* 0x002fe20000400000 */
[----:B------:R-:W-:Y:S01]  /*aaa0*/  FSETP.GEU.AND P4, PT, R20, -126, PT ;  /* 0xc2fc00001400780b */ /* 0x000fe20003f8e000 */
[----:B------:R-:W-:-:S03]  /*aab0*/  FADD R37, R34, R37 ;  /* 0x0000002522257221 */ /* 0x000fc60000000000 */
[----:B------:R-:W1:Y:S01]  /*aac0*/  MUFU.EX2 R146, R146 ;  /* 0x0000009200927308 */ /* 0x000e620000000800 */
[----:B------:R-:W-:Y:S02]  /*aad0*/  FADD R43, R43, R46 ;  /* 0x0000002e2b2b7221 */ /* 0x000fe40000000000 */
[----:B------:R-:W-:Y:S01]  /*aae0*/  @!P3 FMUL R17, R17, 0.5 ;  /* 0x3f0000001111b820 */ /* 0x000fe20000400000 */
[----:B------:R-:W-:Y:S01]  /*aaf0*/  FADD R37, R37, R40 ;  /* 0x0000002825257221 */ /* 0x000fe20000000000 */
[----:B------:R-:W-:-:S03]  /*ab00*/  FADD R43, R43, R136 ;  /* 0x000000882b2b7221 */ /* 0x000fc60000000000 */
[----:B------:R-:W-:Y:S01]  /*ab10*/  FADD R38, R37, R38 ;  /* 0x0000002625267221 */ /* 0x000fe20000000000 */
[----:B------:R-:W3:Y:S01]  /*ab20*/  MUFU.EX2 R17, R17 ;  /* 0x0000001100117308 */ /* 0x000ee20000000800 */
[----:B--2---:R-:W-:Y:S01]  /*ab30*/  @!P5 FMUL R147, R147, R147 ;  /* 0x000000939393d220 */ /* 0x004fe20000400000 */
[----:B------:R-:W-:Y:S01]  /*ab40*/  FSETP.GEU.AND P5, PT, R145, -126, PT ;  /* 0xc2fc00009100780b */ /* 0x000fe20003fae000 */
[----:B------:R-:W-:Y:S01]  /*ab50*/  @!P4 FMUL R20, R20, 0.5 ;  /* 0x3f0000001414c820 */ /* 0x000fe20000400000 */
[----:B------:R-:W-:Y:S01]  /*ab60*/  FADD R39, R38, R39 ;  /* 0x0000002726277221 */ /* 0x000fe20000000000 */
[----:B------:R-:W-:Y:S01]  /*ab70*/  FADD R43, R43, R137 ;  /* 0x000000892b2b7221 */ /* 0x000fe20000000000 */
[----:B-1----:R-:W-:Y:S01]  /*ab80*/  @!P6 FMUL R146, R146, R146 ;  /* 0x000000929292e220 */ /* 0x002fe20000400000 */
[----:B------:R-:W-:Y:S01]  /*ab90*/  FSETP.GEU.AND P6, PT, R144, -126, PT ;  /* 0xc2fc00009000780b */ /* 0x000fe20003fce000 */
[----:B------:R-:W1:Y:S01]  /*aba0*/  MUFU.EX2 R13, R20 ;  /* 0x00000014000d7308 */ /* 0x000e620000000800 */
[----:B------:R-:W-:Y:S01]  /*abb0*/  FADD R43, R43, R140 ;  /* 0x0000008c2b2b7221 */ /* 0x000fe20000000000 */
[----:B------:R-:W-:-:S02]  /*abc0*/  WARPGROUP.DEPBAR.LE gsb0, 0x0 ;  /* 0x00008000000079c5 */ /* 0x000fc40000010000 */
[----:B------:R-:W-:Y:S01]  /*abd0*/  F2FP.BF16.F32.PACK_AB R25, R45, R44 ;  /* 0x0000002c2d19723e */ /* 0x000fe200000010ff */
[----:B---3--:R-:W-:Y:S01]  /*abe0*/  @!P3 FMUL R17, R17, R17 ;  /* 0x000000111111b220 */ /* 0x008fe20000400000 */
[----:B------:R-:W-:Y:S01]  /*abf0*/  F2FP.BF16.F32.PACK_AB R27, R48, R47 ;  /* 0x0000002f301b723e */ /* 0x000fe200000010ff */
[----:B------:R-:W-:Y:S01]  /*ac00*/  @!P5 FMUL R145, R145, 0.5 ;  /* 0x3f0000009191d820 */ /* 0x000fe20000400000 */
[----:B------:R-:W-:Y:S01]  /*ac10*/  F2FP.BF16.F32.PACK_AB R24, R137, R136 ;  /* 0x000000888918723e */ /* 0x000fe200000010ff */
[----:B------:R-:W-:Y:S01]  /*ac20*/  FADD R44, R39, R44 ;  /* 0x0000002c272c7221 */ /* 0x000fe20000000000 */
[----:B------:R-:W-:Y:S02]  /*ac30*/  F2FP.BF16.F32.PACK_AB R26, R141, R140 ;  /* 0x0000008c8d1a723e */ /* 0x000fe400000010ff */
[----:B------:R-:W-:Y:S01]  /*ac40*/  @!P6 FMUL R144, R144, 0.5 ;  /* 0x3f0000009090e820 */ /* 0x000fe20000400000 */
[----:B------:R-:W-:Y:S01]  /*ac50*/  FSETP.GEU.AND P3, PT, R148, -126, PT ;  /* 0xc2fc00009400780b */ /* 0x000fe20003f6e000 */
[----:B------:R-:W2:Y:S01]  /*ac60*/  MUFU.EX2 R145, R145 ;  /* 0x0000009100917308 */ /* 0x000ea20000000800 */
[----:B------:R-:W-:Y:S01]  /*ac70*/  WARPGROUP.ARRIVE ;  /* 0x00000000000079c5 */ /* 0x000fe20000000000 */
[----:B-1----:R-:W-:Y:S01]  /*ac80*/  @!P4 FMUL R13, R13, R13 ;  /* 0x0000000d0d0dc220 */ /* 0x002fe20000400000 */
[----:B------:R-:W-:Y:S01]  /*ac90*/  FADD R44, R44, R45 ;  /* 0x0000002d2c2c7221 */ /* 0x000fe20000000000 */
[----:B------:R-:W-:Y:S01]  /*aca0*/  FADD R43, R43, R141 ;  /* 0x0000008d2b2b7221 */ /* 0x000fe20000000000 */
[----:B------:R-:W-:-:S02]  /*acb0*/  ISETP.NE.AND P4, PT, R15, 0x4, PT ;  /* 0x000000040f00780c */ /* 0x000fc40003f85270 */
[----:B------:R-:W-:Y:S01]  /*acc0*/  HGMMA.64x16x16.F32.BF16 R152, R24, gdesc[UR8].tnspB, R152, gsb0 ;  /* 0x4020000818987df0 */ /* 0x000fe20008001898 */
[----:B------:R-:W1:Y:S01]  /*acd0*/  MUFU.EX2 R144, R144 ;  /* 0x0000009000907308 */ /* 0x000e620000000800 */
[----:B------:R-:W-:Y:S01]  /*ace0*/  FADD R47, R44, R47 ;  /* 0x0000002f2c2f7221 */ /* 0x000fe20000000000 */
[----:B------:R-:W-:Y:S02]  /*acf0*/  SEL R15, R15, RZ, P4 ;  /* 0x000000ff0f0f7207 */ /* 0x000fe40002000000 */
[----:B------:R-:W-:Y:S01]  /*ad00*/  @!P3 FMUL R148, R148, 0.5 ;  /* 0x3f0000009494b820 */ /* 0x000fe20000400000 */
[----:B------:R-:W-:Y:S01]  /*ad10*/  FADD R47, R47, R48 ;  /* 0x000000302f2f7221 */ /* 0x000fe20000000000 */
[----:B--2---:R-:W-:-:S04]  /*ad20*/  @!P5 FMUL R145, R145, R145 ;  /* 0x000000919191d220 */ /* 0x004fc80000400000 */
[----:B------:R-:W2:Y:S01]  /*ad30*/  MUFU.EX2 R148, R148 ;  /* 0x0000009400947308 */ /* 0x000ea20000000800 */
[----:B------:R-:W-:-:S04]  /*ad40*/  FADD R47, R47, R146 ;  /* 0x000000922f2f7221 */ /* 0x000fc80000000000 */
[----:B------:R-:W-:Y:S01]  /*ad50*/  FADD R47, R47, R147 ;  /* 0x000000932f2f7221 */ /* 0x000fe20000000000 */
[----:B-1----:R-:W-:-:S03]  /*ad60*/  @!P6 FMUL R144, R144, R144 ;  /* 0x000000909090e220 */ /* 0x002fc60000400000 */
[----:B------:R-:W-:Y:S01]  /*ad70*/  FADD R47, R47, R150 ;  /* 0x000000962f2f7221 */ /* 0x000fe20000000000 */
[----:B------:R-:W-:-:S04]  /*ad80*/  FADD R43, R43, R144 ;  /* 0x000000902b2b7221 */ /* 0x000fc80000000000 */
[----:B------:R-:W-:Y:S01]  /*ad90*/  FADD R43, R43, R145 ;  /* 0x000000912b2b7221 */ /* 0x000fe20000000000 */
[----:B--2---:R-:W-:Y:S01]  /*ada0*/  @!P3 FMUL R148, R148, R148 ;  /* 0x000000949494b220 */ /* 0x004fe20000400000 */
[----:B------:R-:W-:-:S03]  /*adb0*/  ISETP.NE.AND P3, PT, R6, 0x4, PT ;  /* 0x000000040600780c */ /* 0x000fc60003f65270 */
[----:B------:R-:W-:Y:S01]  /*adc0*/  FADD R43, R43, R148 ;  /* 0x000000942b2b7221 */ /* 0x000fe20000000000 */
[----:B------:R-:W-:-:S05]  /*add0*/  SEL R6, R6, RZ, P3 ;  /* 0x000000ff06067207 */ /* 0x000fca0001800000 */
[C---:B------:R-:W-:Y:S02]  /*ade0*/  IMAD R12, R6.reuse, 0x8, R11 ;  /* 0x00000008060c7824 */ /* 0x040fe400078e020b */
[----:B------:R-:W-:Y:S01]  /*adf0*/  VIADD R6, R6, 0x1 ;  /* 0x0000000106067836 */ /* 0x000fe20000000000 */
[----:B------:R-:W-:Y:S02]  /*ae00*/  WARPGROUP.DEPBAR.LE gsb0, 0x0 ;  /* 0x00008000000079c5 */ /* 0x000fe40000010000 */
[----:B------:R-:W-:Y:S02]  /*ae10*/  F2FP.BF16.F32.PACK_AB R25, R147, R146 ;  /* 0x000000929319723e */ /* 0x000fe400000010ff */
[----:B------:R-:W-:Y:S02]  /*ae20*/  F2FP.BF16.F32.PACK_AB R27, R17, R150 ;  /* 0x00000096111b723e */ /* 0x000fe400000010ff */
[----:B------:R-:W-:Y:S02]  /*ae30*/  F2FP.BF16.F32.PACK_AB R24, R145, R144 ;  /* 0x000000909118723e */ /* 0x000fe400000010ff */
[----:B------:R-:W-:Y:S01]  /*ae40*/  F2FP.BF16.F32.PACK_AB R26, R13, R148 ;  /* 0x000000940d1a723e */ /* 0x000fe200000010ff */
[----:B------:R-:W-:Y:S01]  /*ae50*/  FADD R13, R43, R13 ;  /* 0x0000000d2b0d7221 */ /* 0x000fe20000000000 */
[----:B------:R-:W-:-:S02]  /*ae60*/  PRMT R12, RZ, 0x654, R12 ;  /* 0x00000654ff0c7816 */ /* 0x000fc4000000000c */
[----:B------:R-:W-:Y:S01]  /*ae70*/  WARPGROUP.ARRIVE ;  /* 0x00000000000079c5 */ /* 0x000fe20000000000 */
[----:B------:R-:W-:-:S04]  /*ae80*/  ISETP.NE.AND P3, PT, R6, 0x4, PT ;  /* 0x000000040600780c */ /* 0x000fc80003f65270 */
[----:B------:R-:W-:Y:S01]  /*ae90*/  SEL R6, R6, RZ, P3 ;  /* 0x000000ff06067207 */ /* 0x000fe20001800000 */
[----:B------:R-:W-:Y:S03]  /*aea0*/  HGMMA.64x16x16.F32.BF16 R152, R24, gdesc[UR4].tnspB, R152, gsb0 ;  /* 0x4020000418987df0 */ /* 0x000fe60008001898 */
[----:B------:R-:W-:Y:S02]  /*aeb0*/  WARPGROUP.DEPBAR.LE gsb0, 0x0 ;  /* 0x00008000000079c5 */ /* 0x000fe40000010000 */
[----:B------:R1:W-:Y:S02]  /*aec0*/  SYNCS.ARRIVE.TRANS64.RED.A1T0 RZ, [R12+URZ], RZ ;  /* 0x000000ff0cff79a7 */ /* 0x0003e4000810043f */
[----:B-1----:R-:W-:-:S04]  /*aed0*/  SEL R12, RZ, 0x1, P4 ;  /* 0x00000001ff0c7807 */ /* 0x002fc80002000000 */
[----:B------:R-:W-:Y:S01]  /*aee0*/  LOP3.LUT R3, R3, R12, RZ, 0x3c, !PT ;  /* 0x0000000c03037212 */ /* 0x000fe200078e3cff */
[----:B------:R-:W-:Y:S01]  /*aef0*/  FADD R12, R47, R17 ;  /* 0x000000112f0c7221 */ /* 0x000fe20000000000 */
[----:B------:R-:W-:Y:S06]  /*af00*/  @P2 BRA `(.L_x_31) ;  /* 0x0000000000982947 */ /* 0x000fec0003800000 */
[----:B------:R-:W-:Y:S01]  /*af10*/  ISETP.LT.OR P2, PT, R7, 0x1, !P0 ;  /* 0x000000010700780c */ /* 0x000fe20004741670 */
[----:B------:R-:W-:-:S12]  /*af20*/  BSSY B0, `(.L_x_32) ;  /* 0x0000023000007945 */ /* 0x000fd80003800000 */
[----:B------:R-:W-:Y:S05]  /*af30*/  @P2 BRA `(.L_x_33) ;  /* 0x0000000000842947 */ /* 0x000fea0003800000 */
[----:B------:R-:W-:Y:S02]  /*af40*/  LEA R17, R5, R2, 0x3 ;  /* 0x0000000205117211 */ /* 0x000fe400078e18ff */
[----:B------:R-:W-:Y:S02]  /*af50*/  SHF.L.U32 R20, R4, 0x1f, RZ ;  /* 0x0000001f04147819 */ /* 0x000fe400000006ff */
[----:B------:R-:W-:Y:S02]  /*af60*/  ISETP.NE.AND P3, PT, R0, RZ, PT ;  /* 0x000000ff0000720c */ /* 0x000fe40003f65270 */
[----:B------:R-:W1:Y:S02]  /*af70*/  SYNCS.PHASECHK.TRANS64.TRYWAIT P2, [R17+URZ+0x8820], R20 ;  /* 0x00882014110075a7 */ /* 0x000e64000804017f */
[----:B-1----:R-:W-:Y:S09]  /*af80*/  @!P2 BRA `(.L_x_34) ;  /* 0x000000700004a947 */ /* 0x002ff20003800000 */
.L_x_81:
[----:B------:R-:W-:Y:S05]  /*af90*/  @P3 BRA `(.L_x_35) ;  /* 0x0000000000143947 */ /* 0x000fea0003800000 */
[----:B------:R-:W-:Y:S01]  /*afa0*/  LOP3.LUT P2, RZ, R16, 0x1f, RZ, 0xc0, !PT ;  /* 0x0000001f10ff7812 */ /* 0x000fe2000784c0ff */
[----:B-1----:R-:W-:-:S04]  /*afb0*/  IMAD.MOV.U32 R20, RZ, RZ, 0x2000 ;  /* 0x00002000ff147424 */ /* 0x002fc800078e00ff */
[----:B------:R2:W-:Y:S08]  /*afc0*/  SYNCS.ARRIVE.TRANS64 RZ, [R17+URZ+0x8800], R20 ;  /* 0x0088001411ff79a7 */ /* 0x0005f0000800003f */
[----:B------:R-:W-:Y:S05]  /*afd0*/  @!P2 BRA `(.L_x_35) ;  /* 0x000000000004a947 */ /* 0x000fea0003800000 */
[----:B------:R-:W-:Y:S01]  /*afe0*/  BPT.TRAP 0x1 ;  /* 0x000000040000795c */ /* 0x000fe20000300000 */
.L_x_35:
        /* <DEDUP_REMOVED lines=9> */
[----:B------:R-:W-:Y:S01]  /*b080*/  UMOV UR12, UR36 ;  /* 0x00000024000c7c82 */ /* 0x000fe20008000000 */
[----:B------:R-:W-:Y:S01]  /*b090*/  UMOV UR13, UR37 ;  /* 0x00000025000d7c82 */ /* 0x000fe20008000000 */
[----:B------:R-:W-:Y:S01]  /*b0a0*/  VIADD R5, R5, 0x1 ;  /* 0x0000000105057836 */ /* 0x000fe20000000000 */
[----:B------:R-:W-:-:S03]  /*b0b0*/  IADD3 R8, R8, 0x1, RZ ;  /* 0x0000000108087810 */ /* 0x000fc60007ffe0ff */
[----:B------:R-:W-:Y:S01]  /*b0c0*/  USHF.L.U32 UR11, UR11, 0x8, URZ ;  /* 0x000000080b0b7899 */ /* 0x000fe2000800063f */
[C---:B------:R-:W-:Y:S01]  /*b0d0*/  ISETP.NE.AND P2, PT, R5.reuse, 0x4, PT ;  /* 0x000000040500780c */ /* 0x040fe20003f45270 */
[----:B------:R-:W-:Y:S02]  /*b0e0*/  UIADD3 UR9, UR9, 0x8800, URZ ;  /* 0x0000880009097890 */ /* 0x000fe4000fffe03f */
[----:B------:R-:W-:Y:S01]  /*b0f0*/  UIADD3 UR8, UR8, 0x800, URZ ;  /* 0x0000080008087890 */ /* 0x000fe2000fffe03f */
[----:B------:R-:W-:Y:S02]  /*b100*/  SEL R17, RZ, 0x1, P2 ;  /* 0x00000001ff117807 */ /* 0x000fe40001000000 */
[----:B------:R-:W-:Y:S02]  /*b110*/  SEL R5, R5, RZ, P2 ;  /* 0x000000ff05057207 */ /* 0x000fe40001000000 */
[----:B------:R-:W-:-:S04]  /*b120*/  LOP3.LUT R4, R4, R17, RZ, 0x3c, !PT ;  /* 0x0000001104047212 */ /* 0x000fc800078e3cff */
[----:B------:R1:W-:Y:S02]  /*b130*/  UTMALDG.4D [UR8], [UR6], desc[UR22] ;  /* 0x00001608060075b4 */ /* 0x0003e40008019000 */
[----:B-1----:R-:W-:Y:S01]  /*b140*/  NOP ;  /* 0x0000000000007918 */ /* 0x002fe20000000000 */
.L_x_33:
[----:B------:R-:W-:Y:S05]  /*b150*/  BSYNC B0 ;  /* 0x0000000000007941 */ /* 0x000fea0003800000 */
.L_x_32:
[----:B------:R-:W-:-:S07]  /*b160*/  VIADD R7, R7, 0xffffffff ;  /* 0xffffffff07077836 */ /* 0x000fce0000000000 */
.L_x_31:
[----:B------:R-:W-:Y:S01]  /*b170*/  IADD3 R10, R10, 0x100, RZ ;  /* 0x000001000a0a7810 */ /* 0x000fe20007ffe0ff */
[----:B------:R-:W-:Y:S01]  /*b180*/  IMAD.MOV.U32 R21, RZ, RZ, R14 ;  /* 0x000000ffff157224 */ /* 0x000fe200078e000e */
[----:B------:R-:W-:Y:S01]  /*b190*/  MOV R17, R19 ;  /* 0x0000001300117202 */ /* 0x000fe20000000f00 */
[----:B------:R-:W-:Y:S06]  /*b1a0*/  @P1 BRA `(.L_x_36) ;  /* 0xffffffb400201947 */ /* 0x000fec000383ffff */
.L_x_24:
[----:B------:R-:W-:-:S13]  /*b1b0*/  ISETP.GE.AND P1, PT, R18, 0x1, PT ;  /* 0x000000011200780c */ /* 0x000fda0003f26270 */
[----:B------:R-:W-:Y:S05]  /*b1c0*/  @!P1 BRA `(.L_x_37) ;  /* 0x0000005c004c9947 */ /* 0x000fea0003800000 */
[----:B------:R-:W-:Y:S01]  /*b1d0*/  IMAD.MOV.U32 R21, RZ, RZ, R14 ;  /* 0x000000ffff157224 */ /* 0x000fe200078e000e */
[----:B------:R-:W-:Y:S02]  /*b1e0*/  MOV R20, R19 ;  /* 0x0000001300147202 */ /* 0x000fe40000000f00 */
[----:B------:R-:W-:-:S07]  /*b1f0*/  LOP3.LUT R17, R16, 0x1f, RZ, 0xc0, !PT ;  /* 0x0000001f10117812 */ /* 0x000fce00078ec0ff */
.L_x_50:
[----:B------:R-:W-:Y:S01]  /*b200*/  IMAD R19, R15, 0x8, R2 ;  /* 0x000000080f137824 */ /* 0x000fe200078e0202 */
[----:B------:R-:W-:-:S07]  /*b210*/  SHF.L.U32 R14, R3, 0x1f, RZ ;  /* 0x0000001f030e7819 */ /* 0x000fce00000006ff */
[----:B------:R-:W-:Y:S05]  /*b220*/  YIELD ;  /* 0x0000000000007946 */ /* 0x000fea0003800000 */
[----:B------:R-:W1:Y:S02]  /*b230*/  SYNCS.PHASECHK.TRANS64.TRYWAIT P1, [R19+URZ+0x8800], R14 ;  /* 0x0088000e130075a7 */ /* 0x000e64000802017f */
[----:B-1----:R-:W-:Y:S05]  /*b240*/  @!P1 BRA `(.L_x_38) ;  /* 0x0000006c00689947 */ /* 0x002fea0003800000 */
.L_x_82:
[----:B------:R-:W-:Y:S05]  /*b250*/  WARPSYNC.ALL ;  /* 0x0000000000007948 */ /* 0x000fea0003800000 */
[----:B------:R-:W-:Y:S01]  /*b260*/  LEA R22, R15, UR16, 0x9 ;  /* 0x000000100f167c11 */ /* 0x000fe2000f8e48ff */
[----:B------:R-:W-:Y:S01]  /*b270*/  WARPGROUP.ARRIVE ;  /* 0x00000000000079c5 */ /* 0x000fe20000000000 */
[----:B------:R-:W-:Y:S02]  /*b280*/  MOV R23, 0xc0000010 ;  /* 0xc000001000177802 */ /* 0x000fe40000000f00 */
[----:B------:R-:W-:Y:S02]  /*b290*/  R2UR UR6, R22 ;  /* 0x00000000160672ca */ /* 0x000fe400000e0000 */
[----:B------:R-:W-:-:S02]  /*b2a0*/  R2UR UR7, R23 ;  /* 0x00000000170772ca */ /* 0x000fc400000e0000 */
[----:B------:R-:W-:-:S11]  /*b2b0*/  ISETP.NE.AND P1, PT, R9, RZ, PT ;  /* 0x000000ff0900720c */ /* 0x000fd60003f25270 */
[----:B------:R-:W-:Y:S03]  /*b2c0*/  HGMMA.64x256x16.F32.BF16 R24, gdesc[UR4], RZ, !UPT, gsb0 ;  /* 0x03e00000041879f0 */ /* 0x000fe6000c0018ff */
[----:B------:R-:W-:Y:S02]  /*b2d0*/  WARPGROUP.DEPBAR.LE gsb0, 0x0 ;  /* 0x00008000000079c5 */ /* 0x000fe40000010000 */
[----:B------:R-:W-:Y:S05]  /*b2e0*/  @P1 BRA `(.L_x_39) ;  /* 0x0000000000901947 */ /* 0x000fea0003800000 */
[----:B------:R-:W-:-:S13]  /*b2f0*/  ISETP.LT.OR P2, PT, R7, 0x1, !P0 ;  /* 0x000000010700780c */ /* 0x000fda0004741670 */
[----:B------:R-:W-:Y:S05]  /*b300*/  @P2 BRA `(.L_x_40) ;  /* 0x0000000000842947 */ /* 0x000fea0003800000 */
[----:B-1----:R-:W-:Y:S01]  /*b310*/  IMAD R14, R5, 0x8, R2 ;  /* 0x00000008050e7824 */ /* 0x002fe200078e0202 */
[----:B------:R-:W-:Y:S02]  /*b320*/  SHF.L.U32 R19, R4, 0x1f, RZ ;  /* 0x0000001f04137819 */ /* 0x000fe400000006ff */
[----:B------:R-:W-:Y:S02]  /*b330*/  ISETP.NE.AND P3, PT, R0, RZ, PT ;  /* 0x000000ff0000720c */ /* 0x000fe40003f65270 */
[----:B------:R-:W1:Y:S02]  /*b340*/  SYNCS.PHASECHK.TRANS64.TRYWAIT P2, [R14+URZ+0x8820], R19 ;  /* 0x008820130e0075a7 */ /* 0x000e64000804017f */
[----:B-1----:R-:W-:Y:S09]  /*b350*/  @!P2 BRA `(.L_x_41) ;  /* 0x0000006c0038a947 */ /* 0x002ff20003800000 */
.L_x_83:
[----:B------:R-:W-:Y:S05]  /*b360*/  @P3 BRA `(.L_x_42) ;  /* 0x0000000000143947 */ /* 0x000fea0003800000 */
[----:B------:R-:W-:Y:S02]  /*b370*/  ISETP.NE.AND P2, PT, R17, RZ, PT ;  /* 0x000000ff1100720c */ /* 0x000fe40003f45270 */
[----:B-1----:R-:W-:-:S04]  /*b380*/  MOV R19, 0x2000 ;  /* 0x0000200000137802 */ /* 0x002fc80000000f00 */
[----:B------:R2:W-:Y:S07]  /*b390*/  SYNCS.ARRIVE.TRANS64 RZ, [R14+URZ+0x8800], R19 ;  /* 0x008800130eff79a7 */ /* 0x0005ee000800003f */
[----:B------:R-:W-:Y:S05]  /*b3a0*/  @!P2 BRA `(.L_x_42) ;  /* 0x000000000004a947 */ /* 0x000fea0003800000 */
[----:B------:R-:W-:Y:S01]  /*b3b0*/  BPT.TRAP 0x1 ;  /* 0x000000040000795c */ /* 0x000fe20000300000 */
.L_x_42:
[----:B-12---:R-:W-:Y:S01]  /*b3c0*/  IMAD R19, R5, 0x2000, R2 ;  /* 0x0000200005137824 */ /* 0x006fe200078e0202 */
        /* <DEDUP_REMOVED lines=10> */
[----:B------:R-:W-:Y:S01]  /*b470*/  UMOV UR12, UR36 ;  /* 0x00000024000c7c82 */ /* 0x000fe20008000000 */
[----:B------:R-:W-:Y:S01]  /*b480*/  UMOV UR13, UR37 ;  /* 0x00000025000d7c82 */ /* 0x000fe20008000000 */
[----:B------:R-:W-:Y:S01]  /*b490*/  ISETP.NE.AND P2, PT, R5, 0x4, PT ;  /* 0x000000040500780c */ /* 0x000fe20003f45270 */
[----:B------:R-:W-:-:S02]  /*b4a0*/  USHF.L.U32 UR11, UR11, 0x8, URZ ;  /* 0x000000080b0b7899 */ /* 0x000fc4000800063f */
[----:B------:R-:W-:Y:S01]  /*b4b0*/  UIADD3 UR9, UR9, 0x8800, URZ ;  /* 0x0000880009097890 */ /* 0x000fe2000fffe03f */
[----:B------:R-:W-:Y:S01]  /*b4c0*/  SEL R19, RZ, 0x1, P2 ;  /* 0x00000001ff137807 */ /* 0x000fe20001000000 */
[----:B------:R-:W-:Y:S01]  /*b4d0*/  UIADD3 UR8, UR8, 0x800, URZ ;  /* 0x0000080008087890 */ /* 0x000fe2000fffe03f */
[----:B------:R-:W-:Y:S02]  /*b4e0*/  SEL R5, R5, RZ, P2 ;  /* 0x000000ff05057207 */ /* 0x000fe40001000000 */
[----:B------:R-:W-:-:S06]  /*b4f0*/  LOP3.LUT R4, R4, R19, RZ, 0x3c, !PT ;  /* 0x0000001304047212 */ /* 0x000fcc00078e3cff */
[----:B------:R2:W-:Y:S02]  /*b500*/  UTMALDG.4D [UR8], [UR6], desc[UR22] ;  /* 0x00001608060075b4 */ /* 0x0005e40008019000 */
[----:B--2---:R-:W-:Y:S01]  /*b510*/  NOP ;  /* 0x0000000000007918 */ /* 0x004fe20000000000 */
.L_x_40:
[----:B------:R-:W-:-:S07]  /*b520*/  VIADD R7, R7, 0xffffffff ;  /* 0xffffffff07077836 */ /* 0x000fce0000000000 */
.L_x_39:
[----:B------:R-:W-:Y:S01]  /*b530*/  IADD3 R15, R15, 0x1, RZ ;  /* 0x000000010f0f7810 */ /* 0x000fe20007ffe0ff */
[----:B------:R-:W-:Y:S05]  /*b540*/  WARPSYNC.ALL ;  /* 0x0000000000007948 */ /* 0x000fea0003800000 */
[----:B------:R-:W-:-:S04]  /*b550*/  ISETP.NE.AND P2, PT, R15, 0x4, PT ;  /* 0x000000040f00780c */ /* 0x000fc80003f45270 */
[----:B-1----:R-:W-:Y:S02]  /*b560*/  SEL R14, RZ, 0x1, P2 ;  /* 0x00000001ff0e7807 */ /* 0x002fe40001000000 */
[----:B------:R-:W-:Y:S02]  /*b570*/  SEL R15, R15, RZ, P2 ;  /* 0x000000ff0f0f7207 */ /* 0x000fe40001000000 */
[----:B------:R-:W-:Y:S01]  /*b580*/  LOP3.LUT R3, R3, R14, RZ, 0x3c, !PT ;  /* 0x0000000e03037212 */ /* 0x000fe200078e3cff */
[C---:B------:R-:W-:Y:S01]  /*b590*/  VIADD R14, R10.reuse, 0x1 ;  /* 0x000000010a0e7836 */ /* 0x040fe20000000000 */
[C---:B------:R-:W-:Y:S01]  /*b5a0*/  ISETP.GE.AND P5, PT, R10.reuse, UR17, PT ;  /* 0x000000110a007c0c */ /* 0x040fe2000bfa6270 */
[C---:B------:R-:W-:Y:S01]  /*b5b0*/  VIADD R22, R10.reuse, 0x9 ;  /* 0x000000090a167836 */ /* 0x040fe20000000000 */
[----:B------:R-:W-:Y:S01]  /*b5c0*/  IADD3 R19, R10, 0x8, RZ ;  /* 0x000000080a137810 */ /* 0x000fe20007ffe0ff */
[----:B------:R-:W-:Y:S01]  /*b5d0*/  BSSY B0, `(.L_x_43) ;  /* 0x00001a0000007945 */ /* 0x000fe20003800000 */
[----:B------:R-:W-:-:S02]  /*b5e0*/  ISETP.GE.AND P2, PT, R14, UR17, PT ;  /* 0x000000110e007c0c */ /* 0x000fc4000bf46270 */
[----:B------:R-:W-:Y:S02]  /*b5f0*/  IADD3 R14, R10, 0x10, RZ ;  /* 0x000000100a0e7810 */ /* 0x000fe40007ffe0ff */
[----:B------:R-:W-:Y:S02]  /*b600*/  FSEL R24, R24, -INF , !P5 ;  /* 0xff80000018187808 */ /* 0x000fe40006800000 */
[----:B------:R-:W-:Y:S01]  /*b610*/  ISETP.GE.AND P6, PT, R14, UR17, PT ;  /* 0x000000110e007c0c */ /* 0x000fe2000bfc6270 */
[----:B------:R-:W-:Y:S01]  /*b620*/  VIADD R14, R10, 0x11 ;  /* 0x000000110a0e7836 */ /* 0x000fe20000000000 */
[----:B------:R-:W-:Y:S01]  /*b630*/  FSEL R23, R26, -INF , !P5 ;  /* 0xff8000001a177808 */ /* 0x000fe20006800000 */
[----:B------:R-:W-:Y:S01]  /*b640*/  VIADD R26, R10, 0x89 ;  /* 0x000000890a1a7836 */ /* 0x000fe20000000000 */
[----:B------:R-:W-:Y:S02]  /*b650*/  ISETP.GE.AND P4, PT, R19, UR17, PT ;  /* 0x0000001113007c0c */ /* 0x000fe4000bf86270 */
[----:B------:R-:W-:Y:S01]  /*b660*/  ISETP.GE.AND P5, PT, R14, UR17, PT ;  /* 0x000000110e007c0c */ /* 0x000fe2000bfa6270 */
[----:B------:R-:W-:Y:S01]  /*b670*/  VIADD R14, R10, 0x19 ;  /* 0x000000190a0e7836 */ /* 0x000fe20000000000 */
[----:B------:R-:W-:-:S02]  /*b680*/  FSEL R28, R28, -INF , !P4 ;  /* 0xff8000001c1c7808 */ /* 0x000fc40006000000 */
[----:B------:R-:W-:Y:S02]  /*b690*/  FSEL R30, R30, -INF , !P4 ;  /* 0xff8000001e1e7808 */ /* 0x000fe40006000000 */
[----:B------:R-:W-:Y:S01]  /*b6a0*/  ISETP.GE.AND P4, PT, R14, UR17, PT ;  /* 0x000000110e007c0c */ /* 0x000fe2000bf86270 */
[C---:B------:R-:W-:Y:S01]  /*b6b0*/  VIADD R14, R10.reuse, 0x21 ;  /* 0x000000210a0e7836 */ /* 0x040fe20000000000 */
[----:B------:R-:W-:Y:S02]  /*b6c0*/  IADD3 R19, R10, 0x18, RZ ;  /* 0x000000180a137810 */ /* 0x000fe40007ffe0ff */
[----:B------:R-:W-:Y:S02]  /*b6d0*/  FSEL R32, R32, -INF , !P6 ;  /* 0xff80000020207808 */ /* 0x000fe40007000000 */
[----:B------:R-:W-:Y:S02]  /*b6e0*/  FSEL R34, R34, -INF , !P6 ;  /* 0xff80000022227808 */ /* 0x000fe40007000000 */
[----:B------:R-:W-:-:S02]  /*b6f0*/  FSEL R25, R25, -INF , !P2 ;  /* 0xff80000019197808 */ /* 0x000fc40005000000 */
[----:B------:R-:W-:Y:S02]  /*b700*/  FSEL R27, R27, -INF , !P2 ;  /* 0xff8000001b1b7808 */ /* 0x000fe40005000000 */
[----:B------:R-:W-:Y:S01]  /*b710*/  ISETP.GE.AND P6, PT, R14, UR17, PT ;  /* 0x000000110e007c0c */ /* 0x000fe2000bfc6270 */
[----:B------:R-:W-:Y:S01]  /*b720*/  VIADD R14, R10, 0x29 ;  /* 0x000000290a0e7836 */ /* 0x000fe20000000000 */
[----:B------:R-:W-:Y:S02]  /*b730*/  ISETP.GE.AND P2, PT, R19, UR17, PT ;  /* 0x0000001113007c0c */ /* 0x000fe4000bf46270 */
[----:B------:R-:W-:Y:S02]  /*b740*/  ISETP.GE.AND P3, PT, R22, UR17, PT ;  /* 0x0000001116007c0c */ /* 0x000fe4000bf66270 */
[----:B------:R-:W-:Y:S02]  /*b750*/  IADD3 R19, R10, 0x20, RZ ;  /* 0x000000200a137810 */ /* 0x000fe40007ffe0ff */
[----:B------:R-:W-:-:S02]  /*b760*/  FSEL R36, R36, -INF , !P2 ;  /* 0xff80000024247808 */ /* 0x000fc40005000000 */
[----:B------:R-:W-:Y:S02]  /*b770*/  FSEL R38, R38, -INF , !P2 ;  /* 0xff80000026267808 */ /* 0x000fe40005000000 */
[----:B------:R-:W-:Y:S02]  /*b780*/  FSEL R29, R29, -INF , !P3 ;  /* 0xff8000001d1d7808 */ /* 0x000fe40005800000 */
[----:B------:R-:W-:Y:S02]  /*b790*/  FSEL R31, R31, -INF , !P3 ;  /* 0xff8000001f1f7808 */ /* 0x000fe40005800000 */
[----:B------:R-:W-:Y:S01]  /*b7a0*/  ISETP.GE.AND P2, PT, R14, UR17, PT ;  /* 0x000000110e007c0c */ /* 0x000fe2000bf46270 */
[C---:B------:R-:W-:Y:S01]  /*b7b0*/  VIADD R14, R10.reuse, 0x31 ;  /* 0x000000310a0e7836 */ /* 0x040fe20000000000 */
[----:B------:R-:W-:Y:S02]  /*b7c0*/  ISETP.GE.AND P3, PT, R19, UR17, PT ;  /* 0x0000001113007c0c */ /* 0x000fe4000bf66270 */
[----:B------:R-:W-:-:S02]  /*b7d0*/  IADD3 R19, R10, 0x28, RZ ;  /* 0x000000280a137810 */ /* 0x000fc40007ffe0ff */
[----:B------:R-:W-:Y:S02]  /*b7e0*/  FSEL R40, R40, -INF , !P3 ;  /* 0xff80000028287808 */ /* 0x000fe40005800000 */
[----:B------:R-:W-:Y:S02]  /*b7f0*/  FSEL R42, R42, -INF , !P3 ;  /* 0xff8000002a2a7808 */ /* 0x000fe40005800000 */
[----:B------:R-:W-:Y:S02]  /*b800*/  FSEL R33, R33, -INF , !P5 ;  /* 0xff80000021217808 */ /* 0x000fe40006800000 */
[----:B------:R-:W-:Y:S02]  /*b810*/  FSEL R35, R35, -INF , !P5 ;  /* 0xff80000023237808 */ /* 0x000fe40006800000 */
[----:B------:R-:W-:Y:S01]  /*b820*/  ISETP.GE.AND P3, PT, R14, UR17, PT ;  /* 0x000000110e007c0c */ /* 0x000fe2000bf66270 */
[----:B------:R-:W-:Y:S01]  /*b830*/  VIADD R14, R10, 0x39 ;  /* 0x000000390a0e7836 */ /* 0x000fe20000000000 */
[----:B------:R-:W-:-:S02]  /*b840*/  ISETP.GE.AND P5, PT, R19, UR17, PT ;  /* 0x0000001113007c0c */ /* 0x000fc4000bfa6270 */
[----:B------:R-:W-:Y:S02]  /*b850*/  IADD3 R19, R10, 0x30, RZ ;  /* 0x000000300a137810 */ /* 0x000fe40007ffe0ff */
        /* <DEDUP_REMOVED lines=28> */
[----:B------:R-:W-:-:S02]  /*ba20*/  ISETP.GE.AND P3, PT, R19, UR17, PT ;  /* 0x0000001113007c0c */ /* 0x000fc4000bf66270 */
[----:B------:R-:W-:Y:S01]  /*ba30*/  ISETP.GE.AND P2, PT, R14, UR17, PT ;  /* 0x000000110e007c0c */ /* 0x000fe2000bf46270 */
[C---:B------:R-:W-:Y:S01]  /*ba40*/  VIADD R14, R10.reuse, 0x59 ;  /* 0x000000590a0e7836 */ /* 0x040fe20000000000 */
[----:B------:R-:W-:Y:S02]  /*ba50*/  IADD3 R19, R10, 0x50, RZ ;  /* 0x000000500a137810 */ /* 0x000fe40007ffe0ff */
[----:B------:R-:W-:Y:S02]  /*ba60*/  FSEL R53, R53, -INF , !P5 ;  /* 0xff80000035357808 */ /* 0x000fe40006800000 */
[----:B------:R-:W-:Y:S02]  /*ba70*/  FSEL R55, R55, -INF , !P5 ;  /* 0xff80000037377808 */ /* 0x000fe40006800000 */
[----:B------:R-:W-:Y:S02]  /*ba80*/  ISETP.GE.AND P5, PT, R19, UR17, PT ;  /* 0x0000001113007c0c */ /* 0x000fe4000bfa6270 */
[----:B------:R-:W-:-:S02]  /*ba90*/  FSEL R60, R60, -INF , !P3 ;  /* 0xff8000003c3c7808 */ /* 0x000fc40005800000 */
[----:B------:R-:W-:Y:S02]  /*baa0*/  FSEL R62, R62, -INF , !P3 ;  /* 0xff8000003e3e7808 */ /* 0x000fe40005800000 */
[----:B------:R-:W-:Y:S02]  /*bab0*/  IADD3 R19, R10, 0x58, RZ ;  /* 0x000000580a137810 */ /* 0x000fe40007ffe0ff */
[----:B------:R-:W-:Y:S01]  /*bac0*/  ISETP.GE.AND P3, PT, R14, UR17, PT ;  /* 0x000000110e007c0c */ /* 0x000fe2000bf66270 */
[----:B------:R-:W-:Y:S01]  /*bad0*/  VIADD R14, R10, 0x61 ;  /* 0x000000610a0e7836 */ /* 0x000fe20000000000 */
[----:B------:R-:W-:Y:S02]  /*bae0*/  FSEL R57, R57, -INF , !P4 ;  /* 0xff80000039397808 */ /* 0x000fe40006000000 */
[----:B------:R-:W-:Y:S02]  /*baf0*/  FSEL R59, R59, -INF , !P4 ;  /* 0xff8000003b3b7808 */ /* 0x000fe40006000000 */
[----:B------:R-:W-:-:S02]  /*bb00*/  ISETP.GE.AND P4, PT, R19, UR17, PT ;  /* 0x0000001113007c0c */ /* 0x000fc4000bf86270 */
[----:B------:R-:W-:Y:S02]  /*bb10*/  IADD3 R19, R10, 0x60, RZ ;  /* 0x000000600a137810 */ /* 0x000fe40007ffe0ff */
[----:B------:R-:W-:Y:S02]  /*bb20*/  FSEL R64, R64, -INF , !P5 ;  /* 0xff80000040407808 */ /* 0x000fe40006800000 */
[----:B------:R-:W-:Y:S02]  /*bb30*/  FSEL R66, R66, -INF , !P5 ;  /* 0xff80000042427808 */ /* 0x000fe40006800000 */
[----:B------:R-:W-:Y:S01]  /*bb40*/  ISETP.GE.AND P5, PT, R14, UR17, PT ;  /* 0x000000110e007c0c */ /* 0x000fe2000bfa6270 */
[----:B------:R-:W-:Y:S01]  /*bb50*/  VIADD R14, R10, 0x69 ;  /* 0x000000690a0e7836 */ /* 0x000fe20000000000 */
[----:B------:R-:W-:Y:S02]  /*bb60*/  FSEL R61, R61, -INF , !P6 ;  /* 0xff8000003d3d7808 */ /* 0x000fe40007000000 */
[----:B------:R-:W-:-:S02]  /*bb70*/  FSEL R63, R63, -INF , !P6 ;  /* 0xff8000003f3f7808 */ /* 0x000fc40007000000 */
[----:B------:R-:W-:Y:S02]  /*bb80*/  ISETP.GE.AND P6, PT, R19, UR17, PT ;  /* 0x0000001113007c0c */ /* 0x000fe4000bfc6270 */
[----:B------:R-:W-:Y:S02]  /*bb90*/  IADD3 R19, R10, 0x68, RZ ;  /* 0x000000680a137810 */ /* 0x000fe40007ffe0ff */
[----:B------:R-:W-:Y:S02]  /*bba0*/  FSEL R68, R68, -INF , !P4 ;  /* 0xff80000044447808 */ /* 0x000fe40006000000 */
[----:B------:R-:W-:Y:S02]  /*bbb0*/  FSEL R70, R70, -INF , !P4 ;  /* 0xff80000046467808 */ /* 0x000fe40006000000 */
[----:B------:R-:W-:Y:S01]  /*bbc0*/  ISETP.GE.AND P4, PT, R14, UR17, PT ;  /* 0x000000110e007c0c */ /* 0x000fe2000bf86270 */
[----:B------:R-:W-:Y:S01]  /*bbd0*/  VIADD R14, R10, 0x71 ;  /* 0x000000710a0e7836 */ /* 0x000fe20000000000 */
[----:B------:R-:W-:-:S02]  /*bbe0*/  FSEL R65, R65, -INF , !P2 ;  /* 0xff80000041417808 */ /* 0x000fc40005000000 */
[----:B------:R-:W-:Y:S02]  /*bbf0*/  FSEL R67, R67, -INF , !P2 ;  /* 0xff80000043437808 */ /* 0x000fe40005000000 */
[----:B------:R-:W-:Y:S02]  /*bc00*/  ISETP.GE.AND P2, PT, R19, UR17, PT ;  /* 0x0000001113007c0c */ /* 0x000fe4000bf46270 */
[----:B------:R-:W-:Y:S02]  /*bc10*/  IADD3 R19, R10, 0x70, RZ ;  /* 0x000000700a137810 */ /* 0x000fe40007ffe0ff */
[----:B------:R-:W-:Y:S02]  /*bc20*/  FSEL R72, R72, -INF , !P6 ;  /* 0xff80000048487808 */ /* 0x000fe40007000000 */
[----:B------:R-:W-:Y:S02]  /*bc30*/  FSEL R74, R74, -INF , !P6 ;  /* 0xff8000004a4a7808 */ /* 0x000fe40007000000 */
[----:B------:R-:W-:-:S02]  /*bc40*/  FSEL R69, R69, -INF , !P3 ;  /* 0xff80000045457808 */ /* 0x000fc40005800000 */
[----:B------:R-:W-:Y:S02]  /*bc50*/  FSEL R71, R71, -INF , !P3 ;  /* 0xff80000047477808 */ /* 0x000fe40005800000 */
[----:B------:R-:W-:Y:S01]  /*bc60*/  ISETP.GE.AND P6, PT, R14, UR17, PT ;  /* 0x000000110e007c0c */ /* 0x000fe2000bfc6270 */
[C---:B------:R-:W-:Y:S01]  /*bc70*/  VIADD R14, R10.reuse, 0x79 ;  /* 0x000000790a0e7836 */ /* 0x040fe20000000000 */
[----:B------:R-:W-:Y:S02]  /*bc80*/  ISETP.GE.AND P3, PT, R19, UR17, PT ;  /* 0x0000001113007c0c */ /* 0x000fe4000bf66270 */
[----:B------:R-:W-:Y:S02]  /*bc90*/  IADD3 R19, R10, 0x78, RZ ;  /* 0x000000780a137810 */ /* 0x000fe40007ffe0ff */
[----:B------:R-:W-:Y:S02]  /*bca0*/  FSEL R73, R73, -INF , !P5 ;  /* 0xff80000049497808 */ /* 0x000fe40006800000 */
[----:B------:R-:W-:-:S02]  /*bcb0*/  FSEL R75, R75, -INF , !P5 ;  /* 0xff8000004b4b7808 */ /* 0x000fc40006800000 */
[----:B------:R-:W-:Y:S02]  /*bcc0*/  FSEL R76, R76, -INF , !P2 ;  /* 0xff8000004c4c7808 */ /* 0x000fe40005000000 */
[----:B------:R-:W-:Y:S02]  /*bcd0*/  FSEL R78, R78, -INF , !P2 ;  /* 0xff8000004e4e7808 */ /* 0x000fe40005000000 */
[----:B------:R-:W-:Y:S02]  /*bce0*/  ISETP.GE.AND P5, PT, R19, UR17, PT ;  /* 0x0000001113007c0c */ /* 0x000fe4000bfa6270 */
[----:B------:R-:W-:Y:S01]  /*bcf0*/  ISETP.GE.AND P2, PT, R14, UR17, PT ;  /* 0x000000110e007c0c */ /* 0x000fe2000bf46270 */
[C---:B------:R-:W-:Y:S01]  /*bd00*/  VIADD R14, R10.reuse, 0x81 ;  /* 0x000000810a0e7836 */ /* 0x040fe20000000000 */
[----:B------:R-:W-:Y:S02]  /*bd10*/  IADD3 R19, R10, 0x80, RZ ;  /* 0x000000800a137810 */ /* 0x000fe40007ffe0ff */
[----:B------:R-:W-:-:S02]  /*bd20*/  FSEL R77, R77, -INF , !P4 ;  /* 0xff8000004d4d7808 */ /* 0x000fc40006000000 */
[----:B------:R-:W-:Y:S02]  /*bd30*/  FSEL R79, R79, -INF , !P4 ;  /* 0xff8000004f4f7808 */ /* 0x000fe40006000000 */
[----:B------:R-:W-:Y:S02]  /*bd40*/  ISETP.GE.AND P4, PT, R19, UR17, PT ;  /* 0x0000001113007c0c */ /* 0x000fe4000bf86270 */
[----:B------:R-:W-:Y:S02]  /*bd50*/  FSEL R80, R80, -INF , !P3 ;  /* 0xff80000050507808 */ /* 0x000fe40005800000 */
[----:B------:R-:W-:Y:S02]  /*bd60*/  FSEL R82, R82, -INF , !P3 ;  /* 0xff80000052527808 */ /* 0x000fe40005800000 */
[----:B------:R-:W-:Y:S02]  /*bd70*/  IADD3 R19, R10, 0x88, RZ ;  /* 0x000000880a137810 */ /* 0x000fe40007ffe0ff */
[----:B------:R-:W-:-:S02]  /*bd80*/  ISETP.GE.AND P3, PT, R14, UR17, PT ;  /* 0x000000110e007c0c */ /* 0x000fc4000bf66270 */
[----:B------:R-:W-:Y:S02]  /*bd90*/  FMNMX R14, R24, R21, !PT ;  /* 0x00000015180e7209 */ /* 0x000fe40007800000 */
[----:B------:R-:W-:Y:S02]  /*bda0*/  FSEL R81, R81, -INF , !P6 ;  /* 0xff80000051517808 */ /* 0x000fe40007000000 */
[----:B------:R-:W-:Y:S02]  /*bdb0*/  FSEL R83, R83, -INF , !P6 ;  /* 0xff80000053537808 */ /* 0x000fe40007000000 */
[----:B------:R-:W-:Y:S02]  /*bdc0*/  ISETP.GE.AND P6, PT, R19, UR17, PT ;  /* 0x0000001113007c0c */ /* 0x000fe4000bfc6270 */
        /* <DEDUP_REMOVED lines=43> */
[----:B------:R-:W-:-:S02]  /*c080*/  FSEL R84, R84, -INF , !P5 ;  /* 0xff80000054547808 */ /* 0x000fc40006800000 */
[----:B------:R-:W-:Y:S02]  /*c090*/  FSEL R86, R86, -INF , !P5 ;  /* 0xff80000056567808 */ /* 0x000fe40006800000 */
[----:B------:R-:W-:Y:S02]  /*c0a0*/  ISETP.GE.AND P5, PT, R26, UR17, PT ;  /* 0x000000111a007c0c */ /* 0x000fe4000bfa6270 */
[----:B------:R-:W-:Y:S02]  /*c0b0*/  IADD3 R26, R10, 0x90, RZ ;  /* 0x000000900a1a7810 */ /* 0x000fe40007ffe0ff */
[----:B------:R-:W-:Y:S02]  /*c0c0*/  FMNMX R161, R67, R22, !PT ;  /* 0x0000001643a17209 */ /* 0x000fe40007800000 */
[----:B------:R-:W-:Y:S02]  /*c0d0*/  FMNMX R19, R69, R14, !PT ;  /* 0x0000000e45137209 */ /* 0x000fe40007800000 */
[----:B------:R-:W-:-:S02]  /*c0e0*/  FSEL R85, R85, -INF , !P2 ;  /* 0xff80000055557808 */ /* 0x000fc40005000000 */
[----:B------:R-:W-:Y:S02]  /*c0f0*/  FSEL R87, R87, -INF , !P2 ;  /* 0xff80000057577808 */ /* 0x000fe40005000000 */
[----:B------:R-:W-:Y:S01]  /*c100*/  ISETP.GE.AND P2, PT, R26, UR17, PT ;  /* 0x000000111a007c0c */ /* 0x000fe2000bf46270 */
[----:B------:R-:W-:Y:S01]  /*c110*/  VIADD R26, R10, 0x91 ;  /* 0x000000910a1a7836 */ /* 0x000fe20000000000 */
[----:B------:R-:W-:Y:S02]  /*c120*/  FMNMX R22, R70, R161, !PT ;  /* 0x000000a146167209 */ /* 0x000fe40007800000 */
[----:B------:R-:W-:Y:S02]  /*c130*/  FMNMX R14, R72, R19, !PT ;  /* 0x00000013480e7209 */ /* 0x000fe40007800000 */
[----:B------:R-:W-:Y:S02]  /*c140*/  FMNMX R161, R71, R22, !PT ;  /* 0x0000001647a17209 */ /* 0x000fe40007800000 */
[----:B------:R-:W-:-:S02]  /*c150*/  FSEL R88, R88, -INF , !P4 ;  /* 0xff80000058587808 */ /* 0x000fc40006000000 */
[----:B------:R-:W-:Y:S02]  /*c160*/  FSEL R90, R90, -INF , !P4 ;  /* 0xff8000005a5a7808 */ /* 0x000fe40006000000 */
[----:B------:R-:W-:Y:S02]  /*c170*/  FMNMX R19, R73, R14, !PT ;  /* 0x0000000e49137209 */ /* 0x000fe40007800000 */
[----:B------:R-:W-:Y:S02]  /*c180*/  ISETP.GE.AND P4, PT, R26, UR17, PT ;  /* 0x000000111a007c0c */ /* 0x000fe4000bf86270 */
[----:B------:R-:W-:Y:S02]  /*c190*/  IADD3 R26, R10, 0x98, RZ ;  /* 0x000000980a1a7810 */ /* 0x000fe40007ffe0ff */
[----:B------:R-:W-:Y:S02]  /*c1a0*/  FMNMX R22, R74, R161, !PT ;  /* 0x000000a14a167209 */ /* 0x000fe40007800000 */
[----:B------:R-:W-:-:S02]  /*c1b0*/  FMNMX R14, R76, R19, !PT ;  /* 0x000000134c0e7209 */ /* 0x000fc40007800000 */
[----:B------:R-:W-:Y:S02]  /*c1c0*/  FSEL R89, R89, -INF , !P3 ;  /* 0xff80000059597808 */ /* 0x000fe40005800000 */
[----:B------:R-:W-:Y:S02]  /*c1d0*/  FSEL R91, R91, -INF , !P3 ;  /* 0xff8000005b5b7808 */ /* 0x000fe40005800000 */
[----:B------:R-:W-:Y:S01]  /*c1e0*/  ISETP.GE.AND P3, PT, R26, UR17, PT ;  /* 0x000000111a007c0c */ /* 0x000fe2000bf66270 */
[----:B------:R-:W-:Y:S01]  /*c1f0*/  VIADD R26, R10, 0x99 ;  /* 0x000000990a1a7836 */ /* 0x000fe20000000000 */
[----:B------:R-:W-:Y:S02]  /*c200*/  FMNMX R161, R75, R22, !PT ;  /* 0x000000164ba17209 */ /* 0x000fe40007800000 */
[----:B------:R-:W-:Y:S02]  /*c210*/  FMNMX R19, R77, R14, !PT ;  /* 0x0000000e4d137209 */ /* 0x000fe40007800000 */
[----:B------:R-:W-:-:S02]  /*c220*/  FSEL R92, R92, -INF , !P6 ;  /* 0xff8000005c5c7808 */ /* 0x000fc40007000000 */
[----:B------:R-:W-:Y:S02]  /*c230*/  FSEL R94, R94, -INF , !P6 ;  /* 0xff8000005e5e7808 */ /* 0x000fe40007000000 */
[----:B------:R-:W-:Y:S02]  /*c240*/  FMNMX R22, R78, R161, !PT ;  /* 0x000000a14e167209 */ /* 0x000fe40007800000 */
[----:B------:R-:W-:Y:S02]  /*c250*/  ISETP.GE.AND P6, PT, R26, UR17, PT ;  /* 0x000000111a007c0c */ /* 0x000fe4000bfc6270 */
[----:B------:R-:W-:Y:S02]  /*c260*/  FMNMX R14, R80, R19, !PT ;  /* 0x00000013500e7209 */ /* 0x000fe40007800000 */
[----:B------:R-:W-:Y:S02]  /*c270*/  IADD3 R26, R10, 0xa0, RZ ;  /* 0x000000a00a1a7810 */ /* 0x000fe40007ffe0ff */
[----:B------:R-:W-:-:S02]  /*c280*/  FMNMX R161, R79, R22, !PT ;  /* 0x000000164fa17209 */ /* 0x000fc40007800000 */
[----:B------:R-:W-:Y:S02]  /*c290*/  FSEL R93, R93, -INF , !P5 ;  /* 0xff8000005d5d7808 */ /* 0x000fe40006800000 */
[----:B------:R-:W-:Y:S02]  /*c2a0*/  FSEL R95, R95, -INF , !P5 ;  /* 0xff8000005f5f7808 */ /* 0x000fe40006800000 */
[----:B------:R-:W-:Y:S02]  /*c2b0*/  FMNMX R19, R81, R14, !PT ;  /* 0x0000000e51137209 */ /* 0x000fe40007800000 */
[----:B------:R-:W-:Y:S01]  /*c2c0*/  ISETP.GE.AND P5, PT, R26, UR17, PT ;  /* 0x000000111a007c0c */ /* 0x000fe2000bfa6270 */
[----:B------:R-:W-:Y:S01]  /*c2d0*/  VIADD R26, R10, 0xa1 ;  /* 0x000000a10a1a7836 */ /* 0x000fe20000000000 */
[----:B------:R-:W-:Y:S02]  /*c2e0*/  FMNMX R22, R82, R161, !PT ;  /* 0x000000a152167209 */ /* 0x000fe40007800000 */
[----:B------:R-:W-:-:S02]  /*c2f0*/  FMNMX R14, R84, R19, !PT ;  /* 0x00000013540e7209 */ /* 0x000fc40007800000 */
[----:B------:R-:W-:Y:S02]  /*c300*/  FSEL R96, R96, -INF , !P2 ;  /* 0xff80000060607808 */ /* 0x000fe40005000000 */
[----:B------:R-:W-:Y:S02]  /*c310*/  FSEL R98, R98, -INF , !P2 ;  /* 0xff80000062627808 */ /* 0x000fe40005000000 */
        /* <DEDUP_REMOVED lines=11> */
[----:B------:R-:W-:Y:S02]  /*c3d0*/  FMNMX R19, R89, R14, !PT ;  /* 0x0000000e59137209 */ /* 0x000fe40007800000 */
[----:B------:R-:W-:Y:S02]  /*c3e0*/  FSEL R100, R100, -INF , !P3 ;  /* 0xff80000064647808 */ /* 0x000fe40005800000 */
[----:B------:R-:W-:Y:S02]  /*c3f0*/  FSEL R102, R102, -INF , !P3 ;  /* 0xff80000066667808 */ /* 0x000fe40005800000 */
[----:B------:R-:W-:Y:S02]  /*c400*/  ISETP.GE.AND P3, PT, R26, UR17, PT ;  /* 0x000000111a007c0c */ /* 0x000fe4000bf66270 */
[----:B------:R-:W-:Y:S02]  /*c410*/  IADD3 R26, R10, 0xb0, RZ ;  /* 0x000000b00a1a7810 */ /* 0x000fe40007ffe0ff */
[----:B------:R-:W-:-:S02]  /*c420*/  FMNMX R22, R90, R161, !PT ;  /* 0x000000a15a167209 */ /* 0x000fc40007800000 */
[----:B------:R-:W-:Y:S02]  /*c430*/  FMNMX R14, R92, R19, !PT ;  /* 0x000000135c0e7209 */ /* 0x000fe40007800000 */
[----:B------:R-:W-:Y:S02]  /*c440*/  FSEL R101, R101, -INF , !P6 ;  /* 0xff80000065657808 */ /* 0x000fe40007000000 */
[----:B------:R-:W-:Y:S02]  /*c450*/  FSEL R103, R103, -INF , !P6 ;  /* 0xff80000067677808 */ /* 0x000fe40007000000 */
[----:B------:R-:W-:Y:S01]  /*c460*/  ISETP.GE.AND P6, PT, R26, UR17, PT ;  /* 0x000000111a007c0c */ /* 0x000fe2000bfc6270 */
[----:B------:R-:W-:Y:S01]  /*c470*/  VIADD R26, R10, 0xb1 ;  /* 0x000000b10a1a7836 */ /* 0x000fe20000000000 */
[----:B------:R-:W-:Y:S02]  /*c480*/  FMNMX R161, R91, R22, !PT ;  /* 0x000000165ba17209 */ /* 0x000fe40007800000 */
[----:B------:R-:W-:-:S02]  /*c490*/  FMNMX R19, R93, R14, !PT ;  /* 0x0000000e5d137209 */ /* 0x000fc40007800000 */
[----:B------:R-:W-:Y:S02]  /*c4a0*/  FMNMX R22, R94, R161, !PT ;  /* 0x000000a15e167209 */ /* 0x000fe40007800000 */
[----:B------:R-:W-:Y:S02]  /*c4b0*/  FSEL R104, R104, -INF , !P5 ;  /* 0xff80000068687808 */ /* 0x000fe40006800000 */
[----:B------:R-:W-:Y:S02]  /*c4c0*/  FSEL R106, R106, -INF , !P5 ;  /* 0xff8000006a6a7808 */ /* 0x000fe40006800000 */
[----:B------:R-:W-:Y:S02]  /*c4d0*/  FMNMX R14, R96, R19, !PT ;  /* 0x00000013600e7209 */ /* 0x000fe40007800000 */
[----:B------:R-:W-:Y:S02]  /*c4e0*/  ISETP.GE.AND P5, PT, R26, UR17, PT ;  /* 0x000000111a007c0c */ /* 0x000fe4000bfa6270 */
[----:B------:R-:W-:-:S02]  /*c4f0*/  IADD3 R26, R10, 0xb8, RZ ;  /* 0x000000b80a1a7810 */ /* 0x000fc40007ffe0ff */
[----:B------:R-:W-:Y:S02]  /*c500*/  FMNMX R161, R95, R22, !PT ;  /* 0x000000165fa17209 */ /* 0x000fe40007800000 */
[----:B------:R-:W-:Y:S02]  /*c510*/  FMNMX R19, R97, R14, !PT ;  /* 0x0000000e61137209 */ /* 0x000fe40007800000 */
[----:B------:R-:W-:Y:S02]  /*c520*/  FSEL R105, R105, -INF , !P2 ;  /* 0xff80000069697808 */ /* 0x000fe40005000000 */
[----:B------:R-:W-:Y:S02]  /*c530*/  FSEL R107, R107, -INF , !P2 ;  /* 0xff8000006b6b7808 */ /* 0x000fe40005000000 */
[----:B------:R-:W-:Y:S01]  /*c540*/  ISETP.GE.AND P2, PT, R26, UR17, PT ;  /* 0x000000111a007c0c */ /* 0x000fe2000bf46270 */
[----:B------:R-:W-:Y:S01]  /*c550*/  VIADD R26, R10, 0xb9 ;  /* 0x000000b90a1a7836 */ /* 0x000fe20000000000 */
[----:B------:R-:W-:-:S02]  /*c560*/  FMNMX R22, R98, R161, !PT ;  /* 0x000000a162167209 */ /* 0x000fc40007800000 */
[----:B------:R-:W-:Y:S02]  /*c570*/  FMNMX R14, R100, R19, !PT ;  /* 0x00000013640e7209 */ /* 0x000fe40007800000 */
[----:B------:R-:W-:Y:S02]  /*c580*/  FSEL R108, R108, -INF , !P4 ;  /* 0xff8000006c6c7808 */ /* 0x000fe40006000000 */
[----:B------:R-:W-:Y:S02]  /*c590*/  FSEL R110, R110, -INF , !P4 ;  /* 0xff8000006e6e7808 */ /* 0x000fe40006000000 */
[----:B------:R-:W-:Y:S02]  /*c5a0*/  FMNMX R161, R99, R22, !PT ;  /* 0x0000001663a17209 */ /* 0x000fe40007800000 */
[----:B------:R-:W-:Y:S02]  /*c5b0*/  ISETP.GE.AND P4, PT, R26, UR17, PT ;  /* 0x000000111a007c0c */ /* 0x000fe4000bf86270 */
[----:B------:R-:W-:-:S02]  /*c5c0*/  FMNMX R19, R101, R14, !PT ;  /* 0x0000000e65137209 */ /* 0x000fc40007800000 */
[----:B------:R-:W-:Y:S02]  /*c5d0*/  IADD3 R26, R10, 0xc0, RZ ;  /* 0x000000c00a1a7810 */ /* 0x000fe40007ffe0ff */
[----:B------:R-:W-:Y:S02]  /*c5e0*/  FMNMX R22, R102, R161, !PT ;  /* 0x000000a166167209 */ /* 0x000fe40007800000 */
[----:B------:R-:W-:Y:S02]  /*c5f0*/  FSEL R109, R109, -INF , !P3 ;  /* 0xff8000006d6d7808 */ /* 0x000fe40005800000 */
[----:B------:R-:W-:Y:S02]  /*c600*/  FSEL R111, R111, -INF , !P3 ;  /* 0xff8000006f6f7808 */ /* 0x000fe40005800000 */
[----:B------:R-:W-:Y:S02]  /*c610*/  FMNMX R14, R104, R19, !PT ;  /* 0x00000013680e7209 */ /* 0x000fe40007800000 */
[----:B------:R-:W-:Y:S01]  /*c620*/  ISETP.GE.AND P3, PT, R26, UR17, PT ;  /* 0x000000111a007c0c */ /* 0x000fe2000bf66270 */
[----:B------:R-:W-:Y:S01]  /*c630*/  VIADD R26, R10, 0xc1 ;  /* 0x000000c10a1a7836 */ /* 0x000fe20000000000 */
[----:B------:R-:W-:-:S02]  /*c640*/  FMNMX R161, R103, R22, !PT ;  /* 0x0000001667a17209 */ /* 0x000fc40007800000 */
[----:B------:R-:W-:Y:S02]  /*c650*/  FMNMX R19, R105, R14, !PT ;  /* 0x0000000e69137209 */ /* 0x000fe40007800000 */
[----:B------:R-:W-:Y:S02]  /*c660*/  FSEL R112, R112, -INF , !P6 ;  /* 0xff80000070707808 */ /* 0x000fe40007000000 */
[----:B------:R-:W-:Y:S02]  /*c670*/  FSEL R114, R114, -INF , !P6 ;  /* 0xff80000072727808 */ /* 0x000fe40007000000 */
[----:B------:R-:W-:Y:S02]  /*c680*/  ISETP.GE.AND P6, PT, R26, UR17, PT ;  /* 0x000000111a007c0c */ /* 0x000fe4000bfc6270 */
[----:B------:R-:W-:Y:S02]  /*c690*/  FMNMX R22, R106, R161, !PT ;  /* 0x000000a16a167209 */ /* 0x000fe40007800000 */
[----:B------:R-:W-:-:S02]  /*c6a0*/  IADD3 R26, R10, 0xc8, RZ ;  /* 0x000000c80a1a7810 */ /* 0x000fc40007ffe0ff */
        /* <DEDUP_REMOVED lines=8> */
[----:B------:R-:W-:Y:S02]  /*c730*/  FMNMX R14, R112, R19, !PT ;  /* 0x00000013700e7209 */ /* 0x000fe40007800000 */
[----:B------:R-:W-:Y:S02]  /*c740*/  FSEL R116, R116, -INF , !P2 ;  /* 0xff80000074747808 */ /* 0x000fe40005000000 */
[----:B------:R-:W-:Y:S02]  /*c750*/  FSEL R118, R118, -INF , !P2 ;  /* 0xff80000076767808 */ /* 0x000fe40005000000 */
        /* <DEDUP_REMOVED lines=10> */
[----:B------:R-:W-:Y:S02]  /*c800*/  FMNMX R161, R115, R22, !PT ;  /* 0x0000001673a17209 */ /* 0x000fe40007800000 */
[----:B------:R-:W-:Y:S02]  /*c810*/  FSEL R120, R120, -INF , !P3 ;  /* 0xff80000078787808 */ /* 0x000fe40005800000 */
[----:B------:R-:W-:Y:S02]  /*c820*/  FSEL R122, R122, -INF , !P3 ;  /* 0xff8000007a7a7808 */ /* 0x000fe40005800000 */
[----:B------:R-:W-:Y:S02]  /*c830*/  FMNMX R19, R117, R14, !PT ;  /* 0x0000000e75137209 */ /* 0x000fe40007800000 */
[----:B------:R-:W-:-:S02]  /*c840*/  ISETP.GE.AND P3, PT, R26, UR17, PT ;  /* 0x000000111a007c0c */ /* 0x000fc4000bf66270 */
[----:B------:R-:W-:Y:S02]  /*c850*/  IADD3 R26, R10, 0xd8, RZ ;  /* 0x000000d80a1a7810 */ /* 0x000fe40007ffe0ff */
[----:B------:R-:W-:Y:S02]  /*c860*/  FMNMX R22, R118, R161, !PT ;  /* 0x000000a176167209 */ /* 0x000fe40007800000 */
[----:B------:R-:W-:Y:S02]  /*c870*/  FSEL R121, R121, -INF , !P6 ;  /* 0xff80000079797808 */ /* 0x000fe40007000000 */
[----:B------:R-:W-:Y:S02]  /*c880*/  FMNMX R14, R120, R19, !PT ;  /* 0x00000013780e7209 */ /* 0x000fe40007800000 */
[----:B------:R-:W-:Y:S02]  /*c890*/  FSEL R123, R123, -INF , !P6 ;  /* 0xff8000007b7b7808 */ /* 0x000fe40007000000 */
[----:B------:R-:W-:Y:S01]  /*c8a0*/  ISETP.GE.AND P6, PT, R26, UR17, PT ;  /* 0x000000111a007c0c */ /* 0x000fe2000bfc6270 */
[----:B------:R-:W-:Y:S01]  /*c8b0*/  VIADD R26, R10, 0xd9 ;  /* 0x000000d90a1a7836 */ /* 0x000fe20000000000 */
[----:B------:R-:W-:-:S02]  /*c8c0*/  FMNMX R161, R119, R22, !PT ;  /* 0x0000001677a17209 */ /* 0x000fc40007800000 */
[----:B------:R-:W-:Y:S02]  /*c8d0*/  FSEL R124, R124, -INF , !P5 ;  /* 0xff8000007c7c7808 */ /* 0x000fe40006800000 */
[----:B------:R-:W-:Y:S02]  /*c8e0*/  FMNMX R19, R121, R14, !PT ;  /* 0x0000000e79137209 */ /* 0x000fe40007800000 */
[----:B------:R-:W-:Y:S02]  /*c8f0*/  FSEL R126, R126, -INF , !P5 ;  /* 0xff8000007e7e7808 */ /* 0x000fe40006800000 */
[----:B------:R-:W-:Y:S02]  /*c900*/  FMNMX R22, R122, R161, !PT ;  /* 0x000000a17a167209 */ /* 0x000fe40007800000 */
[----:B------:R-:W-:Y:S02]  /*c910*/  ISETP.GE.AND P5, PT, R26, UR17, PT ;  /* 0x000000111a007c0c */ /* 0x000fe4000bfa6270 */
[----:B------:R-:W-:-:S02]  /*c920*/  FSEL R125, R125, -INF , !P2 ;  /* 0xff8000007d7d7808 */ /* 0x000fc40005000000 */
[----:B------:R-:W-:Y:S02]  /*c930*/  FMNMX R14, R124, R19, !PT ;  /* 0x000000137c0e7209 */ /* 0x000fe40007800000 */
[----:B------:R-:W-:Y:S02]  /*c940*/  IADD3 R26, R10, 0xe0, RZ ;  /* 0x000000e00a1a7810 */ /* 0x000fe40007ffe0ff */
[----:B------:R-:W-:Y:S02]  /*c950*/  FMNMX R161, R123, R22, !PT ;  /* 0x000000167ba17209 */ /* 0x000fe40007800000 */
[----:B------:R-:W-:Y:S02]  /*c960*/  FSEL R127, R127, -INF , !P2 ;  /* 0xff8000007f7f7808 */ /* 0x000fe40005000000 */
[----:B------:R-:W-:Y:S02]  /*c970*/  FSEL R128, R128, -INF , !P4 ;  /* 0xff80000080807808 */ /* 0x000fe40006000000 */
[----:B------:R-:W-:-:S02]  /*c980*/  FMNMX R19, R125, R14, !PT ;  /* 0x0000000e7d137209 */ /* 0x000fc40007800000 */
[----:B------:R-:W-:Y:S01]  /*c990*/  ISETP.GE.AND P2, PT, R26, UR17, PT ;  /* 0x000000111a007c0c */ /* 0x000fe2000bf46270 */
[----:B------:R-:W-:Y:S01]  /*c9a0*/  VIADD R26, R10, 0xe1 ;  /* 0x000000e10a1a7836 */ /* 0x000fe20000000000 */
[----:B------:R-:W-:Y:S02]  /*c9b0*/  FMNMX R22, R126, R161, !PT ;  /* 0x000000a17e167209 */ /* 0x000fe40007800000 */
[----:B------:R-:W-:Y:S02]  /*c9c0*/  FSEL R129, R129, -INF , !P3 ;  /* 0xff80000081817808 */ /* 0x000fe40005800000 */
[----:B------:R-:W-:Y:S02]  /*c9d0*/  FMNMX R14, R128, R19, !PT ;  /* 0x00000013800e7209 */ /* 0x000fe40007800000 */
[----:B------:R-:W-:Y:S02]  /*c9e0*/  FSEL R130, R130, -INF , !P4 ;  /* 0xff80000082827808 */ /* 0x000fe40006000000 */
[----:B------:R-:W-:-:S02]  /*c9f0*/  ISETP.GE.AND P4, PT, R26, UR17, PT ;  /* 0x000000111a007c0c */ /* 0x000fc4000bf86270 */
[----:B------:R-:W-:Y:S02]  /*ca00*/  FMNMX R161, R127, R22, !PT ;  /* 0x000000167fa17209 */ /* 0x000fe40007800000 */
[----:B------:R-:W-:Y:S02]  /*ca10*/  IADD3 R26, R10, 0xe8, RZ ;  /* 0x000000e80a1a7810 */ /* 0x000fe40007ffe0ff */
[----:B------:R-:W-:Y:S02]  /*ca20*/  FSEL R132, R132, -INF , !P6 ;  /* 0xff80000084847808 */ /* 0x000fe40007000000 */
[----:B------:R-:W-:Y:S02]  /*ca30*/  FMNMX R19, R129, R14, !PT ;  /* 0x0000000e81137209 */ /* 0x000fe40007800000 */
[----:B------:R-:W-:Y:S02]  /*ca40*/  FSEL R131, R131, -INF , !P3 ;  /* 0xff80000083837808 */ /* 0x000fe40005800000 */
[----:B------:R-:W-:-:S02]  /*ca50*/  FMNMX R22, R130, R161, !PT ;  /* 0x000000a182167209 */ /* 0x000fc40007800000 */
[----:B------:R-:W-:Y:S01]  /*ca60*/  ISETP.GE.AND P3, PT, R26, UR17, PT ;  /* 0x000000111a007c0c */ /* 0x000fe2000bf66270 */
[----:B------:R-:W-:Y:S01]  /*ca70*/  VIADD R26, R10, 0xe9 ;  /* 0x000000e90a1a7836 */ /* 0x000fe20000000000 */
[----:B------:R-:W-:Y:S02]  /*ca80*/  FSEL R133, R133, -INF , !P5 ;  /* 0xff80000085857808 */ /* 0x000fe40006800000 */
[----:B------:R-:W-:Y:S02]  /*ca90*/  FMNMX R14, R132, R19, !PT ;  /* 0x00000013840e7209 */ /* 0x000fe40007800000 */
[----:B------:R-:W-:Y:S02]  /*caa0*/  FSEL R134, R134, -INF , !P6 ;  /* 0xff80000086867808 */ /* 0x000fe40007000000 */
[----:B------:R-:W-:Y:S02]  /*cab0*/  FMNMX R161, R131, R22, !PT ;  /* 0x0000001683a17209 */ /* 0x000fe40007800000 */
[----:B------:R-:W-:-:S02]  /*cac0*/  FSEL R136, R136, -INF , !P2 ;  /* 0xff80000088887808 */ /* 0x000fc40005000000 */
[----:B------:R-:W-:Y:S02]  /*cad0*/  FMNMX R19, R133, R14, !PT ;  /* 0x0000000e85137209 */ /* 0x000fe40007800000 */
[----:B------:R-:W-:Y:S02]  /*cae0*/  ISETP.GE.AND P6, PT, R26, UR17, PT ;  /* 0x000000111a007c0c */ /* 0x000fe4000bfc6270 */
[----:B------:R-:W-:Y:S02]  /*caf0*/  IADD3 R26, R10, 0xf0, RZ ;  /* 0x000000f00a1a7810 */ /* 0x000fe40007ffe0ff */
[----:B------:R-:W-:Y:S02]  /*cb00*/  FSEL R135, R135, -INF , !P5 ;  /* 0xff80000087877808 */ /* 0x000fe40006800000 */
[----:B------:R-:W-:Y:S02]  /*cb10*/  FMNMX R22, R134, R161, !PT ;  /* 0x000000a186167209 */ /* 0x000fe40007800000 */
[----:B------:R-:W-:-:S02]  /*cb20*/  FSEL R137, R137, -INF , !P4 ;  /* 0xff80000089897808 */ /* 0x000fc40006000000 */
[----:B------:R-:W-:Y:S02]  /*cb30*/  FMNMX R14, R136, R19, !PT ;  /* 0x00000013880e7209 */ /* 0x000fe40007800000 */
[----:B------:R-:W-:Y:S01]  /*cb40*/  ISETP.GE.AND P5, PT, R26, UR17, PT ;  /* 0x000000111a007c0c */ /* 0x000fe2000bfa6270 */
[----:B------:R-:W-:Y:S01]  /*cb50*/  VIADD R26, R10, 0xf1 ;  /* 0x000000f10a1a7836 */ /* 0x000fe20000000000 */
[----:B------:R-:W-:Y:S02]  /*cb60*/  FSEL R138, R138, -INF , !P2 ;  /* 0xff8000008a8a7808 */ /* 0x000fe40005000000 */
[----:B------:R-:W-:Y:S02]  /*cb70*/  FMNMX R161, R135, R22, !PT ;  /* 0x0000001687a17209 */ /* 0x000fe40007800000 */
[----:B------:R-:W-:Y:S02]  /*cb80*/  FSEL R140, R140, -INF , !P3 ;  /* 0xff8000008c8c7808 */ /* 0x000fe40005800000 */
[----:B------:R-:W-:-:S02]  /*cb90*/  FMNMX R19, R137, R14, !PT ;  /* 0x0000000e89137209 */ /* 0x000fc40007800000 */
[----:B------:R-:W-:Y:S02]  /*cba0*/  FSEL R139, R139, -INF , !P4 ;  /* 0xff8000008b8b7808 */ /* 0x000fe40006000000 */
[----:B------:R-:W-:Y:S02]  /*cbb0*/  FMNMX R22, R138, R161, !PT ;  /* 0x000000a18a167209 */ /* 0x000fe40007800000 */
[----:B------:R-:W-:Y:S02]  /*cbc0*/  FSEL R141, R141, -INF , !P6 ;  /* 0xff8000008d8d7808 */ /* 0x000fe40007000000 */
[----:B------:R-:W-:Y:S02]  /*cbd0*/  FMNMX R14, R140, R19, !PT ;  /* 0x000000138c0e7209 */ /* 0x000fe40007800000 */
[----:B------:R-:W-:Y:S02]  /*cbe0*/  ISETP.GE.AND P2, PT, R26, UR17, PT ;  /* 0x000000111a007c0c */ /* 0x000fe4000bf46270 */
[----:B------:R-:W-:-:S02]  /*cbf0*/  IADD3 R26, R10, 0xf8, RZ ;  /* 0x000000f80a1a7810 */ /* 0x000fc40007ffe0ff */
[----:B------:R-:W-:Y:S02]  /*cc00*/  FSEL R142, R142, -INF , !P3 ;  /* 0xff8000008e8e7808 */ /* 0x000fe40005800000 */
[----:B------:R-:W-:Y:S02]  /*cc10*/  FMNMX R161, R139, R22, !PT ;  /* 0x000000168ba17209 */ /* 0x000fe40007800000 */
[----:B------:R-:W-:Y:S02]  /*cc20*/  FSEL R144, R144, -INF , !P5 ;  /* 0xff80000090907808 */ /* 0x000fe40006800000 */
[----:B------:R-:W-:Y:S02]  /*cc30*/  FMNMX R19, R141, R14, !PT ;  /* 0x0000000e8d137209 */ /* 0x000fe40007800000 */
[----:B------:R-:W-:Y:S01]  /*cc40*/  ISETP.GE.AND P4, PT, R26, UR17, PT ;  /* 0x000000111a007c0c */ /* 0x000fe2000bf86270 */
[----:B------:R-:W-:Y:S01]  /*cc50*/  VIADD R26, R10, 0xf9 ;  /* 0x000000f90a1a7836 */ /* 0x000fe20000000000 */
[----:B------:R-:W-:-:S02]  /*cc60*/  FSEL R143, R143, -INF , !P6 ;  /* 0xff8000008f8f7808 */ /* 0x000fc40007000000 */
[----:B------:R-:W-:Y:S02]  /*cc70*/  FMNMX R22, R142, R161, !PT ;  /* 0x000000a18e167209 */ /* 0x000fe40007800000 */
[----:B------:R-:W-:Y:S02]  /*cc80*/  FSEL R145, R145, -INF , !P2 ;  /* 0xff80000091917808 */ /* 0x000fe40005000000 */
[----:B------:R-:W-:Y:S02]  /*cc90*/  FMNMX R14, R144, R19, !PT ;  /* 0x00000013900e7209 */ /* 0x000fe40007800000 */
[----:B------:R-:W-:Y:S02]  /*cca0*/  FSEL R146, R146, -INF , !P5 ;  /* 0xff80000092927808 */ /* 0x000fe40006800000 */
[----:B------:R-:W-:Y:S02]  /*ccb0*/  FMNMX R161, R143, R22, !PT ;  /* 0x000000168fa17209 */ /* 0x000fe40007800000 */
[----:B------:R-:W-:-:S02]  /*ccc0*/  ISETP.GE.AND P3, PT, R26, UR17, PT ;  /* 0x000000111a007c0c */ /* 0x000fc4000bf66270 */
[----:B------:R-:W-:Y:S02]  /*ccd0*/  FSEL R148, R148, -INF , !P4 ;  /* 0xff80000094947808 */ /* 0x000fe40006000000 */
[----:B------:R-:W-:Y:S02]  /*cce0*/  FMNMX R19, R145, R14, !PT ;  /* 0x0000000e91137209 */ /* 0x000fe40007800000 */
[----:B------:R-:W-:Y:S02]  /*ccf0*/  FSEL R147, R147, -INF , !P2 ;  /* 0xff80000093937808 */ /* 0x000fe40005000000 */
[----:B------:R-:W-:Y:S02]  /*cd00*/  FMNMX R22, R146, R161, !PT ;  /* 0x000000a192167209 */ /* 0x000fe40007800000 */
[----:B------:R-:W-:Y:S02]  /*cd10*/  FSEL R149, R149, -INF , !P3 ;  /* 0xff80000095957808 */ /* 0x000fe40005800000 */
[----:B------:R-:W-:-:S02]  /*cd20*/  FMNMX R14, R148, R19, !PT ;  /* 0x00000013940e7209 */ /* 0x000fc40007800000 */
[----:B------:R-:W-:Y:S02]  /*cd30*/  FSEL R150, R150, -INF , !P4 ;  /* 0xff80000096967808 */ /* 0x000fe40006000000 */
[----:B------:R-:W-:Y:S02]  /*cd40*/  FMNMX R161, R147, R22, !PT ;  /* 0x0000001693a17209 */ /* 0x000fe40007800000 */
[----:B------:R-:W-:Y:S02]  /*cd50*/  FMNMX R22, R149, R14, !PT ;  /* 0x0000000e95167209 */ /* 0x000fe40007800000 */
[----:B------:R-:W-:Y:S02]  /*cd60*/  FSEL R151, R151, -INF , !P3 ;  /* 0xff80000097977808 */ /* 0x000fe40005800000 */
[----:B------:R-:W-:Y:S01]  /*cd70*/  FMNMX R26, R150, R161, !PT ;  /* 0x000000a1961a7209 */ /* 0x000fe20007800000 */
[----:B------:R-:W1:Y:S01]  /*cd80*/  SHFL.BFLY PT, R19, R22, 0x1, 0x1f ;  /* 0x0c201f0016137f89 */ /* 0x000e6200000e0000 */
[----:B------:R-:W-:-:S02]  /*cd90*/  LEA R164, R6, R11, 0x3 ;  /* 0x0000000b06a47211 */ /* 0x000fc400078e18ff */
[----:B------:R-:W-:Y:S02]  /*cda0*/  FMNMX R160, R151, R26, !PT ;  /* 0x0000001a97a07209 */ /* 0x000fe40007800000 */
[----:B------:R-:W-:-:S03]  /*cdb0*/  PRMT R164, RZ, 0x654, R164 ;  /* 0x00000654ffa47816 */ /* 0x000fc600000000a4 */
[----:B------:R-:W2:Y:S01]  /*cdc0*/  SHFL.BFLY PT, R161, R160, 0x1, 0x1f ;  /* 0x0c201f00a0a17f89 */ /* 0x000ea200000e0000 */
[----:B------:R3:W-:Y:S01]  /*cdd0*/  SYNCS.ARRIVE.TRANS64.RED.A1T0 RZ, [R164+URZ], RZ ;  /* 0x000000ffa4ff79a7 */ /* 0x0007e2000810043f */
[----:B-1----:R-:W-:-:S05]  /*cde0*/  FMNMX R162, R22, R19, !PT ;  /* 0x0000001316a27209 */ /* 0x002fca0007800000 */
[----:B------:R-:W1:Y:S01]  /*cdf0*/  SHFL.BFLY PT, R19, R162, 0x2, 0x1f ;  /* 0x0c401f00a2137f89 */ /* 0x000e6200000e0000 */
[----:B--2---:R-:W-:Y:S01]  /*ce00*/  FMNMX R163, R160, R161, !PT ;  /* 0x000000a1a0a37209 */ /* 0x004fe20007800000 */
[----:B------:R-:W-:-:S04]  /*ce10*/  IMAD R160, R15, 0x8, R2 ;  /* 0x000000080fa07824 */ /* 0x000fc800078e0202 */
[----:B------:R-:W2:Y:S01]  /*ce20*/  SHFL.BFLY PT, R26, R163, 0x2, 0x1f ;  /* 0x0c401f00a31a7f89 */ /* 0x000ea200000e0000 */
[----:B-1----:R-:W-:-:S04]  /*ce30*/  FMNMX R14, R162, R19, !PT ;  /* 0x00000013a20e7209 */ /* 0x002fc80007800000 */
[C---:B------:R-:W-:Y:S02]  /*ce40*/  FSETP.NEU.AND P2, PT, R14.reuse, -INF , PT ;  /* 0xff8000000e00780b */ /* 0x040fe40003f4d000 */
[----:B--2---:R-:W-:Y:S02]  /*ce50*/  FMNMX R19, R163, R26, !PT ;  /* 0x0000001aa3137209 */ /* 0x004fe40007800000 */
        /* <DEDUP_REMOVED lines=13> */
[--C-:B------:R-:W-:Y:S01]  /*cf30*/  FFMA R162, R27, UR15, -R20.reuse ;  /* 0x0000000f1ba27c23 */ /* 0x100fe20008000814 */
[----:B------:R-:W-:Y:S02]  /*cf40*/  FFMA R27, R30, UR15, -R20 ;  /* 0x0000000f1e1b7c23 */ /* 0x000fe40008000814 */
[----:B------:R-:W-:Y:S01]  /*cf50*/  @!P5 FMUL R22, R22, 0.5 ;  /* 0x3f0000001616d820 */ /* 0x000fe20000400000 */
[----:B------:R-:W-:Y:S02]  /*cf60*/  FSETP.GEU.AND P2, PT, R23, -126, PT ;  /* 0xc2fc00001700780b */ /* 0x000fe40003f4e000 */
[----:B------:R-:W-:-:S03]  /*cf70*/  FSETP.GEU.AND P3, PT, R162, -126, PT ;  /* 0xc2fc0000a200780b */ /* 0x000fc60003f6e000 */
[----:B------:R-:W2:Y:S02]  /*cf80*/  MUFU.EX2 R22, R22 ;  /* 0x0000001600167308 */ /* 0x000ea40000000800 */
[----:B------:R-:W-:-:S06]  /*cf90*/  @!P6 FMUL R163, R163, 0.5 ;  /* 0x3f000000a3a3e820 */ /* 0x000fcc0000400000 */
[----:B------:R3:W4:Y:S01]  /*cfa0*/  MUFU.EX2 R161, R163 ;  /* 0x000000a300a17308 */ /* 0x0007220000000800 */
[----:B------:R-:W-:Y:S01]  /*cfb0*/  @!P2 FMUL R23, R23, 0.5 ;  /* 0x3f0000001717a820 */ /* 0x000fe20000400000 */
[----:B-123--:R-:W-:Y:S06]  /*cfc0*/  @!P4 BRA `(.L_x_44) ;  /* 0x000000500030c947 */ /* 0x00efec0003800000 */
.L_x_84:
[----:B------:R-:W-:Y:S05]  /*cfd0*/  BSYNC B0 ;  /* 0x0000000000007941 */ /* 0x000fea0003800000 */
.L_x_43:
[--C-:B------:R-:W-:Y:S01]  /*cfe0*/  FFMA R164, R31, UR15, -R20.reuse ;  /* 0x0000000f1fa47c23 */ /* 0x100fe20008000814 */
[----:B------:R-:W-:Y:S01]  /*cff0*/  @!P5 FMUL R22, R22, R22 ;  /* 0x000000161616d220 */ /* 0x000fe20000400000 */
[----:B------:R-:W-:Y:S01]  /*d000*/  FSETP.GEU.AND P4, PT, R27, -126, PT ;  /* 0xc2fc00001b00780b */ /* 0x000fe20003f8e000 */
[----:B------:R-:W2:Y:S01]  /*d010*/  MUFU.EX2 R30, R23 ;  /* 0x00000017001e7308 */ /* 0x000ea20000000800 */
[----:B-1----:R-:W-:Y:S01]  /*d020*/  FMUL R21, R26, UR15 ;  /* 0x0000000f1a157c20 */ /* 0x002fe20008400000 */
[----:B------:R-:W-:Y:S01]  /*d030*/  FSETP.GEU.AND P5, PT, R164, -126, PT ;  /* 0xc2fc0000a400780b */ /* 0x000fe20003fae000 */
[----:B----4-:R-:W-:Y:S01]  /*d040*/  @!P6 FMUL R161, R161, R161 ;  /* 0x000000a1a1a1e220 */ /* 0x010fe20000400000 */
[----:B------:R-:W-:Y:S01]  /*d050*/  @!P3 FMUL R162, R162, 0.5 ;  /* 0x3f000000a2a2b820 */ /* 0x000fe20000400000 */
[--C-:B------:R-:W-:Y:S01]  /*d060*/  FFMA R165, R28, UR15, -R21.reuse ;  /* 0x0000000f1ca57c23 */ /* 0x100fe20008000815 */
[--C-:B------:R-:W-:Y:S01]  /*d070*/  FFMA R28, R29, UR15, -R21.reuse ;  /* 0x0000000f1d1c7c23 */ /* 0x100fe20008000815 */
[--C-:B------:R-:W-:Y:S01]  /*d080*/  FFMA R25, R25, UR15, -R21.reuse ;  /* 0x0000000f19197c23 */ /* 0x100fe20008000815 */
[--C-:B------:R-:W-:Y:S01]  /*d090*/  FFMA R29, R32, UR15, -R21.reuse ;  /* 0x0000000f201d7c23 */ /* 0x100fe20008000815 */
[--C-:B------:R-:W-:Y:S01]  /*d0a0*/  FFMA R24, R24, UR15, -R21.reuse ;  /* 0x0000000f18187c23 */ /* 0x100fe20008000815 */
[----:B------:R-:W1:Y:S01]  /*d0b0*/  MUFU.EX2 R31, R162 ;  /* 0x000000a2001f7308 */ /* 0x000e620000000800 */
[--C-:B------:R-:W-:Y:S01]  /*d0c0*/  FFMA R32, R37, UR15, -R21.reuse ;  /* 0x0000000f25207c23 */ /* 0x100fe20008000815 */
[----:B------:R-:W-:Y:S01]  /*d0d0*/  @!P4 FMUL R27, R27, 0.5 ;  /* 0x3f0000001b1bc820 */ /* 0x000fe20000400000 */
[--C-:B------:R-:W-:Y:S01]  /*d0e0*/  FFMA R35, R35, UR15, -R20.reuse ;  /* 0x0000000f23237c23 */ /* 0x100fe20008000814 */
[----:B------:R-:W-:Y:S01]  /*d0f0*/  FSETP.GEU.AND P6, PT, R24, -126, PT ;  /* 0xc2fc00001800780b */ /* 0x000fe20003fce000 */
[----:B------:R-:W-:Y:S01]  /*d100*/  @!P5 FMUL R164, R164, 0.5 ;  /* 0x3f000000a4a4d820 */ /* 0x000fe20000400000 */
[--C-:B------:R-:W-:Y:S01]  /*d110*/  FFMA R37, R40, UR15, -R21.reuse ;  /* 0x0000000f28257c23 */ /* 0x100fe20008000815 */
[----:B--2---:R-:W-:Y:S01]  /*d120*/  @!P2 FMUL R30, R30, R30 ;  /* 0x0000001e1e1ea220 */ /* 0x004fe20000400000 */
[----:B------:R-:W2:Y:S01]  /*d130*/  MUFU.EX2 R160, R27 ;  /* 0x0000001b00a07308 */ /* 0x000ea20000000800 */
[----:B------:R-:W-:Y:S01]  /*d140*/  FSETP.GEU.AND P2, PT, R25, -126, PT ;  /* 0xc2fc00001900780b */ /* 0x000fe20003f4e000 */
[--C-:B------:R-:W-:Y:S01]  /*d150*/  FFMA R39, R39, UR15, -R20.reuse ;  /* 0x0000000f27277c23 */ /* 0x100fe20008000814 */
[--C-:B------:R-:W-:Y:S01]  /*d160*/  FFMA R40, R41, UR15, -R21.reuse ;  /* 0x0000000f29287c23 */ /* 0x100fe20008000815 */
[----:B------:R-:W-:Y:S01]  /*d170*/  LEA R166, R15, UR14, 0x9 ;  /* 0x0000000e0fa67c11 */ /* 0x000fe2000f8e48ff */
[----:B------:R-:W-:Y:S05]  /*d180*/  WARPSYNC.ALL ;  /* 0x0000000000007948 */ /* 0x000fea0003800000 */
[----:B------:R3:W4:Y:S01]  /*d190*/  MUFU.EX2 R23, R164 ;  /* 0x000000a400177308 */ /* 0x0007220000000800 */
[----:B------:R-:W-:Y:S01]  /*d1a0*/  @!P6 FMUL R24, R24, 0.5 ;  /* 0x3f0000001818e820 */ /* 0x000fe20000400000 */
[----:B-1----:R-:W-:Y:S01]  /*d1b0*/  @!P3 FMUL R31, R31, R31 ;  /* 0x0000001f1f1fb220 */ /* 0x002fe20000400000 */
[----:B------:R-:W-:Y:S01]  /*d1c0*/  FSETP.GEU.AND P3, PT, R165, -126, PT ;  /* 0xc2fc0000a500780b */ /* 0x000fe20003f6e000 */
[----:B------:R-:W-:Y:S01]  /*d1d0*/  @!P2 FMUL R25, R25, 0.5 ;  /* 0x3f0000001919a820 */ /* 0x000fe20000400000 */
[----:B------:R-:W-:Y:S01]  /*d1e0*/  MOV R167, 0xc0000010 ;  /* 0xc000001000a77802 */ /* 0x000fe20000000f00 */
[----:B------:R-:W-:Y:S01]  /*d1f0*/  FMUL R152, R152, R22 ;  /* 0x0000001698987220 */ /* 0x000fe20000400000 */
[----:B--2---:R-:W-:Y:S01]  /*d200*/  @!P4 FMUL R160, R160, R160 ;  /* 0x000000a0a0a0c220 */ /* 0x004fe20000400000 */
[----:B------:R-:W-:Y:S01]  /*d210*/  FSETP.GEU.AND P4, PT, R28, -126, PT ;  /* 0xc2fc00001c00780b */ /* 0x000fe20003f8e000 */
[----:B------:R1:W2:Y:S01]  /*d220*/  MUFU.EX2 R162, R25 ;  /* 0x0000001900a27308 */ /* 0x0002a20000000800 */
[--C-:B---3--:R-:W-:Y:S01]  /*d230*/  FFMA R164, R38, UR15, -R20.reuse ;  /* 0x0000000f26a47c23 */ /* 0x108fe20008000814 */
[----:B------:R-:W-:Y:S01]  /*d240*/  R2UR UR6, R166 ;  /* 0x00000000a60672ca */ /* 0x000fe200000e0000 */
[-C--:B------:R-:W-:Y:S01]  /*d250*/  FMUL R153, R153, R22.reuse ;  /* 0x0000001699997220 */ /* 0x080fe20000400000 */
[----:B------:R-:W-:Y:S01]  /*d260*/  R2UR UR7, R167 ;  /* 0x00000000a70772ca */ /* 0x000fe200000e0000 */
[-C--:B------:R-:W-:Y:S01]  /*d270*/  FMUL R156, R156, R22.reuse ;  /* 0x000000169c9c7220 */ /* 0x080fe20000400000 */
[----:B------:R-:W-:Y:S01]  /*d280*/  FMUL R157, R157, R22 ;  /* 0x000000169d9d7220 */ /* 0x000fe20000400000 */
[----:B------:R-:W-:Y:S01]  /*d290*/  @!P3 FMUL R165, R165, 0.5 ;  /* 0x3f000000a5a5b820 */ /* 0x000fe20000400000 */
[----:B----4-:R-:W-:Y:S01]  /*d2a0*/  @!P5 FMUL R23, R23, R23 ;  /* 0x000000171717d220 */ /* 0x010fe20000400000 */
[----:B------:R-:W-:Y:S01]  /*d2b0*/  FSETP.GEU.AND P5, PT, R29, -126, PT ;  /* 0xc2fc00001d00780b */ /* 0x000fe20003fae000 */
[----:B------:R3:W4:Y:S01]  /*d2c0*/  MUFU.EX2 R163, R24 ;  /* 0x0000001800a37308 */ /* 0x0007220000000800 */
[--C-:B-1----:R-:W-:Y:S01]  /*d2d0*/  FFMA R25, R36, UR15, -R21.reuse ;  /* 0x0000000f24197c23 */ /* 0x102fe20008000815 */
[----:B------:R-:W-:Y:S01]  /*d2e0*/  @!P4 FMUL R28, R28, 0.5 ;  /* 0x3f0000001c1cc820 */ /* 0x000fe20000400000 */
[-C--:B------:R-:W-:Y:S01]  /*d2f0*/  FMUL R154, R154, R161.reuse ;  /* 0x000000a19a9a7220 */ /* 0x080fe20000400000 */
[-C--:B------:R-:W-:Y:S01]  /*d300*/  FMUL R155, R155, R161.reuse ;  /* 0x000000a19b9b7220 */ /* 0x080fe20000400000 */
[-C--:B------:R-:W-:Y:S01]  /*d310*/  FMUL R158, R158, R161.reuse ;  /* 0x000000a19e9e7220 */ /* 0x080fe20000400000 */
[----:B------:R-:W-:Y:S01]  /*d320*/  FMUL R159, R159, R161 ;  /* 0x000000a19f9f7220 */ /* 0x000fe20000400000 */
[----:B--2---:R-:W-:Y:S01]  /*d330*/  @!P2 FMUL R162, R162, R162 ;  /* 0x000000a2a2a2a220 */ /* 0x004fe20000400000 */
[----:B------:R-:W1:Y:S01]  /*d340*/  MUFU.EX2 R28, R28 ;  /* 0x0000001c001c7308 */ /* 0x000e620000000800 */
[--C-:B---3--:R-:W-:Y:S01]  /*d350*/  FFMA R24, R33, UR15, -R21.reuse ;  /* 0x0000000f21187c23 */ /* 0x108fe20008000815 */
[--C-:B------:R-:W-:Y:S01]  /*d360*/  FFMA R33, R34, UR15, -R20.reuse ;  /* 0x0000000f22217c23 */ /* 0x100fe20008000814 */
[----:B------:R-:W-:Y:S01]  /*d370*/  F2FP.BF16.F32.PACK_AB R27, R23, R160 ;  /* 0x000000a0171b723e */ /* 0x000fe200000010ff */
[----:B------:R-:W-:Y:S01]  /*d380*/  @!P5 FMUL R29, R29, 0.5 ;  /* 0x3f0000001d1dd820 */ /* 0x000fe20000400000 */
[--C-:B------:R-:W-:Y:S01]  /*d390*/  FFMA R45, R45, UR15, -R21.reuse ;  /* 0x0000000f2d2d7c23 */ /* 0x100fe20008000815 */
[--C-:B------:R-:W-:Y:S01]  /*d3a0*/  FFMA R41, R48, UR15, -R21.reuse ;  /* 0x0000000f30297c23 */ /* 0x100fe20008000815 */
[----:B------:R-:W-:Y:S01]  /*d3b0*/  FSETP.GEU.AND P2, PT, R33, -126, PT ;  /* 0xc2fc00002100780b */ /* 0x000fe20003f4e000 */
[----:B------:R-:W2:Y:S01]  /*d3c0*/  MUFU.EX2 R165, R165 ;  /* 0x000000a500a57308 */ /* 0x000ea20000000800 */
[----:B----4-:R-:W-:Y:S01]  /*d3d0*/  @!P6 FMUL R163, R163, R163 ;  /* 0x000000a3a3a3e220 */ /* 0x010fe20000400000 */
        /* <DEDUP_REMOVED lines=10> */
[----:B------:R-:W-:Y:S01]  /*d480*/  @!P2 FMUL R33, R33, 0.5 ;  /* 0x3f0000002121a820 */ /* 0x000fe20000400000 */
[--C-:B------:R-:W-:Y:S01]  /*d490*/  FFMA R60, R63, UR15, -R20.reuse ;  /* 0x0000000f3f3c7c23 */ /* 0x100fe20008000814 */
[--C-:B------:R-:W-:Y:S01]  /*d4a0*/  FFMA R63, R65, UR15, -R21.reuse ;  /* 0x0000000f413f7c23 */ /* 0x100fe20008000815 */
[----:B------:R-:W-:Y:S01]  /*d4b0*/  @!P6 FMUL R24, R24, 0.5 ;  /* 0x3f0000001818e820 */ /* 0x000fe20000400000 */
[--C-:B------:R-:W-:Y:S01]  /*d4c0*/  FFMA R67, R67, UR15, -R20.reuse ;  /* 0x0000000f43437c23 */ /* 0x100fe20008000814 */
[----:B--2---:R-:W-:Y:S01]  /*d4d0*/  @!P3 FMUL R165, R165, R165 ;  /* 0x000000a5a5a5b220 */ /* 0x004fe20000400000 */
[----:B------:R-:W1:Y:S01]  /*d4e0*/  MUFU.EX2 R33, R33 ;  /* 0x0000002100217308 */ /* 0x000e620000000800 */
[----:B------:R-:W-:Y:S01]  /*d4f0*/  FSETP.GEU.AND P3, PT, R35, -126, PT ;  /* 0xc2fc00002300780b */ /* 0x000fe20003f6e000 */
[--C-:B------:R-:W-:Y:S01]  /*d500*/  FFMA R68, R68, UR15, -R21.reuse ;  /* 0x0000000f44447c23 */ /* 0x100fe20008000815 */
[--C-:B------:R-:W-:Y:S01]  /*d510*/  FFMA R65, R69, UR15, -R21.reuse ;  /* 0x0000000f45417c23 */ /* 0x100fe20008000815 */
[----:B------:R-:W-:Y:S01]  /*d520*/  F2FP.BF16.F32.PACK_AB R26, R28, R165 ;  /* 0x000000a51c1a723e */ /* 0x000fe200000010ff */
[----:B------:R-:W-:Y:S01]  /*d530*/  @!P4 FMUL R25, R25, 0.5 ;  /* 0x3f0000001919c820 */ /* 0x000fe20000400000 */
[--C-:B------:R-:W-:Y:S01]  /*d540*/  FFMA R69, R71, UR15, -R20.reuse ;  /* 0x0000000f47457c23 */ /* 0x100fe20008000814 */
[----:B---3--:R-:W-:Y:S01]  /*d550*/  @!P5 FMUL R29, R29, R29 ;  /* 0x0000001d1d1dd220 */ /* 0x008fe20000400000 */
[----:B------:R-:W-:Y:S01]  /*d560*/  FSETP.GEU.AND P5, PT, R32, -126, PT ;  /* 0xc2fc00002000780b */ /* 0x000fe20003fae000 */
[----:B------:R2:W3:Y:S01]  /*d570*/  MUFU.EX2 R38, R25 ;  /* 0x0000001900267308 */ /* 0x0004e20000000800 */
[--C-:B------:R-:W-:Y:S01]  /*d580*/  FFMA R71, R73, UR15, -R21.reuse ;  /* 0x0000000f49477c23 */ /* 0x100fe20008000815 */
[--C-:B------:R-:W-:Y:S01]  /*d590*/  FFMA R73, R75, UR15, -R20.reuse ;  /* 0x0000000f4b497c23 */ /* 0x100fe20008000814 */
[--C-:B------:R-:W-:Y:S01]  /*d5a0*/  FFMA R75, R77, UR15, -R21.reuse ;  /* 0x0000000f4d4b7c23 */ /* 0x100fe20008000815 */
[--C-:B------:R-:W-:Y:S01]  /*d5b0*/  FFMA R77, R79, UR15, -R20.reuse ;  /* 0x0000000f4f4d7c23 */ /* 0x100fe20008000814 */
[----:B------:R-:W-:Y:S01]  /*d5c0*/  @!P3 FMUL R35, R35, 0.5 ;  /* 0x3f0000002323b820 */ /* 0x000fe20000400000 */
[--C-:B------:R-:W-:Y:S01]  /*d5d0*/  FFMA R79, R81, UR15, -R21.reuse ;  /* 0x0000000f514f7c23 */ /* 0x100fe20008000815 */
[--C-:B------:R-:W-:Y:S01]  /*d5e0*/  FFMA R81, R83, UR15, -R20.reuse ;  /* 0x0000000f53517c23 */ /* 0x100fe20008000814 */
[----:B------:R4:W5:Y:S01]  /*d5f0*/  MUFU.EX2 R34, R24 ;  /* 0x0000001800227308 */ /* 0x0009620000000800 */
[----:B-1----:R-:W-:Y:S01]  /*d600*/  @!P2 FMUL R33, R33, R33 ;  /* 0x000000212121a220 */ /* 0x002fe20000400000 */
[----:B------:R-:W-:Y:S01]  /*d610*/  FSETP.GEU.AND P2, PT, R39, -126, PT ;  /* 0xc2fc00002700780b */ /* 0x000fe20003f4e000 */
[--C-:B--2---:R-:W-:Y:S01]  /*d620*/  FFMA R25, R46, UR15, -R20.reuse ;  /* 0x0000000f2e197c23 */ /* 0x104fe20008000814 */
[----:B------:R-:W-:Y:S01]  /*d630*/  @!P5 FMUL R32, R32, 0.5 ;  /* 0x3f0000002020d820 */ /* 0x000fe20000400000 */
[--C-:B------:R-:W-:Y:S01]  /*d640*/  FFMA R83, R85, UR15, -R21.reuse ;  /* 0x0000000f55537c23 */ /* 0x100fe20008000815 */
[--C-:B------:R-:W-:Y:S01]  /*d650*/  FFMA R87, R87, UR15, -R20.reuse ;  /* 0x0000000f57577c23 */ /* 0x100fe20008000814 */
[--C-:B------:R-:W-:Y:S01]  /*d660*/  FFMA R88, R88, UR15, -R21.reuse ;  /* 0x0000000f58587c23 */ /* 0x100fe20008000815 */
[----:B------:R-:W1:Y:S01]  /*d670*/  MUFU.EX2 R36, R35 ;  /* 0x0000002300247308 */ /* 0x000e620000000800 */
[--C-:B----4-:R-:W-:Y:S01]  /*d680*/  FFMA R24, R42, UR15, -R20.reuse ;  /* 0x0000000f2a187c23 */ /* 0x110fe20008000814 */
[----:B---3--:R-:W-:Y:S01]  /*d690*/  @!P4 FMUL R38, R38, R38 ;  /* 0x000000262626c220 */ /* 0x008fe20000400000 */
[----:B------:R-:W-:Y:S01]  /*d6a0*/  FSETP.GEU.AND P4, PT, R40, -126, PT ;  /* 0xc2fc00002800780b */ /* 0x000fe20003f8e000 */
[--C-:B------:R-:W-:Y:S01]  /*d6b0*/  FFMA R42, R43, UR15, -R20.reuse ;  /* 0x0000000f2b2a7c23 */ /* 0x100fe20008000814 */
[--C-:B------:R-:W-:Y:S01]  /*d6c0*/  FFMA R43, R44, UR15, -R21.reuse ;  /* 0x0000000f2c2b7c23 */ /* 0x100fe20008000815 */
[--C-:B------:R-:W-:Y:S01]  /*d6d0*/  FFMA R44, R49, UR15, -R21.reuse ;  /* 0x0000000f312c7c23 */ /* 0x100fe20008000815 */
[----:B------:R-:W-:Y:S01]  /*d6e0*/  @!P2 FMUL R39, R39, 0.5 ;  /* 0x3f0000002727a820 */ /* 0x000fe20000400000 */
[----:B------:R-:W2:Y:S01]  /*d6f0*/  MUFU.EX2 R32, R32 ;  /* 0x0000002000207308 */ /* 0x000ea20000000800 */
[----:B-----5:R-:W-:Y:S01]  /*d700*/  @!P6 FMUL R34, R34, R34 ;  /* 0x000000222222e220 */ /* 0x020fe20000400000 */
[----:B------:R-:W-:Y:S01]  /*d710*/  FSETP.GEU.AND P6, PT, R164, -126, PT ;  /* 0xc2fc0000a400780b */ /* 0x000fe20003fce000 */
[--C-:B------:R-:W-:Y:S01]  /*d720*/  FFMA R85, R89, UR15, -R21.reuse ;  /* 0x0000000f59557c23 */ /* 0x100fe20008000815 */
        /* <DEDUP_REMOVED lines=11> */
[----:B------:R-:W-:Y:S01]  /*d7e0*/  @!P6 FMUL R164, R164, 0.5 ;  /* 0x3f000000a4a4e820 */ /* 0x000fe20000400000 */
[--C-:B------:R-:W-:Y:S01]  /*d7f0*/  FFMA R102, R104, UR15, -R21.reuse ;  /* 0x0000000f68667c23 */ /* 0x100fe20008000815 */
[----:B--2---:R-:W-:Y:S01]  /*d800*/  @!P5 FMUL R32, R32, R32 ;  /* 0x000000202020d220 */ /* 0x004fe20000400000 */
[----:B------:R-:W-:Y:S01]  /*d810*/  FSETP.GEU.AND P5, PT, R24, -126, PT ;  /* 0xc2fc00001800780b */ /* 0x000fe20003fae000 */
[----:B------:R-:W1:Y:S01]  /*d820*/  MUFU.EX2 R40, R40 ;  /* 0x0000002800287308 */ /* 0x000e620000000800 */
[--C-:B------:R-:W-:Y:S01]  /*d830*/  FFMA R104, R106, UR15, -R20.reuse ;  /* 0x0000000f6a687c23 */ /* 0x100fe20008000814 */
[--C-:B------:R-:W-:Y:S01]  /*d840*/  FFMA R106, R108, UR15, -R21.reuse ;  /* 0x0000000f6c6a7c23 */ /* 0x100fe20008000815 */
[--C-:B------:R-:W-:Y:S01]  /*d850*/  FFMA R109, R109, UR15, -R21.reuse ;  /* 0x0000000f6d6d7c23 */ /* 0x100fe20008000815 */
[--C-:B------:R-:W-:Y:S01]  /*d860*/  FFMA R111, R111, UR15, -R20.reuse ;  /* 0x0000000f6f6f7c23 */ /* 0x100fe20008000814 */
[----:B------:R-:W-:Y:S01]  /*d870*/  @!P3 FMUL R37, R37, 0.5 ;  /* 0x3f0000002525b820 */ /* 0x000fe20000400000 */
[----:B------:R-:W-:Y:S01]  /*d880*/  FFMA R110, R110, UR15, -R20 ;  /* 0x0000000f6e6e7c23 */ /* 0x000fe20008000814 */
[----:B---3--:R-:W-:Y:S01]  /*d890*/  @!P2 FMUL R35, R35, R35 ;  /* 0x000000232323a220 */ /* 0x008fe20000400000 */
[----:B------:R-:W2:Y:S01]  /*d8a0*/  MUFU.EX2 R164, R164 ;  /* 0x000000a400a47308 */ /* 0x000ea20000000800 */
[----:B------:R-:W-:Y:S01]  /*d8b0*/  FSETP.GEU.AND P2, PT, R43, -126, PT ;  /* 0xc2fc00002b00780b */ /* 0x000fe20003f4e000 */
[----:B------:R-:W-:Y:S01]  /*d8c0*/  FFMA R12, R161, R12, R30 ;  /* 0x0000000ca10c7223 */ /* 0x000fe2000000001e */
        /* <DEDUP_REMOVED lines=9> */
[--C-:B------:R-:W-:Y:S01]  /*d960*/  FFMA R119, R119, UR15, -R20.reuse ;  /* 0x0000000f77777c23 */ /* 0x100fe20008000814 */
[--C-:B------:R-:W-:Y:S01]  /*d970*/  FFMA R125, R125, UR15, -R21.reuse ;  /* 0x0000000f7d7d7c23 */ /* 0x100fe20008000815 */
[----:B------:R-:W-:Y:S01]  /*d980*/  @!P2 FMUL R43, R43, 0.5 ;  /* 0x3f0000002b2ba820 */ /* 0x000fe20000400000 */
[--C-:B------:R-:W-:Y:S01]  /*d990*/  FFMA R141, R141, UR15, -R21.reuse ;  /* 0x0000000f8d8d7c23 */ /* 0x100fe20008000815 */
[----:B------:R-:W1:Y:S01]  /*d9a0*/  MUFU.EX2 R37, R37 ;  /* 0x0000002500257308 */ /* 0x000e620000000800 */
[--C-:B---3--:R-:W-:Y:S01]  /*d9b0*/  FFMA R24, R47, UR15, -R20.reuse ;  /* 0x0000000f2f187c23 */ /* 0x108fe20008000814 */
[----:B--2---:R-:W-:Y:S01]  /*d9c0*/  @!P6 FMUL R164, R164, R164 ;  /* 0x000000a4a4a4e220 */ /* 0x004fe20000400000 */
[----:B------:R-:W-:Y:S01]  /*d9d0*/  FSETP.GEU.AND P6, PT, R42, -126, PT ;  /* 0xc2fc00002a00780b */ /* 0x000fe20003fce000 */
        /* <DEDUP_REMOVED lines=11> */
[----:B------:R-:W-:Y:S01]  /*da90*/  FFMA R150, R150, UR15, -R20 ;  /* 0x0000000f96967c23 */ /* 0x000fe20008000814 */
[----:B------:R3:W4:Y:S01]  /*daa0*/  MUFU.EX2 R47, R25 ;  /* 0x00000019002f7308 */ /* 0x0007220000000800 */
[----:B------:R-:W-:Y:S01]  /*dab0*/  @!P6 FMUL R42, R42, 0.5 ;  /* 0x3f0000002a2ae820 */ /* 0x000fe20000400000 */
[----:B-1----:R-:W-:Y:S01]  /*dac0*/  @!P3 FMUL R37, R37, R37 ;  /* 0x000000252525b220 */ /* 0x002fe20000400000 */
[----:B------:R-:W-:Y:S01]  /*dad0*/  FSETP.GEU.AND P3, PT, R45, -126, PT ;  /* 0xc2fc00002d00780b */ /* 0x000fe20003f6e000 */
[----:B------:R-:W-:Y:S01]  /*dae0*/  FFMA R148, R148, UR15, -R21 ;  /* 0x0000000f94947c23 */ /* 0x000fe20008000815 */
[----:B------:R-:W-:Y:S01]  /*daf0*/  MOV R167, 0xc0000010 ;  /* 0xc000001000a77802 */ /* 0x000fe20000000f00 */
[----:B------:R-:W-:-:S02]  /*db00*/  VIADD R6, R6, 0x1 ;  /* 0x0000000106067836 */ /* 0x000fc40000000000 */
[----:B------:R-:W-:Y:S01]  /*db10*/  @!P5 FMUL R24, R24, 0.5 ;  /* 0x3f0000001818d820 */ /* 0x000fe20000400000 */
[----:B------:R-:W1:Y:S01]  /*db20*/  MUFU.EX2 R42, R42 ;  /* 0x0000002a002a7308 */ /* 0x000e620000000800 */
[----:B---3--:R-:W-:Y:S01]  /*db30*/  F2FP.BF16.F32.PACK_AB R25, R31, R30 ;  /* 0x0000001e1f19723e */ /* 0x008fe200000010ff */
[----:B--2---:R-:W-:Y:S01]  /*db40*/  @!P2 FMUL R43, R43, R43 ;  /* 0x0000002b2b2ba220 */ /* 0x004fe20000400000 */
[----:B------:R-:W-:Y:S01]  /*db50*/  FSETP.GEU.AND P2, PT, R44, -126, PT ;  /* 0xc2fc00002c00780b */ /* 0x000fe20003f4e000 */
[----:B------:R-:W-:Y:S01]  /*db60*/  FADD R31, R12, R31 ;  /* 0x0000001f0c1f7221 */ /* 0x000fe20000000000 */
[----:B------:R-:W-:-:S03]  /*db70*/  FFMA R30, R116, UR15, -R21 ;  /* 0x0000000f741e7c23 */ /* 0x000fc60008000815 */
[----:B------:R2:W3:Y:S01]  /*db80*/  MUFU.EX2 R49, R24 ;  /* 0x0000001800317308 */ /* 0x0004e20000000800 */
[----:B------:R-:W-:Y:S01]  /*db90*/  @!P3 FMUL R45, R45, 0.5 ;  /* 0x3f0000002d2db820 */ /* 0x000fe20000400000 */
[----:B----4-:R-:W-:Y:S01]  /*dba0*/  @!P4 FMUL R47, R47, R47 ;  /* 0x0000002f2f2fc220 */ /* 0x010fe20000400000 */
[----:B------:R-:W-:Y:S01]  /*dbb0*/  FSETP.GEU.AND P4, PT, R48, -126, PT ;  /* 0xc2fc00003000780b */ /* 0x000fe20003f8e000 */
[----:B------:R-:W-:-:S04]  /*dbc0*/  FADD R160, R31, R160 ;  /* 0x000000a01fa07221 */ /* 0x000fc80000000000 */
[----:B------:R4:W5:Y:S01]  /*dbd0*/  MUFU.EX2 R46, R45 ;  /* 0x0000002d002e7308 */ /* 0x0009620000000800 */
[----:B--2---:R-:W-:Y:S01]  /*dbe0*/  F2FP.BF16.F32.PACK_AB R24, R162, R163 ;  /* 0x000000a3a218723e */ /* 0x004fe200000010ff */
[----:B-1----:R-:W-:Y:S01]  /*dbf0*/  @!P6 FMUL R42, R42, R42 ;  /* 0x0000002a2a2ae220 */ /* 0x002fe20000400000 */
[----:B------:R-:W-:Y:S01]  /*dc00*/  FSETP.GEU.AND P6, PT, R41, -126, PT ;  /* 0xc2fc00002900780b */ /* 0x000fe20003fce000 */
[----:B------:R-:W-:Y:S01]  /*dc10*/  @!P2 FMUL R44, R44, 0.5 ;  /* 0x3f0000002c2ca820 */ /* 0x000fe20000400000 */
[----:B------:R-:W-:Y:S01]  /*dc20*/  WARPGROUP.ARRIVE ;  /* 0x00000000000079c5 */ /* 0x000fe20000000000 */
[----:B------:R-:W-:Y:S01]  /*dc30*/  FFMA R163, R22, R13, R163 ;  /* 0x0000000d16a37223 */ /* 0x000fe200000000a3 */
[--C-:B------:R-:W-:Y:S01]  /*dc40*/  FFMA R22, R112, UR15, -R21.reuse ;  /* 0x0000000f70167c23 */ /* 0x100fe20008000815 */
[----:B------:R-:W-:Y:S01]  /*dc50*/  @!P4 FMUL R48, R48, 0.5 ;  /* 0x3f0000003030c820 */ /* 0x000fe20000400000 */
[--C-:B----4-:R-:W-:Y:S01]  /*dc60*/  FFMA R45, R50, UR15, -R20.reuse ;  /* 0x0000000f322d7c23 */ /* 0x110fe20008000814 */
[----:B---3--:R-:W-:Y:S01]  /*dc70*/  @!P5 FMUL R49, R49, R49 ;  /* 0x000000313131d220 */ /* 0x008fe20000400000 */
[----:B------:R-:W-:Y:S01]  /*dc80*/  HGMMA.64x16x16.F32.BF16 R152, R24, gdesc[UR4].tnspB, R152, gsb0 ;  /* 0x4020000418987df0 */ /* 0x000fe20008001898 */
[----:B------:R-:W1:Y:S01]  /*dc90*/  MUFU.EX2 R44, R44 ;  /* 0x0000002c002c7308 */ /* 0x000e620000000800 */
[--C-:B------:R-:W-:Y:S01]  /*dca0*/  FFMA R50, R52, UR15, -R21.reuse ;  /* 0x0000000f34327c23 */ /* 0x100fe20008000815 */
[--C-:B------:R-:W-:Y:S01]  /*dcb0*/  FFMA R52, R54, UR15, -R20.reuse ;  /* 0x0000000f36347c23 */ /* 0x100fe20008000814 */
[--C-:B------:R-:W-:Y:S01]  /*dcc0*/  FFMA R54, R56, UR15, -R21.reuse ;  /* 0x0000000f38367c23 */ /* 0x100fe20008000815 */
[----:B------:R-:W-:Y:S01]  /*dcd0*/  @!P6 FMUL R41, R41, 0.5 ;  /* 0x3f0000002929e820 */ /* 0x000fe20000400000 */
[----:B-----5:R-:W-:Y:S01]  /*dce0*/  @!P3 FMUL R46, R46, R46 ;  /* 0x0000002e2e2eb220 */ /* 0x020fe20000400000 */
[----:B------:R-:W-:Y:S01]  /*dcf0*/  FSETP.GEU.AND P3, PT, R45, -126, PT ;  /* 0xc2fc00002d00780b */ /* 0x000fe20003f6e000 */
[--C-:B------:R-:W-:Y:S01]  /*dd00*/  FFMA R56, R59, UR15, -R20.reuse ;  /* 0x0000000f3b387c23 */ /* 0x100fe20008000814 */
[----:B------:R-:W-:Y:S01]  /*dd10*/  FSETP.GEU.AND P5, PT, R50, -126, PT ;  /* 0xc2fc00003200780b */ /* 0x000fe20003fae000 */
[----:B------:R-:W2:Y:S01]  /*dd20*/  MUFU.EX2 R48, R48 ;  /* 0x0000003000307308 */ /* 0x000ea20000000800 */
[--C-:B------:R-:W-:Y:S01]  /*dd30*/  FFMA R59, R61, UR15, -R21.reuse ;  /* 0x0000000f3d3b7c23 */ /* 0x100fe20008000815 */
[--C-:B------:R-:W-:Y:S01]  /*dd40*/  FFMA R61, R62, UR15, -R20.reuse ;  /* 0x0000000f3e3d7c23 */ /* 0x100fe20008000814 */
[--C-:B------:R-:W-:Y:S01]  /*dd50*/  FFMA R62, R64, UR15, -R21.reuse ;  /* 0x0000000f403e7c23 */ /* 0x100fe20008000815 */
[--C-:B------:R-:W-:Y:S01]  /*dd60*/  FFMA R64, R66, UR15, -R20.reuse ;  /* 0x0000000f42407c23 */ /* 0x100fe20008000814 */
[--C-:B------:R-:W-:Y:S01]  /*dd70*/  FFMA R66, R70, UR15, -R20.reuse ;  /* 0x0000000f46427c23 */ /* 0x100fe20008000814 */
[--C-:B------:R-:W-:Y:S01]  /*dd80*/  FFMA R70, R72, UR15, -R21.reuse ;  /* 0x0000000f48467c23 */ /* 0x100fe20008000815 */
[--C-:B------:R-:W-:Y:S01]  /*dd90*/  FFMA R72, R74, UR15, -R20.reuse ;  /* 0x0000000f4a487c23 */ /* 0x100fe20008000814 */
[----:B------:R-:W3:Y:S01]  /*dda0*/  MUFU.EX2 R41, R41 ;  /* 0x0000002900297308 */ /* 0x000ee20000000800 */
[----:B-1----:R-:W-:Y:S01]  /*ddb0*/  @!P2 FMUL R44, R44, R44 ;  /* 0x0000002c2c2ca220 */ /* 0x002fe20000400000 */
[----:B------:R-:W-:Y:S01]  /*ddc0*/  @!P3 FMUL R45, R45, 0.5 ;  /* 0x3f0000002d2db820 */ /* 0x000fe20000400000 */
[----:B------:R-:W-:Y:S01]  /*ddd0*/  FSETP.GEU.AND P2, PT, R52, -126, PT ;  /* 0xc2fc00003400780b */ /* 0x000fe20003f4e000 */
[----:B------:R-:W-:Y:S01]  /*dde0*/  @!P5 FMUL R50, R50, 0.5 ;  /* 0x3f0000003232d820 */ /* 0x000fe20000400000 */
[--C-:B------:R-:W-:Y:S01]  /*ddf0*/  FFMA R74, R76, UR15, -R21.reuse ;  /* 0x0000000f4c4a7c23 */ /* 0x100fe20008000815 */
[--C-:B------:R-:W-:Y:S01]  /*de00*/  FFMA R76, R78, UR15, -R20.reuse ;  /* 0x0000000f4e4c7c23 */ /* 0x100fe20008000814 */
[--C-:B------:R-:W-:Y:S01]  /*de10*/  FFMA R78, R80, UR15, -R21.reuse ;  /* 0x0000000f504e7c23 */ /* 0x100fe20008000815 */
[----:B------:R-:W1:Y:S01]  /*de20*/  MUFU.EX2 R45, R45 ;  /* 0x0000002d002d7308 */ /* 0x000e620000000800 */
[----:B--2---:R-:W-:Y:S01]  /*de30*/  @!P4 FMUL R48, R48, R48 ;  /* 0x000000303030c220 */ /* 0x004fe20000400000 */
[----:B------:R-:W-:Y:S01]  /*de40*/  FSETP.GEU.AND P4, PT, R54, -126, PT ;  /* 0xc2fc00003600780b */ /* 0x000fe20003f8e000 */
[--C-:B------:R-:W-:Y:S01]  /*de50*/  FFMA R80, R82, UR15, -R20.reuse ;  /* 0x0000000f52507c23 */ /* 0x100fe20008000814 */
[--C-:B------:R-:W-:Y:S01]  /*de60*/  FFMA R82, R84, UR15, -R21.reuse ;  /* 0x0000000f54527c23 */ /* 0x100fe20008000815 */
[--C-:B------:R-:W-:Y:S01]  /*de70*/  FFMA R84, R86, UR15, -R20.reuse ;  /* 0x0000000f56547c23 */ /* 0x100fe20008000814 */
[--C-:B------:R-:W-:Y:S01]  /*de80*/  FFMA R86, R91, UR15, -R20.reuse ;  /* 0x0000000f5b567c23 */ /* 0x100fe20008000814 */
[--C-:B------:R-:W-:Y:S01]  /*de90*/  FFMA R91, R93, UR15, -R21.reuse ;  /* 0x0000000f5d5b7c23 */ /* 0x100fe20008000815 */
[----:B------:R-:W2:Y:S01]  /*dea0*/  MUFU.EX2 R50, R50 ;  /* 0x0000003200327308 */ /* 0x000ea20000000800 */
[----:B---3--:R-:W-:Y:S01]  /*deb0*/  @!P6 FMUL R41, R41, R41 ;  /* 0x000000292929e220 */ /* 0x008fe20000400000 */
[----:B------:R-:W-:Y:S01]  /*dec0*/  FSETP.GEU.AND P6, PT, R51, -126, PT ;  /* 0xc2fc00003300780b */ /* 0x000fe20003fce000 */
[----:B------:R-:W-:Y:S01]  /*ded0*/  @!P2 FMUL R52, R52, 0.5 ;  /* 0x3f0000003434a820 */ /* 0x000fe20000400000 */
[--C-:B------:R-:W-:Y:S01]  /*dee0*/  FFMA R93, R95, UR15, -R20.reuse ;  /* 0x0000000f5f5d7c23 */ /* 0x100fe20008000814 */
[----:B------:R-:W-:Y:S01]  /*def0*/  FFMA R95, R97, UR15, -R21 ;  /* 0x0000000f615f7c23 */ /* 0x000fe20008000815 */
[----:B------:R-:W-:Y:S01]  /*df00*/  FFMA R97, R99, UR15, -R20 ;  /* 0x0000000f63617c23 */ /* 0x000fe20008000814 */
[----:B------:R-:W-:Y:S01]  /*df10*/  @!P4 FMUL R54, R54, 0.5 ;  /* 0x3f0000003636c820 */ /* 0x000fe20000400000 */
[----:B------:R-:W-:-:S02]  /*df20*/  WARPGROUP.DEPBAR.LE gsb0, 0x0 ;  /* 0x00008000000079c5 */ /* 0x000fc40000010000 */
[----:B------:R-:W-:Y:S01]  /*df30*/  VIADD R24, R166, 0x20 ;  /* 0x00000020a6187836 */ /* 0x000fe20000000000 */
[----:B------:R-:W-:Y:S01]  /*df40*/  MOV R25, 0xc0000010 ;  /* 0xc000001000197802 */ /* 0x000fe20000000f00 */
[----:B-1----:R-:W-:Y:S01]  /*df50*/  @!P3 FMUL R45, R45, R45 ;  /* 0x0000002d2d2db220 */ /* 0x002fe20000400000 */
[----:B------:R-:W-:Y:S01]  /*df60*/  F2FP.BF16.F32.PACK_AB R26, R32, R38 ;  /* 0x00000026201a723e */ /* 0x000fe200000010ff */
[----:B------:R-:W1:Y:S01]  /*df70*/  MUFU.EX2 R52, R52 ;  /* 0x0000003400347308 */ /* 0x000e620000000800 */
[----:B------:R-:W-:Y:S01]  /*df80*/  R2UR UR6, R24 ;  /* 0x00000000180672ca */ /* 0x000fe200000e0000 */
[----:B------:R-:W-:Y:S01]  /*df90*/  @!P6 FMUL R51, R51, 0.5 ;  /* 0x3f0000003333e820 */ /* 0x000fe20000400000 */
[----:B------:R-:W-:Y:S01]  /*dfa0*/  R2UR UR7, R25 ;  /* 0x00000000190772ca */ /* 0x000fe200000e0000 */
[----:B--2---:R-:W-:Y:S01]  /*dfb0*/  @!P5 FMUL R50, R50, R50 ;  /* 0x000000323232d220 */ /* 0x004fe20000400000 */
[----:B------:R-:W-:Y:S01]  /*dfc0*/  F2FP.BF16.F32.PACK_AB R24, R34, R29 ;  /* 0x0000001d2218723e */ /* 0x000fe200000010ff */
[--C-:B------:R-:W-:Y:S01]  /*dfd0*/  FFMA R99, R101, UR15, -R21.reuse ;  /* 0x0000000f65637c23 */ /* 0x100fe20008000815 */
[----:B------:R-:W-:Y:S01]  /*dfe0*/  F2FP.BF16.F32.PACK_AB R25, R36, R33 ;  /* 0x000000212419723e */ /* 0x000fe200000010ff */
[----:B------:R-:W2:Y:S01]  /*dff0*/  MUFU.EX2 R51, R51 ;  /* 0x0000003300337308 */ /* 0x000ea20000000800 */
[----:B------:R-:W-:Y:S01]  /*e000*/  F2FP.BF16.F32.PACK_AB R27, R35, R164 ;  /* 0x000000a4231b723e */ /* 0x000fe200000010ff */
[--C-:B------:R-:W-:Y:S01]  /*e010*/  FFMA R101, R103, UR15, -R20.reuse ;  /* 0x0000000f67657c23 */ /* 0x100fe20008000814 */
[----:B------:R-:W-:Y:S01]  /*e020*/  FSETP.GEU.AND P3, PT, R53, -126, PT ;  /* 0xc2fc00003500780b */ /* 0x000fe20003f6e000 */
[----:B------:R-:W-:Y:S01]  /*e030*/  FFMA R103, R105, UR15, -R21 ;  /* 0x0000000f69677c23 */ /* 0x000fe20008000815 */
[----:B------:R-:W-:Y:S01]  /*e040*/  WARPGROUP.ARRIVE ;  /* 0x00000000000079c5 */ /* 0x000fe20000000000 */
[----:B------:R-:W-:Y:S01]  /*e050*/  FSETP.GEU.AND P5, PT, R57, -126, PT ;  /* 0xc2fc00003900780b */ /* 0x000fe20003fae000 */
[----:B------:R-:W-:Y:S01]  /*e060*/  FFMA R105, R107, UR15, -R20 ;  /* 0x0000000f6b697c23 */ /* 0x000fe20008000814 */
[----:B------:R-:W3:Y:S01]  /*e070*/  MUFU.EX2 R54, R54 ;  /* 0x0000003600367308 */ /* 0x000ee20000000800 */
[----:B-1----:R-:W-:Y:S01]  /*e080*/  @!P2 FMUL R52, R52, R52 ;  /* 0x000000343434a220 */ /* 0x002fe20000400000 */
[----:B------:R-:W-:Y:S01]  /*e090*/  FSETP.GEU.AND P2, PT, R56, -126, PT ;  /* 0xc2fc00003800780b */ /* 0x000fe20003f4e000 */
[----:B------:R-:W-:Y:S01]  /*e0a0*/  HGMMA.64x16x16.F32.BF16 R152, R24, gdesc[UR4].tnspB, R152, gsb0 ;  /* 0x4020000418987df0 */ /* 0x000fe20008001898 */
[----:B------:R-:W-:Y:S01]  /*e0b0*/  FADD R162, R163, R162 ;  /* 0x000000a2a3a27221 */ /* 0x000fe20000000000 */
[----:B------:R-:W-:-:S03]  /*e0c0*/  FADD R160, R160, R23 ;  /* 0x00000017a0a07221 */ /* 0x000fc60000000000 */
        /* <DEDUP_REMOVED lines=8> */
[----:B------:R-:W-:Y:S01]  /*e150*/  FADD R28, R165, R28 ;  /* 0x0000001ca51c7221 */ /* 0x000fe20000000000 */
[----:B---3--:R-:W-:Y:S01]  /*e160*/  @!P4 FMUL R54, R54, R54 ;  /* 0x000000363636c220 */ /* 0x008fe20000400000 */
[----:B------:R-:W-:Y:S01]  /*e170*/  FSETP.GEU.AND P4, PT, R59, -126, PT ;  /* 0xc2fc00003b00780b */ /* 0x000fe20003f8e000 */
[----:B------:R-:W-:Y:S01]  /*e180*/  FADD R33, R33, R36 ;  /* 0x0000002421217221 */ /* 0x000fe20000000000 */
[----:B------:R-:W-:Y:S01]  /*e190*/  FADD R29, R28, R29 ;  /* 0x0000001d1c1d7221 */ /* 0x000fe20000000000 */
[----:B------:R-:W-:Y:S01]  /*e1a0*/  FFMA R36, R122, UR15, -R20 ;  /* 0x0000000f7a247c23 */ /* 0x000fe20008000814 */
[----:B------:R-:W2:Y:S01]  /*e1b0*/  MUFU.EX2 R57, R57 ;  /* 0x0000003900397308 */ /* 0x000ea20000000800 */
[----:B------:R-:W-:Y:S01]  /*e1c0*/  @!P6 FMUL R55, R55, 0.5 ;  /* 0x3f0000003737e820 */ /* 0x000fe20000400000 */
[----:B------:R-:W-:Y:S01]  /*e1d0*/  FADD R29, R29, R34 ;  /* 0x000000221d1d7221 */ /* 0x000fe20000000000 */
[----:B------:R-:W-:Y:S01]  /*e1e0*/  FADD R164, R33, R164 ;  /* 0x000000a421a47221 */ /* 0x000fe20000000000 */
[----:B------:R-:W-:-:S02]  /*e1f0*/  FFMA R34, R120, UR15, -R21 ;  /* 0x0000000f78227c23 */ /* 0x000fc40008000815 */
[----:B------:R-:W-:Y:S01]  /*e200*/  FADD R107, R29, R38 ;  /* 0x000000261d6b7221 */ /* 0x000fe20000000000 */
[----:B------:R-:W-:Y:S01]  /*e210*/  FADD R164, R164, R35 ;  /* 0x00000023a4a47221 */ /* 0x000fe20000000000 */
[----:B------:R-:W3:Y:S01]  /*e220*/  MUFU.EX2 R55, R55 ;  /* 0x0000003700377308 */ /* 0x000ee20000000800 */
[----:B-1----:R-:W-:Y:S01]  /*e230*/  @!P3 FMUL R53, R53, R53 ;  /* 0x000000353535b220 */ /* 0x002fe20000400000 */
[----:B------:R-:W-:Y:S01]  /*e240*/  FSETP.GEU.AND P3, PT, R58, -126, PT ;  /* 0xc2fc00003a00780b */ /* 0x000fe20003f6e000 */
[----:B------:R-:W-:Y:S01]  /*e250*/  @!P4 FMUL R59, R59, 0.5 ;  /* 0x3f0000003b3bc820 */ /* 0x000fe20000400000 */
[----:B------:R-:W-:Y:S01]  /*e260*/  FADD R32, R107, R32 ;  /* 0x000000206b207221 */ /* 0x000fe20000000000 */
[----:B------:R-:W-:-:S03]  /*e270*/  FFMA R38, R124, UR15, -R21 ;  /* 0x0000000f7c267c23 */ /* 0x000fc60008000815 */
[----:B------:R-:W1:Y:S01]  /*e280*/  MUFU.EX2 R56, R56 ;  /* 0x0000003800387308 */ /* 0x000e620000000800 */
[----:B--2---:R-:W-:Y:S01]  /*e290*/  @!P5 FMUL R57, R57, R57 ;  /* 0x000000393939d220 */ /* 0x004fe20000400000 */
[----:B------:R-:W-:Y:S01]  /*e2a0*/  FSETP.GEU.AND P5, PT, R61, -126, PT ;  /* 0xc2fc00003d00780b */ /* 0x000fe20003fae000 */
[----:B------:R-:W-:Y:S02]  /*e2b0*/  WARPGROUP.DEPBAR.LE gsb0, 0x0 ;  /* 0x00008000000079c5 */ /* 0x000fe40000010000 */
[----:B------:R-:W-:Y:S01]  /*e2c0*/  VIADD R24, R166, 0x40 ;  /* 0x00000040a6187836 */ /* 0x000fe20000000000 */
[----:B------:R-:W-:Y:S01]  /*e2d0*/  MOV R25, 0xc0000010 ;  /* 0xc000001000197802 */ /* 0x000fe20000000f00 */
[----:B------:R-:W-:Y:S01]  /*e2e0*/  @!P3 FMUL R58, R58, 0.5 ;  /* 0x3f0000003a3ab820 */ /* 0x000fe20000400000 */
[----:B------:R-:W-:Y:S01]  /*e2f0*/  F2FP.BF16.F32.PACK_AB R26, R46, R43 ;  /* 0x0000002b2e1a723e */ /* 0x000fe200000010ff */
[----:B---3--:R-:W-:Y:S01]  /*e300*/  @!P6 FMUL R55, R55, R55 ;  /* 0x000000373737e220 */ /* 0x008fe20000400000 */
[----:B------:R-:W-:Y:S01]  /*e310*/  R2UR UR6, R24 ;  /* 0x00000000180672ca */ /* 0x000fe200000e0000 */
[----:B------:R-:W2:Y:S01]  /*e320*/  MUFU.EX2 R59, R59 ;  /* 0x0000003b003b7308 */ /* 0x000ea20000000800 */
[----:B------:R-:W-:Y:S01]  /*e330*/  R2UR UR7, R25 ;  /* 0x00000000190772ca */ /* 0x000fe200000e0000 */
[----:B-1----:R-:W-:Y:S01]  /*e340*/  @!P2 FMUL R56, R56, R56 ;  /* 0x000000383838a220 */ /* 0x002fe20000400000 */
[----:B------:R-:W-:Y:S01]  /*e350*/  F2FP.BF16.F32.PACK_AB R24, R40, R37 ;  /* 0x000000252818723e */ /* 0x000fe200000010ff */
[----:B------:R-:W-:Y:S01]  /*e360*/  @!P5 FMUL R61, R61, 0.5 ;  /* 0x3f0000003d3dd820 */ /* 0x000fe20000400000 */
[----:B------:R-:W-:Y:S01]  /*e370*/  F2FP.BF16.F32.PACK_AB R25, R42, R39 ;  /* 0x000000272a19723e */ /* 0x000fe200000010ff */
[----:B------:R-:W-:Y:S01]  /*e380*/  FADD R37, R32, R37 ;  /* 0x0000002520257221 */ /* 0x000fe20000000000 */
[----:B------:R-:W-:Y:S01]  /*e390*/  F2FP.BF16.F32.PACK_AB R27, R49, R47 ;  /* 0x0000002f311b723e */ /* 0x000fe200000010ff */
[----:B------:R-:W1:Y:S01]  /*e3a0*/  MUFU.EX2 R58, R58 ;  /* 0x0000003a003a7308 */ /* 0x000e620000000800 */
[----:B------:R-:W-:Y:S01]  /*e3b0*/  FSETP.GEU.AND P6, PT, R60, -126, PT ;  /* 0xc2fc00003c00780b */ /* 0x000fe20003fce000 */
[----:B------:R-:W-:Y:S01]  /*e3c0*/  FADD R40, R37, R40 ;  /* 0x0000002825287221 */ /* 0x000fe20000000000 */
[----:B------:R-:W-:Y:S01]  /*e3d0*/  WARPGROUP.ARRIVE ;  /* 0x00000000000079c5 */ /* 0x000fe20000000000 */
[----:B------:R-:W-:Y:S01]  /*e3e0*/  FSETP.GEU.AND P2, PT, R62, -126, PT ;  /* 0xc2fc00003e00780b */ /* 0x000fe20003f4e000 */
[----:B------:R-:W-:Y:S01]  /*e3f0*/  FFMA R37, R121, UR15, -R21 ;  /* 0x0000000f79257c23 */ /* 0x000fe20008000815 */
[----:B------:R-:W-:Y:S01]  /*e400*/  FADD R39, R164, R39 ;  /* 0x00000027a4277221 */ /* 0x000fe20000000000 */
[----:B------:R-:W-:Y:S01]  /*e410*/  FADD R43, R40, R43 ;  /* 0x0000002b282b7221 */ /* 0x000fe20000000000 */
[----:B------:R-:W3:Y:S01]  /*e420*/  MUFU.EX2 R61, R61 ;  /* 0x0000003d003d7308 */ /* 0x000ee20000000800 */
[----:B------:R-:W-:Y:S01]  /*e430*/  HGMMA.64x16x16.F32.BF16 R152, R24, gdesc[UR4].tnspB, R152, gsb0 ;  /* 0x4020000418987df0 */ /* 0x000fe20008001898 */
[----:B--2---:R-:W-:Y:S01]  /*e440*/  @!P4 FMUL R59, R59, R59 ;  /* 0x0000003b3b3bc220 */ /* 0x004fe20000400000 */
[----:B------:R-:W-:Y:S01]  /*e450*/  FSETP.GEU.AND P4, PT, R64, -126, PT ;  /* 0xc2fc00004000780b */ /* 0x000fe20003f8e000 */
[----:B------:R-:W-:Y:S01]  /*e460*/  FADD R42, R39, R42 ;  /* 0x0000002a272a7221 */ /* 0x000fe20000000000 */
[--C-:B------:R-:W-:Y:S01]  /*e470*/  FFMA R39, R123, UR15, -R20.reuse ;  /* 0x0000000f7b277c23 */ /* 0x100fe20008000814 */
        /* <DEDUP_REMOVED lines=9> */
[--C-:B------:R-:W-:Y:S01]  /*e510*/  FFMA R43, R127, UR15, -R20.reuse ;  /* 0x0000000f7f2b7c23 */ /* 0x100fe20008000814 */
[----:B------:R-:W-:Y:S01]  /*e520*/  @!P4 FMUL R64, R64, 0.5 ;  /* 0x3f0000004040c820 */ /* 0x000fe20000400000 */
[----:B---3--:R-:W-:Y:S01]  /*e530*/  @!P5 FMUL R61, R61, R61 ;  /* 0x0000003d3d3dd220 */ /* 0x008fe20000400000 */
[----:B------:R-:W-:Y:S01]  /*e540*/  FSETP.GEU.AND P5, PT, R67, -126, PT ;  /* 0xc2fc00004300780b */ /* 0x000fe20003fae000 */
[----:B------:R-:W-:Y:S01]  /*e550*/  FFMA R47, R131, UR15, -R20 ;  /* 0x0000000f832f7c23 */ /* 0x000fe20008000814 */
[----:B------:R-:W2:Y:S01]  /*e560*/  MUFU.EX2 R62, R62 ;  /* 0x0000003e003e7308 */ /* 0x000ea20000000800 */
[----:B------:R-:W-:-:S02]  /*e570*/  FFMA R49, R133, UR15, -R21 ;  /* 0x0000000f85317c23 */ /* 0x000fc40008000815 */
[----:B------:R-:W-:-:S05]  /*e580*/  @!P3 FMUL R63, R63, 0.5 ;  /* 0x3f0000003f3fb820 */ /* 0x000fca0000400000 */
[----:B------:R-:W3:Y:S01]  /*e590*/  MUFU.EX2 R64, R64 ;  /* 0x0000004000407308 */ /* 0x000ee20000000800 */
[----:B-1----:R-:W-:Y:S01]  /*e5a0*/  @!P6 FMUL R60, R60, R60 ;  /* 0x0000003c3c3ce220 */ /* 0x002fe20000400000 */
[----:B------:R-:W-:Y:S01]  /*e5b0*/  FSETP.GEU.AND P6, PT, R68, -126, PT ;  /* 0xc2fc00004400780b */ /* 0x000fe20003fce000 */
[----:B------:R-:W-:-:S05]  /*e5c0*/  @!P5 FMUL R67, R67, 0.5 ;  /* 0x3f0000004343d820 */ /* 0x000fca0000400000 */
[----:B------:R-:W1:Y:S01]  /*e5d0*/  MUFU.EX2 R63, R63 ;  /* 0x0000003f003f7308 */ /* 0x000e620000000800 */
[----:B--2---:R-:W-:Y:S01]  /*e5e0*/  @!P2 FMUL R62, R62, R62 ;  /* 0x0000003e3e3ea220 */ /* 0x004fe20000400000 */
[----:B------:R-:W-:Y:S01]  /*e5f0*/  FSETP.GEU.AND P2, PT, R65, -126, PT ;  /* 0xc2fc00004100780b */ /* 0x000fe20003f4e000 */
[----:B------:R-:W-:Y:S02]  /*e600*/  WARPGROUP.DEPBAR.LE gsb0, 0x0 ;  /* 0x00008000000079c5 */ /* 0x000fe40000010000 */
[----:B------:R-:W-:Y:S01]  /*e610*/  VIADD R24, R166, 0x60 ;  /* 0x00000060a6187836 */ /* 0x000fe20000000000 */
[----:B------:R-:W-:Y:S02]  /*e620*/  MOV R25, 0xc0000010 ;  /* 0xc000001000197802 */ /* 0x000fe40000000f00 */
[----:B------:R-:W2:Y:S01]  /*e630*/  MUFU.EX2 R67, R67 ;  /* 0x0000004300437308 */ /* 0x000ea20000000800 */
[----:B------:R-:W-:Y:S01]  /*e640*/  F2FP.BF16.F32.PACK_AB R26, R51, R50 ;  /* 0x00000032331a723e */ /* 0x000fe200000010ff */
[----:B------:R-:W-:Y:S01]  /*e650*/  @!P6 FMUL R68, R68, 0.5 ;  /* 0x3f0000004444e820 */ /* 0x000fe20000400000 */
[----:B------:R-:W-:Y:S01]  /*e660*/  R2UR UR6, R24 ;  /* 0x00000000180672ca */ /* 0x000fe200000e0000 */
[----:B---3--:R-:W-:Y:S01]  /*e670*/  @!P4 FMUL R64, R64, R64 ;  /* 0x000000404040c220 */ /* 0x008fe20000400000 */
[----:B------:R-:W-:Y:S01]  /*e680*/  R2UR UR7, R25 ;  /* 0x00000000190772ca */ /* 0x000fe200000e0000 */
[----:B-1----:R-:W-:Y:S01]  /*e690*/  @!P3 FMUL R63, R63, R63 ;  /* 0x0000003f3f3fb220 */ /* 0x002fe20000400000 */
[----:B------:R-:W-:Y:S01]  /*e6a0*/  F2FP.BF16.F32.PACK_AB R24, R44, R41 ;  /* 0x000000292c18723e */ /* 0x000fe200000010ff */
[----:B------:R-:W-:Y:S01]  /*e6b0*/  @!P2 FMUL R65, R65, 0.5 ;  /* 0x3f0000004141a820 */ /* 0x000fe20000400000 */
[----:B------:R-:W-:Y:S01]  /*e6c0*/  F2FP.BF16.F32.PACK_AB R25, R48, R45 ;  /* 0x0000002d3019723e */ /* 0x000fe200000010ff */
[----:B------:R-:W1:Y:S01]  /*e6d0*/  MUFU.EX2 R68, R68 ;  /* 0x0000004400447308 */ /* 0x000e620000000800 */
[----:B------:R-:W-:Y:S01]  /*e6e0*/  F2FP.BF16.F32.PACK_AB R27, R53, R52 ;  /* 0x00000034351b723e */ /* 0x000fe200000010ff */
[----:B------:R-:W-:Y:S01]  /*e6f0*/  FADD R41, R46, R41 ;  /* 0x000000292e297221 */ /* 0x000fe20000000000 */
[----:B------:R-:W-:Y:S01]  /*e700*/  FSETP.GEU.AND P3, PT, R66, -126, PT ;  /* 0xc2fc00004200780b */ /* 0x000fe20003f6e000 */
[----:B------:R-:W-:Y:S01]  /*e710*/  FADD R45, R42, R45 ;  /* 0x0000002d2a2d7221 */ /* 0x000fe20000000000 */
[----:B------:R-:W-:Y:S01]  /*e720*/  WARPGROUP.ARRIVE ;  /* 0x00000000000079c5 */ /* 0x000fe20000000000 */
[----:B------:R-:W-:Y:S01]  /*e730*/  FSETP.GEU.AND P4, PT, R69, -126, PT ;  /* 0xc2fc00004500780b */ /* 0x000fe20003f8e000 */
[----:B--2---:R-:W-:Y:S01]  /*e740*/  @!P5 FMUL R67, R67, R67 ;  /* 0x000000434343d220 */ /* 0x004fe20000400000 */
[----:B------:R-:W2:Y:S01]  /*e750*/  MUFU.EX2 R65, R65 ;  /* 0x0000004100417308 */ /* 0x000ea20000000800 */
[----:B------:R-:W-:Y:S01]  /*e760*/  FSETP.GEU.AND P5, PT, R70, -126, PT ;  /* 0xc2fc00004600780b */ /* 0x000fe20003fae000 */
[--C-:B------:R-:W-:Y:S01]  /*e770*/  FFMA R42, R128, UR15, -R21.reuse ;  /* 0x0000000f802a7c23 */ /* 0x100fe20008000815 */
[----:B------:R-:W-:Y:S01]  /*e780*/  HGMMA.64x16x16.F32.BF16 R152, R24, gdesc[UR4].tnspB, R152, gsb0 ;  /* 0x4020000418987df0 */ /* 0x000fe20008001898 */
[----:B------:R-:W-:Y:S01]  /*e790*/  FADD R41, R41, R44 ;  /* 0x0000002c29297221 */ /* 0x000fe20000000000 */
[----:B------:R-:W-:Y:S01]  /*e7a0*/  FADD R45, R45, R48 ;  /* 0x000000302d2d7221 */ /* 0x000fe20000000000 */
[----:B------:R-:W-:Y:S01]  /*e7b0*/  FFMA R44, R130, UR15, -R20 ;  /* 0x0000000f822c7c23 */ /* 0x000fe20008000814 */
[--C-:B------:R-:W-:Y:S01]  /*e7c0*/  FFMA R46, R132, UR15, -R21.reuse ;  /* 0x0000000f842e7c23 */ /* 0x100fe20008000815 */
[----:B------:R-:W-:Y:S01]  /*e7d0*/  @!P3 FMUL R66, R66, 0.5 ;  /* 0x3f0000004242b820 */ /* 0x000fe20000400000 */
[----:B-1----:R-:W-:Y:S01]  /*e7e0*/  @!P6 FMUL R68, R68, R68 ;  /* 0x000000444444e220 */ /* 0x002fe20000400000 */
[----:B------:R-:W-:Y:S01]  /*e7f0*/  FSETP.GEU.AND P6, PT, R71, -126, PT ;  /* 0xc2fc00004700780b */ /* 0x000fe20003fce000 */
[----:B------:R-:W-:Y:S01]  /*e800*/  @!P4 FMUL R69, R69, 0.5 ;  /* 0x3f0000004545c820 */ /* 0x000fe20000400000 */
[----:B------:R-:W-:Y:S01]  /*e810*/  FADD R50, R41, R50 ;  /* 0x0000003229327221 */ /* 0x000fe20000000000 */
[----:B------:R-:W-:Y:S01]  /*e820*/  FADD R52, R45, R52 ;  /* 0x000000342d347221 */ /* 0x000fe20000000000 */
[----:B------:R-:W1:Y:S01]  /*e830*/  MUFU.EX2 R66, R66 ;  /* 0x0000004200427308 */ /* 0x000e620000000800 */
[----:B------:R-:W-:Y:S01]  /*e840*/  @!P5 FMUL R70, R70, 0.5 ;  /* 0x3f0000004646d820 */ /* 0x000fe20000400000 */
[----:B------:R-:W-:Y:S01]  /*e850*/  FFMA R45, R129, UR15, -R21 ;  /* 0x0000000f812d7c23 */ /* 0x000fe20008000815 */
[----:B--2---:R-:W-:Y:S01]  /*e860*/  @!P2 FMUL R65, R65, R65 ;  /* 0x000000414141a220 */ /* 0x004fe20000400000 */
[----:B------:R-:W-:Y:S01]  /*e870*/  FSETP.GEU.AND P2, PT, R72, -126, PT ;  /* 0xc2fc00004800780b */ /* 0x000fe20003f4e000 */
[----:B------:R-:W-:Y:S01]  /*e880*/  FADD R51, R50, R51 ;  /* 0x0000003332337221 */ /* 0x000fe20000000000 */
[----:B------:R-:W-:Y:S01]  /*e890*/  FADD R52, R52, R53 ;  /* 0x0000003534347221 */ /* 0x000fe20000000000 */
[--C-:B------:R-:W-:Y:S01]  /*e8a0*/  FFMA R50, R136, UR15, -R21.reuse ;  /* 0x0000000f88327c23 */ /* 0x100fe20008000815 */
[----:B------:R-:W2:Y:S01]  /*e8b0*/  MUFU.EX2 R69, R69 ;  /* 0x0000004500457308 */ /* 0x000ea20000000800 */
[----:B------:R-:W-:Y:S01]  /*e8c0*/  @!P6 FMUL R71, R71, 0.5 ;  /* 0x3f0000004747e820 */ /* 0x000fe20000400000 */
[----:B------:R-:W-:Y:S01]  /*e8d0*/  FFMA R48, R134, UR15, -R20 ;  /* 0x0000000f86307c23 */ /* 0x000fe20008000814 */
[--C-:B------:R-:W-:Y:S01]  /*e8e0*/  FFMA R53, R137, UR15, -R21.reuse ;  /* 0x0000000f89357c23 */ /* 0x100fe20008000815 */
[----:B------:R-:W-:-:S04]  /*e8f0*/  FFMA R21, R149, UR15, -R21 ;  /* 0x0000000f95157c23 */ /* 0x000fc80008000815 */
        /* <DEDUP_REMOVED lines=12> */
[----:B---3--:R-:W-:Y:S01]  /*e9c0*/  @!P5 FMUL R70, R70, R70 ;  /* 0x000000464646d220 */ /* 0x008fe20000400000 */
[----:B------:R-:W-:Y:S01]  /*e9d0*/  R2UR UR6, R24 ;  /* 0x00000000180672ca */ /* 0x000fe200000e0000 */
[----:B------:R-:W-:Y:S01]  /*e9e0*/  @!P3 FMUL R73, R73, 0.5 ;  /* 0x3f0000004949b820 */ /* 0x000fe20000400000 */
[----:B------:R-:W-:-:S02]  /*e9f0*/  R2UR UR7, R25 ;  /* 0x00000000190772ca */ /* 0x000fc400000e0000 */
[----:B------:R-:W-:Y:S01]  /*ea00*/  @!P4 FMUL R74, R74, 0.5 ;  /* 0x3f0000004a4ac820 */ /* 0x000fe20000400000 */
[----:B------:R-:W-:Y:S01]  /*ea10*/  F2FP.BF16.F32.PACK_AB R24, R57, R54 ;  /* 0x000000363918723e */ /* 0x000fe200000010ff */
[----:B-1----:R-:W-:Y:S01]  /*ea20*/  @!P6 FMUL R71, R71, R71 ;  /* 0x000000474747e220 */ /* 0x002fe20000400000 */
        /* <DEDUP_REMOVED lines=9> */
[----:B------:R-:W-:Y:S01]  /*eac0*/  FSETP.GEU.AND P2, PT, R77, -126, PT ;  /* 0xc2fc00004d00780b */ /* 0x000fe20003f4e000 */
[----:B------:R-:W2:Y:S01]  /*ead0*/  MUFU.EX2 R74, R74 ;  /* 0x0000004a004a7308 */ /* 0x000ea20000000800 */
[----:B------:R-:W-:Y:S01]  /*eae0*/  FADD R57, R54, R57 ;  /* 0x0000003936397221 */ /* 0x000fe20000000000 */
[----:B------:R-:W-:Y:S01]  /*eaf0*/  HGMMA.64x16x16.F32.BF16 R152, R24, gdesc[UR4].tnspB, R152, gsb0 ;  /* 0x4020000418987df0 */ /* 0x000fe20008001898 */
[----:B------:R-:W-:Y:S01]  /*eb00*/  FADD R56, R55, R56 ;  /* 0x0000003837387221 */ /* 0x000fe20000000000 */
[----:B------:R-:W-:Y:S01]  /*eb10*/  FFMA R51, R135, UR15, -R20 ;  /* 0x0000000f87337c23 */ /* 0x000fe20008000814 */
[----:B------:R-:W-:Y:S01]  /*eb20*/  FADD R58, R57, R58 ;  /* 0x0000003a393a7221 */ /* 0x000fe20000000000 */
[----:B------:R-:W-:Y:S01]  /*eb30*/  FFMA R52, R138, UR15, -R20 ;  /* 0x0000000f8a347c23 */ /* 0x000fe20008000814 */
[----:B------:R-:W-:Y:S01]  /*eb40*/  @!P5 FMUL R75, R75, 0.5 ;  /* 0x3f0000004b4bd820 */ /* 0x000fe20000400000 */
[----:B-1----:R-:W-:Y:S01]  /*eb50*/  @!P3 FMUL R73, R73, R73 ;  /* 0x000000494949b220 */ /* 0x002fe20000400000 */
[----:B------:R-:W-:Y:S01]  /*eb60*/  FSETP.GEU.AND P3, PT, R78, -126, PT ;  /* 0xc2fc00004e00780b */ /* 0x000fe20003f6e000 */
[----:B------:R-:W-:Y:S01]  /*eb70*/  @!P6 FMUL R76, R76, 0.5 ;  /* 0x3f0000004c4ce820 */ /* 0x000fe20000400000 */
[----:B------:R-:W-:Y:S01]  /*eb80*/  FADD R61, R56, R61 ;  /* 0x0000003d383d7221 */ /* 0x000fe20000000000 */
[----:B------:R-:W-:Y:S01]  /*eb90*/  @!P2 FMUL R77, R77, 0.5 ;  /* 0x3f0000004d4da820 */ /* 0x000fe20000400000 */
[----:B------:R-:W1:Y:S01]  /*eba0*/  MUFU.EX2 R75, R75 ;  /* 0x0000004b004b7308 */ /* 0x000e620000000800 */
[----:B------:R-:W-:Y:S01]  /*ebb0*/  FADD R59, R58, R59 ;  /* 0x0000003b3a3b7221 */ /* 0x000fe20000000000 */
[----:B------:R-:W-:Y:S01]  /*ebc0*/  FADD R61, R61, R60 ;  /* 0x0000003c3d3d7221 */ /* 0x000fe20000000000 */
[--C-:B------:R-:W-:Y:S01]  /*ebd0*/  FFMA R55, R139, UR15, -R20.reuse ;  /* 0x0000000f8b377c23 */ /* 0x100fe20008000814 */
[----:B--2---:R-:W-:Y:S01]  /*ebe0*/  @!P4 FMUL R74, R74, R74 ;  /* 0x0000004a4a4ac220 */ /* 0x004fe20000400000 */
[----:B------:R-:W-:Y:S01]  /*ebf0*/  FSETP.GEU.AND P4, PT, R79, -126, PT ;  /* 0xc2fc00004f00780b */ /* 0x000fe20003f8e000 */
[----:B------:R-:W-:-:S02]  /*ec00*/  FFMA R20, R151, UR15, -R20 ;  /* 0x0000000f97147c23 */ /* 0x000fc40008000814 */
[----:B------:R-:W2:Y:S01]  /*ec10*/  MUFU.EX2 R76, R76 ;  /* 0x0000004c004c7308 */ /* 0x000ea20000000800 */
[----:B------:R-:W-:-:S07]  /*ec20*/  @!P3 FMUL R78, R78, 0.5 ;  /* 0x3f0000004e4eb820 */ /* 0x000fce0000400000 */
        /* <DEDUP_REMOVED lines=9> */
[----:B------:R-:W-:Y:S01]  /*ecc0*/  MOV R25, 0xc0000010 ;  /* 0xc000001000197802 */ /* 0x000fe20000000f00 */
[----:B---3--:R-:W-:Y:S01]  /*ecd0*/  @!P2 FMUL R77, R77, R77 ;  /* 0x0000004d4d4da220 */ /* 0x008fe20000400000 */
[----:B------:R-:W-:Y:S01]  /*ece0*/  F2FP.BF16.F32.PACK_AB R26, R65, R68 ;  /* 0x00000044411a723e */ /* 0x000fe200000010ff */
[----:B------:R-:W-:Y:S01]  /*ecf0*/  @!P5 FMUL R80, R80, 0.5 ;  /* 0x3f0000005050d820 */ /* 0x000fe20000400000 */
        /* <DEDUP_REMOVED lines=14> */
[----:B------:R-:W-:Y:S01]  /*ede0*/  FADD R63, R62, R63 ;  /* 0x0000003f3e3f7221 */ /* 0x000fe20000000000 */
[----:B------:R-:W-:-:S02]  /*edf0*/  FADD R67, R64, R67 ;  /* 0x0000004340437221 */ /* 0x000fc40000000000 */
[----:B------:R-:W3:Y:S01]  /*ee00*/  MUFU.EX2 R81, R81 ;  /* 0x0000005100517308 */ /* 0x000ee20000000800 */
[----:B------:R-:W-:Y:S01]  /*ee10*/  HGMMA.64x16x16.F32.BF16 R152, R24, gdesc[UR4].tnspB, R152, gsb0 ;  /* 0x4020000418987df0 */ /* 0x000fe20008001898 */
[----:B--2---:R-:W-:Y:S01]  /*ee20*/  @!P4 FMUL R79, R79, R79 ;  /* 0x0000004f4f4fc220 */ /* 0x004fe20000400000 */
[----:B------:R-:W-:Y:S01]  /*ee30*/  FSETP.GEU.AND P4, PT, R84, -126, PT ;  /* 0xc2fc00005400780b */ /* 0x000fe20003f8e000 */
[----:B------:R-:W-:Y:S01]  /*ee40*/  FADD R68, R63, R68 ;  /* 0x000000443f447221 */ /* 0x000fe20000000000 */
[----:B------:R-:W-:Y:S01]  /*ee50*/  FADD R66, R67, R66 ;  /* 0x0000004243427221 */ /* 0x000fe20000000000 */
[----:B------:R-:W-:Y:S02]  /*ee60*/  @!P2 FMUL R82, R82, 0.5 ;  /* 0x3f0000005252a820 */ /* 0x000fe40000400000 */
[----:B------:R-:W-:Y:S01]  /*ee70*/  FADD R65, R68, R65 ;  /* 0x0000004144417221 */ /* 0x000fe20000000000 */
[----:B-1----:R-:W-:Y:S01]  /*ee80*/  @!P5 FMUL R80, R80, R80 ;  /* 0x000000505050d220 */ /* 0x002fe20000400000 */
[----:B------:R-:W-:Y:S01]  /*ee90*/  @!P3 FMUL R83, R83, 0.5 ;  /* 0x3f0000005353b820 */ /* 0x000fe20000400000 */
[----:B------:R-:W-:Y:S01]  /*eea0*/  FSETP.GEU.AND P5, PT, R87, -126, PT ;  /* 0xc2fc00005700780b */ /* 0x000fe20003fae000 */
[----:B------:R-:W1:Y:S01]  /*eeb0*/  MUFU.EX2 R82, R82 ;  /* 0x0000005200527308 */ /* 0x000e620000000800 */
[----:B------:R-:W-:-:S03]  /*eec0*/  FADD R69, R66, R69 ;  /* 0x0000004542457221 */ /* 0x000fc60000000000 */
[----:B------:R-:W-:Y:S01]  /*eed0*/  @!P4 FMUL R84, R84, 0.5 ;  /* 0x3f0000005454c820 */ /* 0x000fe20000400000 */
[----:B---3--:R-:W-:Y:S01]  /*eee0*/  @!P6 FMUL R81, R81, R81 ;  /* 0x000000515151e220 */ /* 0x008fe20000400000 */
[----:B------:R-:W-:Y:S02]  /*eef0*/  FSETP.GEU.AND P6, PT, R88, -126, PT ;  /* 0xc2fc00005800780b */ /* 0x000fe40003fce000 */
        /* <DEDUP_REMOVED lines=32> */
[----:B------:R-:W-:Y:S01]  /*f100*/  FADD R71, R70, R71 ;  /* 0x0000004746477221 */ /* 0x000fe20000000000 */
[----:B------:R-:W-:Y:S01]  /*f110*/  HGMMA.64x16x16.F32.BF16 R152, R24, gdesc[UR4].tnspB, R152, gsb0 ;  /* 0x4020000418987df0 */ /* 0x000fe20008001898 */
[----:B------:R-:W-:-:S02]  /*f120*/  FADD R73, R72, R73 ;  /* 0x0000004948497221 */ /* 0x000fc40000000000 */
[----:B------:R-:W-:Y:S02]  /*f130*/  FADD R74, R71, R74 ;  /* 0x0000004a474a7221 */ /* 0x000fe40000000000 */
        /* <DEDUP_REMOVED lines=8> */
[----:B------:R-:W-:Y:S01]  /*f1c0*/  FADD R77, R76, R77 ;  /* 0x0000004d4c4d7221 */ /* 0x000fe20000000000 */
[----:B--2---:R-:W-:Y:S01]  /*f1d0*/  @!P3 FMUL R89, R89, R89 ;  /* 0x000000595959b220 */ /* 0x004fe20000400000 */
[----:B------:R-:W-:-:S04]  /*f1e0*/  FSETP.GEU.AND P3, PT, R93, -126, PT ;  /* 0xc2fc00005d00780b */ /* 0x000fc80003f6e000 */
        /* <DEDUP_REMOVED lines=20> */
[----:B------:R-:W1:Y:S01]  /*f330*/  MUFU.EX2 R94, R94 ;  /* 0x0000005e005e7308 */ /* 0x000e620000000800 */
[----:B------:R-:W-:Y:S01]  /*f340*/  F2FP.BF16.F32.PACK_AB R25, R81, R80 ;  /* 0x000000505119723e */ /* 0x000fe200000010ff */
[----:B------:R-:W-:Y:S01]  /*f350*/  @!P5 FMUL R95, R95, 0.5 ;  /* 0x3f0000005f5fd820 */ /* 0x000fe20000400000 */
        /* <DEDUP_REMOVED lines=12> */
[----:B------:R-:W-:Y:S01]  /*f420*/  FADD R82, R79, R82 ;  /* 0x000000524f527221 */ /* 0x000fe20000000000 */
[----:B-1----:R-:W-:Y:S01]  /*f430*/  @!P4 FMUL R94, R94, R94 ;  /* 0x0000005e5e5ec220 */ /* 0x002fe20000400000 */
[----:B------:R-:W-:Y:S01]  /*f440*/  @!P6 FMUL R96, R96, 0.5 ;  /* 0x3f0000006060e820 */ /* 0x000fe20000400000 */
[----:B------:R-:W-:Y:S01]  /*f450*/  FSETP.GEU.AND P4, PT, R99, -126, PT ;  /* 0xc2fc00006300780b */ /* 0x000fe20003f8e000 */
[----:B------:R-:W-:Y:S01]  /*f460*/  FADD R84, R81, R84 ;  /* 0x0000005451547221 */ /* 0x000fe20000000000 */
[----:B------:R-:W-:Y:S01]  /*f470*/  @!P2 FMUL R97, R97, 0.5 ;  /* 0x3f0000006161a820 */ /* 0x000fe20000400000 */
[----:B------:R-:W-:Y:S02]  /*f480*/  FADD R83, R82, R83 ;  /* 0x0000005352537221 */ /* 0x000fe40000000000 */
[----:B------:R-:W1:Y:S01]  /*f490*/  MUFU.EX2 R96, R96 ;  /* 0x0000006000607308 */ /* 0x000e620000000800 */
[----:B------:R-:W-:Y:S01]  /*f4a0*/  @!P3 FMUL R98, R98, 0.5 ;  /* 0x3f0000006262b820 */ /* 0x000fe20000400000 */
[----:B------:R-:W-:Y:S01]  /*f4b0*/  FADD R84, R84, R87 ;  /* 0x0000005754547221 */ /* 0x000fe20000000000 */
[----:B--2---:R-:W-:Y:S01]  /*f4c0*/  @!P5 FMUL R95, R95, R95 ;  /* 0x0000005f5f5fd220 */ /* 0x004fe20000400000 */
[----:B------:R-:W-:-:S04]  /*f4d0*/  FSETP.GEU.AND P5, PT, R100, -126, PT ;  /* 0xc2fc00006400780b */ /* 0x000fc80003fae000 */
[----:B------:R-:W-:Y:S01]  /*f4e0*/  @!P4 FMUL R99, R99, 0.5 ;  /* 0x3f0000006363c820 */ /* 0x000fe20000400000 */
[----:B------:R-:W2:Y:S01]  /*f4f0*/  MUFU.EX2 R97, R97 ;  /* 0x0000006100617308 */ /* 0x000ea20000000800 */
[----:B-1----:R-:W-:Y:S01]  /*f500*/  @!P6 FMUL R96, R96, R96 ;  /* 0x000000606060e220 */ /* 0x002fe20000400000 */
[----:B------:R-:W-:-:S06]  /*f510*/  FSETP.GEU.AND P6, PT, R101, -126, PT ;  /* 0xc2fc00006500780b */ /* 0x000fcc0003fce000 */
[----:B------:R-:W1:Y:S01]  /*f520*/  MUFU.EX2 R99, R99 ;  /* 0x0000006300637308 */ /* 0x000e620000000800 */
[----:B------:R-:W-:Y:S01]  /*f530*/  @!P5 FMUL R100, R100, 0.5 ;  /* 0x3f0000006464d820 */ /* 0x000fe20000400000 */
[----:B--2---:R-:W-:-:S06]  /*f540*/  @!P2 FMUL R97, R97, R97 ;  /* 0x000000616161a220 */ /* 0x004fcc0000400000 */
[----:B------:R-:W2:Y:S01]  /*f550*/  MUFU.EX2 R98, R98 ;  /* 0x0000006200627308 */ /* 0x000ea20000000800 */
[----:B------:R-:W-:Y:S01]  /*f560*/  FSETP.GEU.AND P2, PT, R102, -126, PT ;  /* 0xc2fc00006600780b */ /* 0x000fe20003f4e000 */
[----:B------:R-:W-:Y:S02]  /*f570*/  WARPGROUP.DEPBAR.LE gsb0, 0x0 ;  /* 0x00008000000079c5 */ /* 0x000fe40000010000 */
[----:B------:R-:W-:Y:S01]  /*f580*/  VIADD R24, R166, 0x100 ;  /* 0x00000100a6187836 */ /* 0x000fe20000000000 */
[----:B------:R-:W-:Y:S01]  /*f590*/  MOV R25, 0xc0000010 ;  /* 0xc000001000197802 */ /* 0x000fe20000000f00 */
[----:B------:R-:W-:Y:S01]  /*f5a0*/  @!P6 FMUL R101, R101, 0.5 ;  /* 0x3f0000006565e820 */ /* 0x000fe20000400000 */
[----:B------:R-:W-:Y:S01]  /*f5b0*/  F2FP.BF16.F32.PACK_AB R26, R91, R90 ;  /* 0x0000005a5b1a723e */ /* 0x000fe200000010ff */
[----:B------:R-:W3:Y:S01]  /*f5c0*/  MUFU.EX2 R100, R100 ;  /* 0x0000006400647308 */ /* 0x000ee20000000800 */
[----:B------:R-:W-:Y:S01]  /*f5d0*/  R2UR UR6, R24 ;  /* 0x00000000180672ca */ /* 0x000fe200000e0000 */
[----:B-1----:R-:W-:Y:S01]  /*f5e0*/  @!P4 FMUL R99, R99, R99 ;  /* 0x000000636363c220 */ /* 0x002fe20000400000 */
[----:B------:R-:W-:-:S03]  /*f5f0*/  R2UR UR7, R25 ;  /* 0x00000000190772ca */ /* 0x000fc600000e0000 */
[----:B------:R-:W-:Y:S01]  /*f600*/  @!P2 FMUL R102, R102, 0.5 ;  /* 0x3f0000006666a820 */ /* 0x000fe20000400000 */
[----:B------:R-:W-:Y:S01]  /*f610*/  F2FP.BF16.F32.PACK_AB R24, R85, R88 ;  /* 0x000000585518723e */ /* 0x000fe200000010ff */
[----:B------:R-:W-:Y:S01]  /*f620*/  FADD R88, R83, R88 ;  /* 0x0000005853587221 */ /* 0x000fe20000000000 */
[----:B------:R-:W-:Y:S01]  /*f630*/  F2FP.BF16.F32.PACK_AB R25, R86, R89 ;  /* 0x000000595619723e */ /* 0x000fe200000010ff */
[----:B------:R-:W1:Y:S01]  /*f640*/  MUFU.EX2 R101, R101 ;  /* 0x0000006500657308 */ /* 0x000e620000000800 */
[----:B------:R-:W-:Y:S01]  /*f650*/  F2FP.BF16.F32.PACK_AB R27, R93, R92 ;  /* 0x0000005c5d1b723e */ /* 0x000fe200000010ff */
[----:B--2---:R-:W-:Y:S01]  /*f660*/  @!P3 FMUL R98, R98, R98 ;  /* 0x000000626262b220 */ /* 0x004fe20000400000 */
[----:B------:R-:W-:Y:S01]  /*f670*/  FSETP.GEU.AND P4, PT, R104, -126, PT ;  /* 0xc2fc00006800780b */ /* 0x000fe20003f8e000 */
[----:B------:R-:W-:Y:S01]  /*f680*/  FADD R89, R84, R89 ;  /* 0x0000005954597221 */ /* 0x000fe20000000000 */
[----:B------:R-:W-:Y:S01]  /*f690*/  WARPGROUP.ARRIVE ;  /* 0x00000000000079c5 */ /* 0x000fe20000000000 */
[----:B------:R-:W-:Y:S01]  /*f6a0*/  FSETP.GEU.AND P3, PT, R103, -126, PT ;  /* 0xc2fc00006700780b */ /* 0x000fe20003f6e000 */
[----:B------:R-:W-:Y:S01]  /*f6b0*/  FADD R85, R88, R85 ;  /* 0x0000005558557221 */ /* 0x000fe20000000000 */
[----:B------:R-:W2:Y:S01]  /*f6c0*/  MUFU.EX2 R102, R102 ;  /* 0x0000006600667308 */ /* 0x000ea20000000800 */
[----:B---3--:R-:W-:Y:S01]  /*f6d0*/  @!P5 FMUL R100, R100, R100 ;  /* 0x000000646464d220 */ /* 0x008fe20000400000 */
[----:B------:R-:W-:Y:S01]  /*f6e0*/  FSETP.GEU.AND P5, PT, R105, -126, PT ;  /* 0xc2fc00006900780b */ /* 0x000fe20003fae000 */
[----:B------:R-:W-:Y:S01]  /*f6f0*/  HGMMA.64x16x16.F32.BF16 R152, R24, gdesc[UR4].tnspB, R152, gsb0 ;  /* 0x4020000418987df0 */ /* 0x000fe20008001898 */
[----:B------:R-:W-:Y:S01]  /*f700*/  FADD R89, R89, R86 ;  /* 0x0000005659597221 */ /* 0x000fe20000000000 */
[----:B------:R-:W-:-:S03]  /*f710*/  FADD R90, R85, R90 ;  /* 0x0000005a555a7221 */ /* 0x000fc60000000000 */
        /* <DEDUP_REMOVED lines=28> */
[----:B------:R-:W-:-:S02]  /*f8e0*/  R2UR UR7, R25 ;  /* 0x00000000190772ca */ /* 0x000fc400000e0000 */
[----:B------:R-:W-:Y:S01]  /*f8f0*/  @!P3 FMUL R110, R110, 0.5 ;  /* 0x3f0000006e6eb820 */ /* 0x000fe20000400000 */
[----:B------:R-:W-:Y:S01]  /*f900*/  F2FP.BF16.F32.PACK_AB R24, R95, R94 ;  /* 0x0000005e5f18723e */ /* 0x000fe200000010ff */
[----:B------:R-:W3:Y:S01]  /*f910*/  MUFU.EX2 R31, R111 ;  /* 0x0000006f001f7308 */ /* 0x000ee20000000800 */
[----:B------:R-:W-:Y:S01]  /*f920*/  F2FP.BF16.F32.PACK_AB R25, R97, R96 ;  /* 0x000000606119723e */ /* 0x000fe200000010ff */
[----:B-1----:R-:W-:Y:S01]  /*f930*/  @!P6 FMUL R106, R106, R106 ;  /* 0x0000006a6a6ae220 */ /* 0x002fe20000400000 */
[----:B------:R-:W-:Y:S01]  /*f940*/  F2FP.BF16.F32.PACK_AB R27, R101, R100 ;  /* 0x00000064651b723e */ /* 0x000fe200000010ff */
[----:B------:R-:W-:Y:S01]  /*f950*/  FADD R94, R91, R94 ;  /* 0x0000005e5b5e7221 */ /* 0x000fe20000000000 */
[----:B------:R-:W-:Y:S01]  /*f960*/  FSETP.GEU.AND P5, PT, R22, -126, PT ;  /* 0xc2fc00001600780b */ /* 0x000fe20003fae000 */
[----:B------:R-:W-:Y:S01]  /*f970*/  FADD R96, R93, R96 ;  /* 0x000000605d607221 */ /* 0x000fe20000000000 */
[----:B------:R-:W-:Y:S01]  /*f980*/  WARPGROUP.ARRIVE ;  /* 0x00000000000079c5 */ /* 0x000fe20000000000 */
[----:B------:R-:W-:Y:S01]  /*f990*/  FSETP.GEU.AND P6, PT, R113, -126, PT ;  /* 0xc2fc00007100780b */ /* 0x000fe20003fce000 */
[----:B------:R-:W1:Y:S01]  /*f9a0*/  MUFU.EX2 R12, R110 ;  /* 0x0000006e000c7308 */ /* 0x000e620000000800 */
[----:B--2---:R-:W-:Y:S01]  /*f9b0*/  @!P2 FMUL R13, R13, R13 ;  /* 0x0000000d0d0da220 */ /* 0x004fe20000400000 */
[----:B------:R-:W-:Y:S01]  /*f9c0*/  FSETP.GEU.AND P2, PT, R114, -126, PT ;  /* 0xc2fc00007200780b */ /* 0x000fe20003f4e000 */
[----:B------:R-:W-:Y:S01]  /*f9d0*/  FADD R95, R94, R95 ;  /* 0x0000005f5e5f7221 */ /* 0x000fe20000000000 */
[----:B------:R-:W-:Y:S01]  /*f9e0*/  HGMMA.64x16x16.F32.BF16 R152, R24, gdesc[UR4].tnspB, R152, gsb0 ;  /* 0x4020000418987df0 */ /* 0x000fe20008001898 */
[----:B------:R-:W-:-:S02]  /*f9f0*/  FADD R97, R96, R97 ;  /* 0x0000006160617221 */ /* 0x000fc40000000000 */
[----:B------:R-:W-:Y:S01]  /*fa00*/  FADD R98, R95, R98 ;  /* 0x000000625f627221 */ /* 0x000fe20000000000 */
[----:B---3--:R-:W-:Y:S01]  /*fa10*/  @!P4 FMUL R31, R31, R31 ;  /* 0x0000001f1f1fc220 */ /* 0x008fe20000400000 */
[----:B------:R-:W-:Y:S01]  /*fa20*/  @!P5 FMUL R22, R22, 0.5 ;  /* 0x3f0000001616d820 */ /* 0x000fe20000400000 */
[----:B------:R-:W-:Y:S01]  /*fa30*/  FSETP.GEU.AND P4, PT, R30, -126, PT ;  /* 0xc2fc00001e00780b */ /* 0x000fe20003f8e000 */
[----:B------:R-:W-:Y:S01]  /*fa40*/  FADD R100, R97, R100 ;  /* 0x0000006461647221 */ /* 0x000fe20000000000 */
[----:B------:R-:W-:Y:S01]  /*fa50*/  @!P6 FMUL R113, R113, 0.5 ;  /* 0x3f0000007171e820 */ /* 0x000fe20000400000 */
[----:B------:R-:W-:Y:S02]  /*fa60*/  FADD R99, R98, R99 ;  /* 0x0000006362637221 */ /* 0x000fe40000000000 */
[----:B------:R-:W2:Y:S01]  /*fa70*/  MUFU.EX2 R22, R22 ;  /* 0x0000001600167308 */ /* 0x000ea20000000800 */
[----:B------:R-:W-:Y:S01]  /*fa80*/  @!P2 FMUL R114, R114, 0.5 ;  /* 0x3f0000007272a820 */ /* 0x000fe20000400000 */
[----:B-1----:R-:W-:Y:S01]  /*fa90*/  @!P3 FMUL R12, R12, R12 ;  /* 0x0000000c0c0cb220 */ /* 0x002fe20000400000 */
[----:B------:R-:W-:Y:S01]  /*faa0*/  FSETP.GEU.AND P3, PT, R115, -126, PT ;  /* 0xc2fc00007300780b */ /* 0x000fe20003f6e000 */
[----:B------:R-:W-:-:S04]  /*fab0*/  FADD R101, R100, R101 ;  /* 0x0000006564657221 */ /* 0x000fc80000000000 */
[----:B------:R-:W1:Y:S01]  /*fac0*/  MUFU.EX2 R23, R113 ;  /* 0x0000007100177308 */ /* 0x000e620000000800 */
[----:B------:R-:W-:-:S07]  /*fad0*/  @!P4 FMUL R30, R30, 0.5 ;  /* 0x3f0000001e1ec820 */ /* 0x000fce0000400000 */
[----:B------:R-:W3:Y:S01]  /*fae0*/  MUFU.EX2 R28, R114 ;  /* 0x00000072001c7308 */ /* 0x000ee20000000800 */
[----:B--2---:R-:W-:Y:S01]  /*faf0*/  @!P5 FMUL R22, R22, R22 ;  /* 0x000000161616d220 */ /* 0x004fe20000400000 */
[----:B------:R-:W-:Y:S01]  /*fb00*/  FSETP.GEU.AND P5, PT, R117, -126, PT ;  /* 0xc2fc00007500780b */ /* 0x000fe20003fae000 */
[----:B------:R-:W-:-:S05]  /*fb10*/  @!P3 FMUL R115, R115, 0.5 ;  /* 0x3f0000007373b820 */ /* 0x000fca0000400000 */
[----:B------:R-:W2:Y:S01]  /*fb20*/  MUFU.EX2 R30, R30 ;  /* 0x0000001e001e7308 */ /* 0x000ea20000000800 */
[----:B-1----:R-:W-:Y:S01]  /*fb30*/  @!P6 FMUL R23, R23, R23 ;  /* 0x000000171717e220 */ /* 0x002fe20000400000 */
[----:B------:R-:W-:Y:S01]  /*fb40*/  FSETP.GEU.AND P6, PT, R118, -126, PT ;  /* 0xc2fc00007600780b */ /* 0x000fe20003fce000 */
[----:B------:R-:W-:Y:S02]  /*fb50*/  WARPGROUP.DEPBAR.LE gsb0, 0x0 ;  /* 0x00008000000079c5 */ /* 0x000fe40000010000 */
[----:B------:R-:W-:Y:S01]  /*fb60*/  VIADD R24, R166, 0x140 ;  /* 0x00000140a6187836 */ /* 0x000fe20000000000 */
[----:B------:R-:W-:Y:S02]  /*fb70*/  MOV R25, 0xc0000010 ;  /* 0xc000001000197802 */ /* 0x000fe40000000f00 */
[----:B------:R-:W1:Y:S01]  /*fb80*/  MUFU.EX2 R29, R115 ;  /* 0x00000073001d7308 */ /* 0x000e620000000800 */
[----:B------:R-:W-:Y:S01]  /*fb90*/  F2FP.BF16.F32.PACK_AB R26, R13, R106 ;  /* 0x0000006a0d1a723e */ /* 0x000fe200000010ff */
[----:B---3--:R-:W-:Y:S01]  /*fba0*/  @!P2 FMUL R28, R28, R28 ;  /* 0x0000001c1c1ca220 */ /* 0x008fe20000400000 */
[----:B------:R-:W-:Y:S01]  /*fbb0*/  R2UR UR6, R24 ;  /* 0x00000000180672ca */ /* 0x000fe200000e0000 */
[----:B------:R-:W-:Y:S01]  /*fbc0*/  @!P5 FMUL R117, R117, 0.5 ;  /* 0x3f0000007575d820 */ /* 0x000fe20000400000 */
[----:B------:R-:W-:-:S02]  /*fbd0*/  R2UR UR7, R25 ;  /* 0x00000000190772ca */ /* 0x000fc400000e0000 */
[----:B------:R-:W-:Y:S01]  /*fbe0*/  @!P6 FMUL R118, R118, 0.5 ;  /* 0x3f0000007676e820 */ /* 0x000fe20000400000 */
[----:B------:R-:W-:Y:S01]  /*fbf0*/  F2FP.BF16.F32.PACK_AB R24, R103, R102 ;  /* 0x000000666718723e */ /* 0x000fe200000010ff */
[----:B------:R-:W3:Y:S01]  /*fc00*/  MUFU.EX2 R33, R117 ;  /* 0x0000007500217308 */ /* 0x000ee20000000800 */
[----:B------:R-:W-:Y:S01]  /*fc10*/  F2FP.BF16.F32.PACK_AB R25, R105, R104 ;  /* 0x000000686919723e */ /* 0x000fe200000010ff */
[----:B--2---:R-:W-:Y:S01]  /*fc20*/  @!P4 FMUL R30, R30, R30 ;  /* 0x0000001e1e1ec220 */ /* 0x004fe20000400000 */
[----:B------:R-:W-:Y:S01]  /*fc30*/  F2FP.BF16.F32.PACK_AB R27, R31, R12 ;  /* 0x0000000c1f1b723e */ /* 0x000fe200000010ff */
[----:B------:R-:W-:Y:S01]  /*fc40*/  FADD R102, R99, R102 ;  /* 0x0000006663667221 */ /* 0x000fe20000000000 */
[----:B------:R-:W-:Y:S01]  /*fc50*/  FSETP.GEU.AND P2, PT, R119, -126, PT ;  /* 0xc2fc00007700780b */ /* 0x000fe20003f4e000 */
[----:B------:R-:W-:Y:S01]  /*fc60*/  FADD R104, R101, R104 ;  /* 0x0000006865687221 */ /* 0x000fe20000000000 */
[----:B------:R-:W-:Y:S01]  /*fc70*/  WARPGROUP.ARRIVE ;  /* 0x00000000000079c5 */ /* 0x000fe20000000000 */
[----:B------:R-:W-:Y:S01]  /*fc80*/  FSETP.GEU.AND P4, PT, R37, -126, PT ;  /* 0xc2fc00002500780b */ /* 0x000fe20003f8e000 */
[----:B------:R-:W2:Y:S01]  /*fc90*/  MUFU.EX2 R35, R118 ;  /* 0x0000007600237308 */ /* 0x000ea20000000800 */
[----:B-1----:R-:W-:Y:S01]  /*fca0*/  @!P3 FMUL R29, R29, R29 ;  /* 0x0000001d1d1db220 */ /* 0x002fe20000400000 */
        /* <DEDUP_REMOVED lines=10> */
[----:B------:R-:W1:Y:S01]  /*fd50*/  MUFU.EX2 R32, R119 ;  /* 0x0000007700207308 */ /* 0x000e620000000800 */
[----:B------:R-:W-:Y:S01]  /*fd60*/  FADD R13, R106, R13 ;  /* 0x0000000d6a0d7221 */ /* 0x000fe20000000000 */
[----:B------:R-:W-:Y:S01]  /*fd70*/  @!P3 FMUL R34, R34, 0.5 ;  /* 0x3f0000002222b820 */ /* 0x000fe20000400000 */
[----:B------:R-:W-:Y:S01]  /*fd80*/  FADD R31, R12, R31 ;  /* 0x0000001f0c1f7221 */ /* 0x000fe20000000000 */
[----:B--2---:R-:W-:Y:S01]  /*fd90*/  @!P6 FMUL R35, R35, R35 ;  /* 0x000000232323e220 */ /* 0x004fe20000400000 */
[----:B------:R-:W-:Y:S01]  /*fda0*/  FSETP.GEU.AND P6, PT, R39, -126, PT ;  /* 0xc2fc00002700780b */ /* 0x000fe20003fce000 */
[----:B------:R-:W-:-:S02]  /*fdb0*/  VIADD R12, R166, 0x1c0 ;  /* 0x000001c0a60c7836 */ /* 0x000fc40000000000 */
[----:B------:R-:W2:Y:S02]  /*fdc0*/  MUFU.EX2 R37, R37 ;  /* 0x0000002500257308 */ /* 0x000ea40000000800 */
[----:B------:R-:W-:-:S06]  /*fdd0*/  @!P5 FMUL R36, R36, 0.5 ;  /* 0x3f0000002424d820 */ /* 0x000fcc0000400000 */
[----:B------:R-:W3:Y:S01]  /*fde0*/  MUFU.EX2 R34, R34 ;  /* 0x0000002200227308 */ /* 0x000ee20000000800 */
[----:B-1----:R-:W-:Y:S01]  /*fdf0*/  @!P2 FMUL R32, R32, R32 ;  /* 0x000000202020a220 */ /* 0x002fe20000400000 */
[----:B------:R-:W-:Y:S01]  /*fe00*/  @!P6 FMUL R39, R39, 0.5 ;  /* 0x3f0000002727e820 */ /* 0x000fe20000400000 */
[----:B------:R-:W-:-:S05]  /*fe10*/  FSETP.GEU.AND P2, PT, R38, -126, PT ;  /* 0xc2fc00002600780b */ /* 0x000fca0003f4e000 */
[----:B------:R-:W1:Y:S01]  /*fe20*/  MUFU.EX2 R36, R36 ;  /* 0x0000002400247308 */ /* 0x000e620000000800 */
[----:B--2---:R-:W-:Y:S01]  /*fe30*/  @!P4 FMUL R37, R37, R37 ;  /* 0x000000252525c220 */ /* 0x004fe20000400000 */
[----:B------:R-:W-:-:S06]  /*fe40*/  FSETP.GEU.AND P4, PT, R40, -126, PT ;  /* 0xc2fc00002800780b */ /* 0x000fcc0003f8e000 */
[----:B------:R-:W2:Y:S01]  /*fe50*/  MUFU.EX2 R39, R39 ;  /* 0x0000002700277308 */ /* 0x000ea20000000800 */
[----:B------:R-:W-:Y:S02]  /*fe60*/  WARPGROUP.DEPBAR.LE gsb0, 0x0 ;  /* 0x00008000000079c5 */ /* 0x000fe40000010000 */
[----:B------:R-:W-:Y:S01]  /*fe70*/  VIADD R24, R166, 0x160 ;  /* 0x00000160a6187836 */ /* 0x000fe20000000000 */
[----:B------:R-:W-:Y:S01]  /*fe80*/  MOV R25, 0xc0000010 ;  /* 0xc000001000197802 */ /* 0x000fe20000000f00 */
[----:B---3--:R-:W-:Y:S01]  /*fe90*/  @!P3 FMUL R34, R34, R34 ;  /* 0x000000222222b220 */ /* 0x008fe20000400000 */
[----:B------:R-:W-:Y:S01]  /*fea0*/  F2FP.BF16.F32.PACK_AB R26, R33, R30 ;  /* 0x0000001e211a723e */ /* 0x000fe200000010ff */
[----:B------:R-:W-:Y:S01]  /*feb0*/  @!P4 FMUL R40, R40, 0.5 ;  /* 0x3f0000002828c820 */ /* 0x000fe20000400000 */
[----:B------:R-:W-:Y:S01]  /*fec0*/  R2UR UR6, R24 ;  /* 0x00000000180672ca */ /* 0x000fe200000e0000 */
[----:B------:R-:W-:Y:S01]  /*fed0*/  @!P2 FMUL R38, R38, 0.5 ;  /* 0x3f0000002626a820 */ /* 0x000fe20000400000 */
[----:B------:R-:W-:Y:S01]  /*fee0*/  R2UR UR7, R25 ;  /* 0x00000000190772ca */ /* 0x000fe200000e0000 */
[----:B-1----:R-:W-:Y:S01]  /*fef0*/  @!P5 FMUL R36, R36, R36 ;  /* 0x000000242424d220 */ /* 0x002fe20000400000 */
[----:B------:R-:W-:Y:S01]  /*ff00*/  F2FP.BF16.F32.PACK_AB R24, R23, R22 ;  /* 0x000000161718723e */ /* 0x000fe200000010ff */
[----:B------:R-:W1:Y:S01]  /*ff10*/  MUFU.EX2 R40, R40 ;  /* 0x0000002800287308 */ /* 0x000e620000000800 */
[----:B------:R-:W-:Y:S01]  /*ff20*/  F2FP.BF16.F32.PACK_AB R25, R29, R28 ;  /* 0x0000001c1d19723e */ /* 0x000fe200000010ff */
[----:B------:R-:W-:Y:S01]  /*ff30*/  FADD R22, R13, R22 ;  /* 0x000000160d167221 */ /* 0x000fe20000000000 */
[----:B------:R-:W-:Y:S01]  /*ff40*/  F2FP.BF16.F32.PACK_AB R27, R32, R35 ;  /* 0x00000023201b723e */ /* 0x000fe200000010ff */
[----:B--2---:R-:W-:Y:S01]  /*ff50*/  @!P6 FMUL R39, R39, R39 ;  /* 0x000000272727e220 */ /* 0x004fe20000400000 */
[----:B------:R-:W-:Y:S01]  /*ff60*/  FSETP.GEU.AND P3, PT, R125, -126, PT ;  /* 0xc2fc00007d00780b */ /* 0x000fe20003f6e000 */
[----:B------:R-:W-:Y:S01]  /*ff70*/  FADD R28, R31, R28 ;  /* 0x0000001c1f1c7221 */ /* 0x000fe20000000000 */
[----:B------:R-:W-:Y:S01]  /*ff80*/  WARPGROUP.ARRIVE ;  /* 0x00000000000079c5 */ /* 0x000fe20000000000 */
[----:B------:R-:W-:Y:S01]  /*ff90*/  FSETP.GEU.AND P5, PT, R43, -126, PT ;  /* 0xc2fc00002b00780b */ /* 0x000fe20003fae000 */
[----:B------:R-:W2:Y:S01]  /*ffa0*/  MUFU.EX2 R38, R38 ;  /* 0x0000002600267308 */ /* 0x000ea20000000800 */
[----:B------:R-:W-:Y:S01]  /*ffb0*/  FSETP.GEU.AND P6, PT, R42, -126, PT ;  /* 0xc2fc00002a00780b */ /* 0x000fe20003fce000 */
[----:B------:R-:W-:Y:S01]  /*ffc0*/  FADD R23, R22, R23 ;  /* 0x0000001716177221 */ /* 0x000fe20000000000 */
[----:B------:R-:W-:Y:S01]  /*ffd0*/  MOV R13, 0xc0000010 ;  /* 0xc0000010000d7802 */ /* 0x000fe20000000f00 */
[----:B------:R-:W-:Y:S01]  /*ffe0*/  HGMMA.64x16x16.F32.BF16 R152, R24, gdesc[UR4].tnspB, R152, gsb0 ;  /* 0x4020000418987df0 */ /* 0x000fe20008001898 */
[----:B------:R-:W-:Y:S01]  /*fff0*/  FADD R28, R28, R29 ;  /* 0x0000001d1c1c7221 */ /* 0x000fe20000000000 */
[----:B------:R-:W-:Y:S01]  /*10000*/  FADD R30, R23, R30 ;  /* 0x0000001e171e7221 */ /* 0x000fe20000000000 */
[----:B-1----:R-:W-:-:S02]  /*10010*/  @!P4 FMUL R40, R40, R40 ;  /* 0x000000282828c220 */ /* 0x002fc40000400000 */
[----:B------:R-:W-:Y:S01]  /*10020*/  @!P3 FMUL R125, R125, 0.5 ;  /* 0x3f0000007d7db820 */ /* 0x000fe20000400000 */
[----:B------:R-:W-:Y:S01]  /*10030*/  FSETP.GEU.AND P4, PT, R47, -126, PT ;  /* 0xc2fc00002f00780b */ /* 0x000fe20003f8e000 */
[----:B------:R-:W-:Y:S01]  /*10040*/  FADD R35, R28, R35 ;  /* 0x000000231c237221 */ /* 0x000fe20000000000 */
[----:B------:R-:W-:Y:S01]  /*10050*/  @!P5 FMUL R43, R43, 0.5 ;  /* 0x3f0000002b2bd820 */ /* 0x000fe20000400000 */
[----:B------:R-:W1:Y:S01]  /*10060*/  MUFU.EX2 R41, R125 ;  /* 0x0000007d00297308 */ /* 0x000e620000000800 */
[----:B------:R-:W-:Y:S01]  /*10070*/  @!P6 FMUL R42, R42, 0.5 ;  /* 0x3f0000002a2ae820 */ /* 0x000fe20000400000 */
[----:B------:R-:W-:Y:S01]  /*10080*/  FADD R33, R30, R33 ;  /* 0x000000211e217221 */ /* 0x000fe20000000000 */
[----:B------:R-:W-:Y:S01]  /*10090*/  FADD R35, R35, R32 ;  /* 0x0000002023237221 */ /* 0x000fe20000000000 */
[----:B--2---:R-:W-:Y:S01]  /*100a0*/  @!P2 FMUL R38, R38, R38 ;  /* 0x000000262626a220 */ /* 0x004fe20000400000 */
[----:B------:R-:W-:-:S03]  /*100b0*/  FSETP.GEU.AND P2, PT, R45, -126, PT ;  /* 0xc2fc00002d00780b */ /* 0x000fc60003f4e000 */
[----:B------:R-:W2:Y:S02]  /*100c0*/  MUFU.EX2 R43, R43 ;  /* 0x0000002b002b7308 */ /* 0x000ea40000000800 */
[----:B------:R-:W-:-:S06]  /*100d0*/  @!P4 FMUL R47, R47, 0.5 ;  /* 0x3f0000002f2fc820 */ /* 0x000fcc0000400000 */
[----:B------:R-:W3:Y:S01]  /*100e0*/  MUFU.EX2 R42, R42 ;  /* 0x0000002a002a7308 */ /* 0x000ee20000000800 */
[----:B-1----:R-:W-:Y:S01]  /*100f0*/  @!P3 FMUL R41, R41, R41 ;  /* 0x000000292929b220 */ /* 0x002fe20000400000 */
[----:B------:R-:W-:Y:S01]  /*10100*/  FSETP.GEU.AND P3, PT, R44, -126, PT ;  /* 0xc2fc00002c00780b */ /* 0x000fe20003f6e000 */
[----:B------:R-:W-:-:S05]  /*10110*/  @!P2 FMUL R45, R45, 0.5 ;  /* 0x3f0000002d2da820 */ /* 0x000fca0000400000 */
[----:B------:R-:W1:Y:S01]  /*10120*/  MUFU.EX2 R47, R47 ;  /* 0x0000002f002f7308 */ /* 0x000e620000000800 */
[----:B--2---:R-:W-:Y:S01]  /*10130*/  @!P5 FMUL R43, R43, R43 ;  /* 0x0000002b2b2bd220 */ /* 0x004fe20000400000 */
[----:B------:R-:W-:-:S05]  /*10140*/  FSETP.GEU.AND P5, PT, R46, -126, PT ;  /* 0xc2fc00002e00780b */ /* 0x000fca0003fae000 */
[----:B------:R-:W-:Y:S01]  /*10150*/  @!P3 FMUL R44, R44, 0.5 ;  /* 0x3f0000002c2cb820 */ /* 0x000fe20000400000 */
[----:B------:R-:W2:Y:S01]  /*10160*/  MUFU.EX2 R45, R45 ;  /* 0x0000002d002d7308 */ /* 0x000ea20000000800 */
[----:B------:R-:W-:Y:S02]  /*10170*/  WARPGROUP.DEPBAR.LE gsb0, 0x0 ;  /* 0x00008000000079c5 */ /* 0x000fe40000010000 */
[----:B------:R-:W-:Y:S01]  /*10180*/  VIADD R24, R166, 0x180 ;  /* 0x00000180a6187836 */ /* 0x000fe20000000000 */
[----:B------:R-:W-:Y:S01]  /*10190*/  MOV R25, 0xc0000010 ;  /* 0xc000001000197802 */ /* 0x000fe20000000f00 */
[----:B---3--:R-:W-:Y:S01]  /*101a0*/  @!P6 FMUL R42, R42, R42 ;  /* 0x0000002a2a2ae220 */ /* 0x008fe20000400000 */
[----:B------:R-:W-:Y:S01]  /*101b0*/  FSETP.GEU.AND P6, PT, R49, -126, PT ;  /* 0xc2fc00003100780b */ /* 0x000fe20003fce000 */
[----:B------:R-:W-:Y:S01]  /*101c0*/  @!P5 FMUL R46, R46, 0.5 ;  /* 0x3f0000002e2ed820 */ /* 0x000fe20000400000 */
[----:B------:R-:W-:Y:S01]  /*101d0*/  R2UR UR6, R24 ;  /* 0x00000000180672ca */ /* 0x000fe200000e0000 */
[----:B------:R-:W3:Y:S01]  /*101e0*/  MUFU.EX2 R44, R44 ;  /* 0x0000002c002c7308 */ /* 0x000ee20000000800 */
[----:B------:R-:W-:Y:S01]  /*101f0*/  R2UR UR7, R25 ;  /* 0x00000000190772ca */ /* 0x000fe200000e0000 */
[----:B-1----:R-:W-:Y:S01]  /*10200*/  @!P4 FMUL R47, R47, R47 ;  /* 0x0000002f2f2fc220 */ /* 0x002fe20000400000 */
[----:B------:R-:W-:Y:S01]  /*10210*/  F2FP.BF16.F32.PACK_AB R24, R37, R34 ;  /* 0x000000222518723e */ /* 0x000fe200000010ff */
[----:B------:R-:W-:Y:S01]  /*10220*/  FADD R34, R33, R34 ;  /* 0x0000002221227221 */ /* 0x000fe20000000000 */
[----:B------:R-:W-:Y:S01]  /*10230*/  F2FP.BF16.F32.PACK_AB R25, R39, R36 ;  /* 0x000000242719723e */ /* 0x000fe200000010ff */
[----:B------:R-:W-:Y:S01]  /*10240*/  FADD R36, R35, R36 ;  /* 0x0000002423247221 */ /* 0x000fe20000000000 */
[----:B------:R-:W-:Y:S01]  /*10250*/  F2FP.BF16.F32.PACK_AB R26, R41, R38 ;  /* 0x00000026291a723e */ /* 0x000fe200000010ff */
[----:B--2---:R-:W-:Y:S01]  /*10260*/  @!P2 FMUL R45, R45, R45 ;  /* 0x0000002d2d2da220 */ /* 0x004fe20000400000 */
[----:B------:R-:W-:Y:S01]  /*10270*/  F2FP.BF16.F32.PACK_AB R27, R43, R40 ;  /* 0x000000282b1b723e */ /* 0x000fe200000010ff */
[----:B------:R-:W-:Y:S01]  /*10280*/  @!P6 FMUL R49, R49, 0.5 ;  /* 0x3f0000003131e820 */ /* 0x000fe20000400000 */
[----:B------:R-:W-:Y:S01]  /*10290*/  FSETP.GEU.AND P4, PT, R50, -126, PT ;  /* 0xc2fc00003200780b */ /* 0x000fe20003f8e000 */
[----:B------:R-:W1:Y:S01]  /*102a0*/  MUFU.EX2 R46, R46 ;  /* 0x0000002e002e7308 */ /* 0x000e620000000800 */
[----:B------:R-:W-:Y:S01]  /*102b0*/  WARPGROUP.ARRIVE ;  /* 0x00000000000079c5 */ /* 0x000fe20000000000 */
[----:B------:R-:W-:Y:S01]  /*102c0*/  FSETP.GEU.AND P2, PT, R48, -126, PT ;  /* 0xc2fc00003000780b */ /* 0x000fe20003f4e000 */
[----:B------:R-:W-:Y:S01]  /*102d0*/  FADD R37, R34, R37 ;  /* 0x0000002522257221 */ /* 0x000fe20000000000 */
[----:B------:R-:W-:Y:S01]  /*102e0*/  FADD R39, R36, R39 ;  /* 0x0000002724277221 */ /* 0x000fe20000000000 */
[----:B---3--:R-:W-:Y:S01]  /*102f0*/  @!P3 FMUL R44, R44, R44 ;  /* 0x0000002c2c2cb220 */ /* 0x008fe20000400000 */
[----:B------:R-:W-:Y:S01]  /*10300*/  FSETP.GEU.AND P3, PT, R51, -126, PT ;  /* 0xc2fc00003300780b */ /* 0x000fe20003f6e000 */
[----:B------:R-:W-:Y:S01]  /*10310*/  HGMMA.64x16x16.F32.BF16 R152, R24, gdesc[UR4].tnspB, R152, gsb0 ;  /* 0x4020000418987df0 */ /* 0x000fe20008001898 */
[----:B------:R-:W2:Y:S01]  /*10320*/  MUFU.EX2 R49, R49 ;  /* 0x0000003100317308 */ /* 0x000ea20000000800 */
[----:B------:R-:W-:Y:S01]  /*10330*/  FADD R38, R37, R38 ;  /* 0x0000002625267221 */ /* 0x000fe20000000000 */
[----:B------:R-:W-:-:S02]  /*10340*/  FADD R40, R39, R40 ;  /* 0x0000002827287221 */ /* 0x000fc40000000000 */
[----:B------:R-:W-:Y:S01]  /*10350*/  @!P4 FMUL R50, R50, 0.5 ;  /* 0x3f0000003232c820 */ /* 0x000fe20000400000 */
[----:B------:R-:W-:Y:S01]  /*10360*/  FADD R41, R38, R41 ;  /* 0x0000002926297221 */ /* 0x000fe20000000000 */
[----:B------:R-:W-:Y:S01]  /*10370*/  FADD R43, R40, R43 ;  /* 0x0000002b282b7221 */ /* 0x000fe20000000000 */
[----:B------:R-:W-:Y:S01]  /*10380*/  @!P2 FMUL R48, R48, 0.5 ;  /* 0x3f0000003030a820 */ /* 0x000fe20000400000 */
[----:B-1----:R-:W-:Y:S02]  /*10390*/  @!P5 FMUL R46, R46, R46 ;  /* 0x0000002e2e2ed220 */ /* 0x002fe40000400000 */
[----:B------:R-:W1:Y:S01]  /*103a0*/  MUFU.EX2 R50, R50 ;  /* 0x0000003200327308 */ /* 0x000e620000000800 */
[----:B------:R-:W-:Y:S01]  /*103b0*/  @!P3 FMUL R51, R51, 0.5 ;  /* 0x3f0000003333b820 */ /* 0x000fe20000400000 */
[----:B------:R-:W-:Y:S01]  /*103c0*/  FSETP.GEU.AND P5, PT, R53, -126, PT ;  /* 0xc2fc00003500780b */ /* 0x000fe20003fae000 */
[----:B--2---:R-:W-:Y:S01]  /*103d0*/  @!P6 FMUL R49, R49, R49 ;  /* 0x000000313131e220 */ /* 0x004fe20000400000 */
[----:B------:R-:W-:-:S04]  /*103e0*/  FSETP.GEU.AND P6, PT, R52, -126, PT ;  /* 0xc2fc00003400780b */ /* 0x000fc80003fce000 */
[----:B------:R-:W2:Y:S07]  /*103f0*/  MUFU.EX2 R48, R48 ;  /* 0x0000003000307308 */ /* 0x000eae0000000800 */
[----:B------:R-:W-:Y:S01]  /*10400*/  @!P5 FMUL R53, R53, 0.5 ;  /* 0x3f0000003535d820 */ /* 0x000fe20000400000 */
        /* <DEDUP_REMOVED lines=11> */
[----:B------:R-:W2:Y:S01]  /*104c0*/  MUFU.EX2 R52, R52 ;  /* 0x0000003400347308 */ /* 0x000ea20000000800 */
[----:B------:R-:W-:Y:S01]  /*104d0*/  FSETP.GEU.AND P3, PT, R140, -126, PT ;  /* 0xc2fc00008c00780b */ /* 0x000fe20003f6e000 */
[----:B------:R-:W-:Y:S01]  /*104e0*/  @!P4 FMUL R141, R141, 0.5 ;  /* 0x3f0000008d8dc820 */ /* 0x000fe20000400000 */
[----:B------:R-:W-:-:S04]  /*104f0*/  R2UR UR6, R24 ;  /* 0x00000000180672ca */ /* 0x000fc800000e0000 */
[----:B------:R-:W-:Y:S01]  /*10500*/  @!P2 FMUL R55, R55, 0.5 ;  /* 0x3f0000003737a820 */ /* 0x000fe20000400000 */
[----:B------:R-:W-:Y:S01]  /*10510*/  R2UR UR7, R25 ;  /* 0x00000000190772ca */ /* 0x000fe200000e0000 */
[----:B-1----:R-:W-:Y:S01]  /*10520*/  @!P5 FMUL R53, R53, R53 ;  /* 0x000000353535d220 */ /* 0x002fe20000400000 */
[----:B------:R-:W-:Y:S01]  /*10530*/  F2FP.BF16.F32.PACK_AB R24, R45, R42 ;  /* 0x0000002a2d18723e */ /* 0x000fe200000010ff */
[----:B------:R-:W1:Y:S01]  /*10540*/  MUFU.EX2 R141, R141 ;  /* 0x0000008d008d7308 */ /* 0x000e620000000800 */
[----:B------:R-:W-:Y:S01]  /*10550*/  F2FP.BF16.F32.PACK_AB R25, R47, R44 ;  /* 0x0000002c2f19723e */ /* 0x000fe200000010ff */
[----:B------:R-:W-:Y:S01]  /*10560*/  VIADD R166, R166, 0x1e0 ;  /* 0x000001e0a6a67836 */ /* 0x000fe20000000000 */
[----:B------:R-:W-:Y:S01]  /*10570*/  F2FP.BF16.F32.PACK_AB R26, R49, R46 ;  /* 0x0000002e311a723e */ /* 0x000fe200000010ff */
[----:B------:R-:W-:Y:S01]  /*10580*/  FADD R42, R41, R42 ;  /* 0x0000002a292a7221 */ /* 0x000fe20000000000 */
[----:B------:R-:W-:Y:S01]  /*10590*/  F2FP.BF16.F32.PACK_AB R27, R51, R48 ;  /* 0x00000030331b723e */ /* 0x000fe200000010ff */
[----:B------:R-:W-:Y:S01]  /*105a0*/  @!P3 FMUL R140, R140, 0.5 ;  /* 0x3f0000008c8cb820 */ /* 0x000fe20000400000 */
[----:B------:R-:W-:Y:S01]  /*105b0*/  FSETP.GEU.AND P5, PT, R142, -126, PT ;  /* 0xc2fc00008e00780b */ /* 0x000fe20003fae000 */
[----:B------:R-:W3:Y:S01]  /*105c0*/  MUFU.EX2 R55, R55 ;  /* 0x0000003700377308 */ /* 0x000ee20000000800 */
[----:B------:R-:W-:Y:S01]  /*105d0*/  WARPGROUP.ARRIVE ;  /* 0x00000000000079c5 */ /* 0x000fe20000000000 */
[----:B--2---:R-:W-:Y:S01]  /*105e0*/  @!P6 FMUL R52, R52, R52 ;  /* 0x000000343434e220 */ /* 0x004fe20000400000 */
[----:B------:R-:W-:Y:S01]  /*105f0*/  FSETP.GEU.AND P6, PT, R143, -126, PT ;  /* 0xc2fc00008f00780b */ /* 0x000fe20003fce000 */
[----:B------:R-:W-:Y:S01]  /*10600*/  FADD R44, R43, R44 ;  /* 0x0000002c2b2c7221 */ /* 0x000fe20000000000 */
[----:B------:R-:W-:-:S02]  /*10610*/  FADD R45, R42, R45 ;  /* 0x0000002d2a2d7221 */ /* 0x000fc40000000000 */
[----:B------:R-:W-:Y:S01]  /*10620*/  HGMMA.64x16x16.F32.BF16 R152, R24, gdesc[UR4].tnspB, R152, gsb0 ;  /* 0x4020000418987df0 */ /* 0x000fe20008001898 */
[----:B------:R-:W2:Y:S01]  /*10630*/  MUFU.EX2 R57, R140 ;  /* 0x0000008c00397308 */ /* 0x000ea20000000800 */
[----:B-1----:R-:W-:Y:S01]  /*10640*/  @!P4 FMUL R141, R141, R141 ;  /* 0x0000008d8d8dc220 */ /* 0x002fe20000400000 */
[----:B------:R-:W-:Y:S01]  /*10650*/  FSETP.GEU.AND P4, PT, R146, -126, PT ;  /* 0xc2fc00009200780b */ /* 0x000fe20003f8e000 */
[----:B------:R-:W-:Y:S01]  /*10660*/  FADD R47, R44, R47 ;  /* 0x0000002f2c2f7221 */ /* 0x000fe20000000000 */
[----:B------:R-:W-:Y:S01]  /*10670*/  @!P5 FMUL R142, R142, 0.5 ;  /* 0x3f0000008e8ed820 */ /* 0x000fe20000400000 */
[----:B------:R-:W-:Y:S01]  /*10680*/  R2UR UR6, R12 ;  /* 0x000000000c0672ca */ /* 0x000fe200000e0000 */
[----:B------:R-:W-:Y:S01]  /*10690*/  FADD R46, R45, R46 ;  /* 0x0000002e2d2e7221 */ /* 0x000fe20000000000 */
[----:B------:R-:W-:Y:S01]  /*106a0*/  R2UR UR7, R13 ;  /* 0x000000000d0772ca */ /* 0x000fe200000e0000 */
[----:B------:R-:W-:Y:S01]  /*106b0*/  @!P6 FMUL R143, R143, 0.5 ;  /* 0x3f0000008f8fe820 */ /* 0x000fe20000400000 */
[----:B---3--:R-:W-:Y:S01]  /*106c0*/  @!P2 FMUL R55, R55, R55 ;  /* 0x000000373737a220 */ /* 0x008fe20000400000 */
[----:B------:R-:W1:Y:S01]  /*106d0*/  MUFU.EX2 R59, R142 ;  /* 0x0000008e003b7308 */ /* 0x000e620000000800 */
[----:B------:R-:W-:Y:S01]  /*106e0*/  FSETP.GEU.AND P2, PT, R144, -126, PT ;  /* 0xc2fc00009000780b */ /* 0x000fe20003f4e000 */
[----:B------:R-:W-:Y:S01]  /*106f0*/  FADD R48, R47, R48 ;  /* 0x000000302f307221 */ /* 0x000fe20000000000 */
[----:B------:R-:W-:-:S02]  /*10700*/  FADD R49, R46, R49 ;  /* 0x000000312e317221 */ /* 0x000fc40000000000 */
[----:B------:R-:W-:Y:S01]  /*10710*/  @!P4 FMUL R146, R146, 0.5 ;  /* 0x3f0000009292c820 */ /* 0x000fe20000400000 */
[----:B------:R-:W-:Y:S01]  /*10720*/  FADD R51, R48, R51 ;  /* 0x0000003330337221 */ /* 0x000fe20000000000 */
[----:B--2---:R-:W-:Y:S01]  /*10730*/  @!P3 FMUL R57, R57, R57 ;  /* 0x000000393939b220 */ /* 0x004fe20000400000 */
[----:B------:R-:W-:Y:S01]  /*10740*/  FSETP.GEU.AND P3, PT, R145, -126, PT ;  /* 0xc2fc00009100780b */ /* 0x000fe20003f6e000 */
[----:B------:R-:W2:Y:S05]  /*10750*/  MUFU.EX2 R143, R143 ;  /* 0x0000008f008f7308 */ /* 0x000eaa0000000800 */
[----:B------:R-:W-:-:S03]  /*10760*/  @!P2 FMUL R144, R144, 0.5 ;  /* 0x3f0000009090a820 */ /* 0x000fc60000400000 */
[----:B------:R-:W3:Y:S01]  /*10770*/  MUFU.EX2 R31, R146 ;  /* 0x00000092001f7308 */ /* 0x000ee20000000800 */
[----:B-1----:R-:W-:Y:S01]  /*10780*/  @!P5 FMUL R59, R59, R59 ;  /* 0x0000003b3b3bd220 */ /* 0x002fe20000400000 */
[----:B------:R-:W-:Y:S02]  /*10790*/  FSETP.GEU.AND P5, PT, R147, -126, PT ;  /* 0xc2fc00009300780b */ /* 0x000fe40003fae000 */
[----:B------:R-:W-:-:S04]  /*107a0*/  @!P3 FMUL R145, R145, 0.5 ;  /* 0x3f0000009191b820 */ /* 0x000fc80000400000 */
[----:B------:R-:W1:Y:S01]  /*107b0*/  MUFU.EX2 R61, R144 ;  /* 0x00000090003d7308 */ /* 0x000e620000000800 */
[----:B--2---:R-:W-:Y:S01]  /*107c0*/  @!P6 FMUL R143, R143, R143 ;  /* 0x0000008f8f8fe220 */ /* 0x004fe20000400000 */
[----:B------:R-:W-:Y:S01]  /*107d0*/  FSETP.GEU.AND P6, PT, R148, -126, PT ;  /* 0xc2fc00009400780b */ /* 0x000fe20003fce000 */
[----:B------:R-:W-:-:S05]  /*107e0*/  WARPGROUP.DEPBAR.LE gsb0, 0x0 ;  /* 0x00008000000079c5 */ /* 0x000fca0000010000 */
[----:B------:R-:W2:Y:S01]  /*107f0*/  MUFU.EX2 R145, R145 ;  /* 0x0000009100917308 */ /* 0x000ea20000000800 */
[----:B------:R-:W-:Y:S01]  /*10800*/  F2FP.BF16.F32.PACK_AB R24, R53, R50 ;  /* 0x000000323518723e */ /* 0x000fe200000010ff */
[----:B---3--:R-:W-:Y:S01]  /*10810*/  @!P4 FMUL R31, R31, R31 ;  /* 0x0000001f1f1fc220 */ /* 0x008fe20000400000 */
[----:B------:R-:W-:Y:S01]  /*10820*/  F2FP.BF16.F32.PACK_AB R25, R55, R52 ;  /* 0x000000343719723e */ /* 0x000fe200000010ff */
[----:B------:R-:W-:Y:S01]  /*10830*/  @!P5 FMUL R147, R147, 0.5 ;  /* 0x3f0000009393d820 */ /* 0x000fe20000400000 */
[----:B------:R-:W-:Y:S01]  /*10840*/  F2FP.BF16.F32.PACK_AB R26, R141, R57 ;  /* 0x000000398d1a723e */ /* 0x000fe200000010ff */
[----:B------:R-:W-:Y:S01]  /*10850*/  FADD R50, R49, R50 ;  /* 0x0000003231327221 */ /* 0x000fe20000000000 */
[----:B------:R-:W-:Y:S01]  /*10860*/  F2FP.BF16.F32.PACK_AB R27, R143, R59 ;  /* 0x0000003b8f1b723e */ /* 0x000fe200000010ff */
[----:B------:R-:W-:Y:S01]  /*10870*/  @!P6 FMUL R148, R148, 0.5 ;  /* 0x3f0000009494e820 */ /* 0x000fe20000400000 */
[----:B------:R-:W-:Y:S01]  /*10880*/  FSETP.GEU.AND P4, PT, R20, -126, PT ;  /* 0xc2fc00001400780b */ /* 0x000fe20003f8e000 */
[----:B-1----:R-:W-:Y:S01]  /*10890*/  @!P2 FMUL R61, R61, R61 ;  /* 0x0000003d3d3da220 */ /* 0x002fe20000400000 */
[----:B------:R-:W-:Y:S01]  /*108a0*/  WARPGROUP.ARRIVE ;  /* 0x00000000000079c5 */ /* 0x000fe20000000000 */
[----:B------:R-:W-:Y:S01]  /*108b0*/  FSETP.GEU.AND P2, PT, R21, -126, PT ;  /* 0xc2fc00001500780b */ /* 0x000fe20003f4e000 */
[----:B------:R-:W1:Y:S01]  /*108c0*/  MUFU.EX2 R147, R147 ;  /* 0x0000009300937308 */ /* 0x000e620000000800 */
[----:B------:R-:W-:Y:S01]  /*108d0*/  FADD R52, R51, R52 ;  /* 0x0000003433347221 */ /* 0x000fe20000000000 */
[----:B------:R-:W-:-:S02]  /*108e0*/  FADD R50, R50, R53 ;  /* 0x0000003532327221 */ /* 0x000fc40000000000 */
[----:B------:R-:W-:Y:S01]  /*108f0*/  HGMMA.64x16x16.F32.BF16 R152, R24, gdesc[UR4].tnspB, R152, gsb0 ;  /* 0x4020000418987df0 */ /* 0x000fe20008001898 */
[----:B--2---:R-:W-:Y:S01]  /*10900*/  @!P3 FMUL R145, R145, R145 ;  /* 0x000000919191b220 */ /* 0x004fe20000400000 */
[----:B------:R-:W-:Y:S01]  /*10910*/  FSETP.GEU.AND P3, PT, R150, -126, PT ;  /* 0xc2fc00009600780b */ /* 0x000fe20003f6e000 */
[----:B------:R-:W-:Y:S01]  /*10920*/  FADD R52, R52, R55 ;  /* 0x0000003734347221 */ /* 0x000fe20000000000 */
[----:B------:R-:W2:Y:S01]  /*10930*/  MUFU.EX2 R13, R148 ;  /* 0x00000094000d7308 */ /* 0x000ea20000000800 */
[----:B------:R-:W-:Y:S01]  /*10940*/  @!P4 FMUL R20, R20, 0.5 ;  /* 0x3f0000001414c820 */ /* 0x000fe20000400000 */
[----:B------:R-:W-:Y:S01]  /*10950*/  R2UR UR6, R166 ;  /* 0x00000000a60672ca */ /* 0x000fe200000e0000 */
[----:B------:R-:W-:Y:S01]  /*10960*/  FADD R50, R50, R57 ;  /* 0x0000003932327221 */ /* 0x000fe20000000000 */
[----:B------:R-:W-:Y:S01]  /*10970*/  @!P2 FMUL R21, R21, 0.5 ;  /* 0x3f0000001515a820 */ /* 0x000fe20000400000 */
[----:B------:R-:W-:Y:S01]  /*10980*/  R2UR UR7, R167 ;  /* 0x00000000a70772ca */ /* 0x000fe200000e0000 */
[----:B------:R-:W-:Y:S01]  /*10990*/  FADD R52, R52, R59 ;  /* 0x0000003b34347221 */ /* 0x000fe20000000000 */
[----:B------:R-:W-:Y:S01]  /*109a0*/  FADD R50, R50, R141 ;  /* 0x0000008d32327221 */ /* 0x000fe20000000000 */
[----:B------:R-:W3:Y:S01]  /*109b0*/  MUFU.EX2 R12, R21 ;  /* 0x00000015000c7308 */ /* 0x000ee20000000800 */
[----:B-1----:R-:W-:Y:S01]  /*109c0*/  @!P5 FMUL R147, R147, R147 ;  /* 0x000000939393d220 */ /* 0x002fe20000400000 */
[----:B------:R-:W-:Y:S01]  /*109d0*/  FADD R52, R52, R143 ;  /* 0x0000008f34347221 */ /* 0x000fe20000000000 */
[----:B------:R-:W-:Y:S01]  /*109e0*/  @!P3 FMUL R150, R150, 0.5 ;  /* 0x3f0000009696b820 */ /* 0x000fe20000400000 */
[----:B------:R-:W-:-:S02]  /*109f0*/  FADD R50, R50, R61 ;  /* 0x0000003d32327221 */ /* 0x000fc40000000000 */
[----:B------:R-:W-:Y:S02]  /*10a00*/  FADD R52, R52, R31 ;  /* 0x0000001f34347221 */ /* 0x000fe40000000000 */
[----:B------:R-:W1:Y:S01]  /*10a10*/  MUFU.EX2 R23, R150 ;  /* 0x0000009600177308 */ /* 0x000e620000000800 */
[----:B--2---:R-:W-:Y:S01]  /*10a20*/  @!P6 FMUL R13, R13, R13 ;  /* 0x0000000d0d0de220 */ /* 0x004fe20000400000 */
[----:B------:R-:W-:Y:S01]  /*10a30*/  FADD R50, R50, R145 ;  /* 0x0000009132327221 */ /* 0x000fe20000000000 */
[----:B------:R-:W-:-:S05]  /*10a40*/  FADD R52, R52, R147 ;  /* 0x0000009334347221 */ /* 0x000fca0000000000 */
[----:B------:R-:W2:Y:S01]  /*10a50*/  MUFU.EX2 R20, R20 ;  /* 0x0000001400147308 */ /* 0x000ea20000000800 */
[----:B---3--:R-:W-:Y:S01]  /*10a60*/  @!P2 FMUL R12, R12, R12 ;  /* 0x0000000c0c0ca220 */ /* 0x008fe20000400000 */
[----:B------:R-:W-:-:S04]  /*10a70*/  ISETP.NE.AND P2, PT, R6, 0x4, PT ;  /* 0x000000040600780c */ /* 0x000fc80003f45270 */
[----:B------:R-:W-:Y:S01]  /*10a80*/  SEL R22, R6, RZ, P2 ;  /* 0x000000ff06167207 */ /* 0x000fe20001000000 */
[----:B-1----:R-:W-:-:S03]  /*10a90*/  @!P3 FMUL R23, R23, R23 ;  /* 0x000000171717b220 */ /* 0x002fc60000400000 */
[----:B------:R-:W-:Y:S01]  /*10aa0*/  LEA R6, R22, R11, 0x3 ;  /* 0x0000000b16067211 */ /* 0x000fe200078e18ff */
[----:B------:R-:W-:Y:S01]  /*10ab0*/  FADD R52, R52, R23 ;  /* 0x0000001734347221 */ /* 0x000fe20000000000 */
[----:B------:R-:W-:Y:S02]  /*10ac0*/  WARPGROUP.DEPBAR.LE gsb0, 0x0 ;  /* 0x00008000000079c5 */ /* 0x000fe40000010000 */
[----:B------:R-:W-:Y:S01]  /*10ad0*/  F2FP.BF16.F32.PACK_AB R24, R145, R61 ;  /* 0x0000003d9118723e */ /* 0x000fe200000010ff */
[----:B--2---:R-:W-:Y:S01]  /*10ae0*/  @!P4 FMUL R20, R20, R20 ;  /* 0x000000141414c220 */ /* 0x004fe20000400000 */
[----:B------:R-:W-:Y:S02]  /*10af0*/  F2FP.BF16.F32.PACK_AB R25, R147, R31 ;  /* 0x0000001f9319723e */ /* 0x000fe400000010ff */
[----:B------:R-:W-:Y:S01]  /*10b00*/  F2FP.BF16.F32.PACK_AB R26, R12, R13 ;  /* 0x0000000d0c1a723e */ /* 0x000fe200000010ff */
[----:B------:R-:W-:Y:S01]  /*10b10*/  FADD R13, R50, R13 ;  /* 0x0000000d320d7221 */ /* 0x000fe20000000000 */
[----:B------:R-:W-:-:S02]  /*10b20*/  F2FP.BF16.F32.PACK_AB R27, R20, R23 ;  /* 0x00000017141b723e */ /* 0x000fc400000010ff */
[----:B------:R-:W-:Y:S01]  /*10b30*/  PRMT R6, RZ, 0x654, R6 ;  /* 0x00000654ff067816 */ /* 0x000fe20000000006 */
[----:B------:R-:W-:Y:S01]  /*10b40*/  FADD R13, R13, R12 ;  /* 0x0000000c0d0d7221 */ /* 0x000fe20000000000 */
[----:B------:R-:W-:Y:S01]  /*10b50*/  WARPGROUP.ARRIVE ;  /* 0x00000000000079c5 */ /* 0x000fe20000000000 */
[----:B------:R-:W-:-:S05]  /*10b60*/  FADD R12, R52, R20 ;  /* 0x00000014340c7221 */ /* 0x000fca0000000000 */
[----:B------:R-:W-:Y:S03]  /*10b70*/  HGMMA.64x16x16.F32.BF16 R152, R24, gdesc[UR4].tnspB, R152, gsb0 ;  /* 0x4020000418987df0 */ /* 0x000fe60008001898 */
[----:B------:R-:W-:Y:S02]  /*10b80*/  WARPGROUP.DEPBAR.LE gsb0, 0x0 ;  /* 0x00008000000079c5 */ /* 0x000fe40000010000 */
[----:B------:R1:W-:Y:S01]  /*10b90*/  SYNCS.ARRIVE.TRANS64.RED.A1T0 RZ, [R6+URZ], RZ ;  /* 0x000000ff06ff79a7 */ /* 0x0003e2000810043f */
[----:B------:R-:W-:Y:S05]  /*10ba0*/  @P1 BRA `(.L_x_45) ;  /* 0x00000000009c1947 */ /* 0x000fea0003800000 */
[----:B------:R-:W-:Y:S01]  /*10bb0*/  ISETP.LT.OR P1, PT, R7, 0x1, !P0 ;  /* 0x000000010700780c */ /* 0x000fe20004721670 */
[----:B------:R-:W-:-:S12]  /*10bc0*/  BSSY B0, `(.L_x_46) ;  /* 0x0000024000007945 */ /* 0x000fd80003800000 */
[----:B------:R-:W-:Y:S05]  /*10bd0*/  @P1 BRA `(.L_x_47) ;  /* 0x0000000000881947 */ /* 0x000fea0003800000 */
[----:B-1----:R-:W-:Y:S01]  /*10be0*/  IMAD R6, R5, 0x8, R2 ;  /* 0x0000000805067824 */ /* 0x002fe200078e0202 */
[----:B------:R-:W-:Y:S02]  /*10bf0*/  SHF.L.U32 R21, R4, 0x1f, RZ ;  /* 0x0000001f04157819 */ /* 0x000fe400000006ff */
[----:B------:R-:W-:Y:S02]  /*10c00*/  ISETP.NE.AND P2, PT, R0, RZ, PT ;  /* 0x000000ff0000720c */ /* 0x000fe40003f45270 */
[----:B------:R-:W1:Y:S02]  /*10c10*/  SYNCS.PHASECHK.TRANS64.TRYWAIT P1, [R6+URZ+0x8820], R21 ;  /* 0x00882015060075a7 */ /* 0x000e64000802017f */
[----:B-1----:R-:W-:Y:S09]  /*10c20*/  @!P1 BRA `(.L_x_48) ;  /* 0x00000014002c9947 */ /* 0x002ff20003800000 */
.L_x_85:
[----:B------:R-:W-:Y:S05]  /*10c30*/  @P2 BRA `(.L_x_49) ;  /* 0x0000000000142947 */ /* 0x000fea0003800000 */
[----:B------:R-:W-:Y:S02]  /*10c40*/  ISETP.NE.AND P1, PT, R17, RZ, PT ;  /* 0x000000ff1100720c */ /* 0x000fe40003f25270 */
[----:B-1----:R-:W-:-:S04]  /*10c50*/  MOV R21, 0x2000 ;  /* 0x0000200000157802 */ /* 0x002fc80000000f00 */
[----:B------:R2:W-:Y:S07]  /*10c60*/  SYNCS.ARRIVE.TRANS64 RZ, [R6+URZ+0x8800], R21 ;  /* 0x0088001506ff79a7 */ /* 0x0005ee000800003f */
[----:B------:R-:W-:Y:S05]  /*10c70*/  @!P1 BRA `(.L_x_49) ;  /* 0x0000000000049947 */ /* 0x000fea0003800000 */
[----:B------:R-:W-:Y:S01]  /*10c80*/  BPT.TRAP 0x1 ;  /* 0x000000040000795c */ /* 0x000fe20000300000 */
.L_x_49:
[C---:B------:R-:W-:Y:S01]  /*10c90*/  IMAD R20, R5.reuse, 0x2000, R2 ;  /* 0x0000200005147824 */ /* 0x040fe200078e0202 */
        /* <DEDUP_REMOVED lines=12> */
[C---:B------:R-:W-:Y:S01]  /*10d60*/  ISETP.NE.AND P1, PT, R5.reuse, 0x4, PT ;  /* 0x000000040500780c */ /* 0x040fe20003f25270 */
[----:B------:R-:W-:Y:S01]  /*10d70*/  USHF.L.U32 UR11, UR11, 0x8, URZ ;  /* 0x000000080b0b7899 */ /* 0x000fe2000800063f */
[----:B------:R-:W-:Y:S01]  /*10d80*/  VIADD R8, R8, 0x1 ;  /* 0x0000000108087836 */ /* 0x000fe20000000000 */
[----:B------:R-:W-:Y:S01]  /*10d90*/  UIADD3 UR9, UR9, 0x8800, URZ ;  /* 0x0000880009097890 */ /* 0x000fe2000fffe03f */
[----:B-12---:R-:W-:Y:S01]  /*10da0*/  SEL R21, RZ, 0x1, P1 ;  /* 0x00000001ff157807 */ /* 0x006fe20000800000 */
[----:B------:R-:W-:Y:S01]  /*10db0*/  UIADD3 UR8, UR8, 0x800, URZ ;  /* 0x0000080008087890 */ /* 0x000fe2000fffe03f */
[----:B------:R-:W-:-:S02]  /*10dc0*/  SEL R5, R5, RZ, P1 ;  /* 0x000000ff05057207 */ /* 0x000fc40000800000 */
[----:B------:R-:W-:-:S06]  /*10dd0*/  LOP3.LUT R4, R4, R21, RZ, 0x3c, !PT ;  /* 0x0000001504047212 */ /* 0x000fcc00078e3cff */
[----:B------:R2:W-:Y:S02]  /*10de0*/  UTMALDG.4D [UR8], [UR6], desc[UR22] ;  /* 0x00001608060075b4 */ /* 0x0005e40008019000 */
[----:B--2---:R-:W-:Y:S01]  /*10df0*/  NOP ;  /* 0x0000000000007918 */ /* 0x004fe20000000000 */
.L_x_47:
[----:B------:R-:W-:Y:S05]  /*10e00*/  BSYNC B0 ;  /* 0x0000000000007941 */ /* 0x000fea0003800000 */
.L_x_46:
[----:B------:R-:W-:-:S07]  /*10e10*/  IADD3 R7, R7, -0x1, RZ ;  /* 0xffffffff07077810 */ /* 0x000fce0007ffe0ff */
.L_x_45:
[----:B------:R-:W-:Y:S01]  /*10e20*/  ISETP.GT.AND P3, PT, R18, 0x1, PT ;  /* 0x000000011200780c */ /* 0x000fe20003f64270 */
[----:B------:R-:W-:Y:S01]  /*10e30*/  VIADD R15, R15, 0x1 ;  /* 0x000000010f0f7836 */ /* 0x000fe20000000000 */
[----:B-1----:R-:W-:Y:S01]  /*10e40*/  IADD3 R6, R22, 0x1, RZ ;  /* 0x0000000116067810 */ /* 0x002fe20007ffe0ff */
[----:B------:R-:W-:Y:S01]  /*10e50*/  VIADD R18, R18, 0xffffffff ;  /* 0xffffffff12127836 */ /* 0x000fe20000000000 */
[----:B------:R-:W-:Y:S01]  /*10e60*/  IADD3 R10, R10, 0x100, RZ ;  /* 0x000001000a0a7810 */ /* 0x000fe20007ffe0ff */
[----:B------:R-:W-:Y:S01]  /*10e70*/  IMAD.MOV.U32 R21, RZ, RZ, R14 ;  /* 0x000000ffff157224 */ /* 0x000fe200078e000e */
[----:B------:R-:W-:Y:S02]  /*10e80*/  ISETP.NE.AND P1, PT, R15, 0x4, PT ;  /* 0x000000040f00780c */ /* 0x000fe40003f25270 */
[----:B------:R-:W-:Y:S02]  /*10e90*/  ISETP.NE.AND P2, PT, R6, 0x4, PT ;  /* 0x000000040600780c */ /* 0x000fe40003f45270 */
[----:B------:R-:W-:-:S02]  /*10ea0*/  SEL R20, RZ, 0x1, P1 ;  /* 0x00000001ff147807 */ /* 0x000fc40000800000 */
[----:B------:R-:W-:Y:S02]  /*10eb0*/  SEL R15, R15, RZ, P1 ;  /* 0x000000ff0f0f7207 */ /* 0x000fe40000800000 */
[----:B------:R-:W-:Y:S02]  /*10ec0*/  LOP3.LUT R3, R3, R20, RZ, 0x3c, !PT ;  /* 0x0000001403037212 */ /* 0x000fe400078e3cff */
[----:B------:R-:W-:Y:S02]  /*10ed0*/  MOV R20, R19 ;  /* 0x0000001300147202 */ /* 0x000fe40000000f00 */
[----:B------:R-:W-:Y:S01]  /*10ee0*/  SEL R6, R6, RZ, P2 ;  /* 0x000000ff06067207 */ /* 0x000fe20001000000 */
[----:B------:R-:W-:Y:S06]  /*10ef0*/  @P3 BRA `(.L_x_50) ;  /* 0xffffffa000c03947 */ /* 0x000fec000383ffff */
.L_x_37:
[----:B------:R-:W-:Y:S05]  /*10f00*/  WARPSYNC.ALL ;  /* 0x0000000000007948 */ /* 0x000fea0003800000 */
[----:B------:R-:W1:Y:S01]  /*10f10*/  SHFL.BFLY PT, R0, R13, 0x1, 0x1f ;  /* 0x0c201f000d007f89 */ /* 0x000e6200000e0000 */
[----:B------:R-:W-:Y:S01]  /*10f20*/  BSSY B0, `(.L_x_51) ;  /* 0x0000023000007945 */ /* 0x000fe20003800000 */
[----:B------:R-:W-:Y:S01]  /*10f30*/  IMAD.MOV.U32 R7, RZ, RZ, 0x7f800000 ;  /* 0x7f800000ff077424 */ /* 0x000fe200078e00ff */
[----:B------:R-:W-:Y:S01]  /*10f40*/  MOV R8, 0x3f800000 ;  /* 0x3f80000000087802 */ /* 0x000fe20000000f00 */
[----:B------:R-:W2:Y:S01]  /*10f50*/  SHFL.BFLY PT, R3, R12, 0x1, 0x1f ;  /* 0x0c201f000c037f89 */ /* 0x000ea200000e0000 */
[----:B------:R-:W-:Y:S01]  /*10f60*/  IMAD.MOV.U32 R4, RZ, RZ, 0x3f800000 ;  /* 0x3f800000ff047424 */ /* 0x000fe200078e00ff */
[----:B------:R-:W-:Y:S01]  /*10f70*/  MOV R9, 0x7f800000 ;  /* 0x7f80000000097802 */ /* 0x000fe20000000f00 */
[----:B-1----:R-:W-:Y:S01]  /*10f80*/  FADD R0, R0, R13 ;  /* 0x0000000d00007221 */ /* 0x002fe20000000000 */
[----:B--2---:R-:W-:-:S04]  /*10f90*/  FADD R15, R3, R12 ;  /* 0x0000000c030f7221 */ /* 0x004fc80000000000 */
[----:B------:R-:W1:Y:S04]  /*10fa0*/  SHFL.BFLY PT, R5, R0, 0x2, 0x1f ;  /* 0x0c401f0000057f89 */ /* 0x000e6800000e0000 */
[----:B------:R-:W2:Y:S01]  /*10fb0*/  SHFL.BFLY PT, R18, R15, 0x2, 0x1f ;  /* 0x0c401f000f127f89 */ /* 0x000ea200000e0000 */
[C---:B-1----:R-:W-:Y:S01]  /*10fc0*/  FSETP.NE.AND P0, PT, R0.reuse, -R5, PT ;  /* 0x800000050000720b */ /* 0x042fe20003f05000 */
[----:B------:R-:W-:Y:S01]  /*10fd0*/  FADD R3, R0, R5 ;  /* 0x0000000500037221 */ /* 0x000fe20000000000 */
[----:B--2---:R-:W-:-:S11]  /*10fe0*/  FADD R6, R15, R18 ;  /* 0x000000120f067221 */ /* 0x004fd60000000000 */
[----:B------:R-:W-:Y:S05]  /*10ff0*/  @!P0 BRA `(.L_x_52) ;  /* 0x0000000000548947 */ /* 0x000fea0003800000 */
[----:B------:R-:W-:Y:S01]  /*11000*/  VIADD R0, R3, 0x1800000 ;  /* 0x0180000003007836 */ /* 0x000fe20000000000 */
[----:B------:R-:W-:Y:S04]  /*11010*/  BSSY B1, `(.L_x_53) ;  /* 0x000000c000017945 */ /* 0x000fe80003800000 */
[----:B------:R-:W-:-:S04]  /*11020*/  LOP3.LUT R0, R0, 0x7f800000, RZ, 0xc0, !PT ;  /* 0x7f80000000007812 */ /* 0x000fc800078ec0ff */
[----:B------:R-:W-:-:S13]  /*11030*/  ISETP.GT.U32.AND P0, PT, R0, 0x1ffffff, PT ;  /* 0x01ffffff0000780c */ /* 0x000fda0003f04070 */
[----:B------:R-:W-:Y:S05]  /*11040*/  @P0 BRA `(.L_x_54) ;  /* 0x0000000000100947 */ /* 0x000fea0003800000 */
[----:B------:R-:W-:-:S07]  /*11050*/  MOV R12, 0x11070 ;  /* 0x00011070000c7802 */ /* 0x000fce0000000f00 */
[----:B------:R-:W-:Y:S05]  /*11060*/  CALL.REL.NOINC `($__internal_0_$__cuda_sm20_rcp_rn_f32_slowpath) ;  /* 0x0000001000307944 */ /* 0x000fea0003c00000 */
[----:B------:R-:W-:Y:S01]  /*11070*/  MOV R4, R0 ;  /* 0x0000000000047202 */ /* 0x000fe20000000f00 */
[----:B------:R-:W-:Y:S06]  /*11080*/  BRA `(.L_x_55) ;  /* 0x0000000000107947 */ /* 0x000fec0003800000 */
.L_x_54:
[----:B------:R-:W1:Y:S02]  /*11090*/  MUFU.RCP R4, R3 ;  /* 0x0000000300047308 */ /* 0x000e640000001000 */
[----:B-1----:R-:W-:-:S04]  /*110a0*/  FFMA R0, R3, R4, -1 ;  /* 0xbf80000003007423 */ /* 0x002fc80000000004 */
[----:B------:R-:W-:-:S04]  /*110b0*/  FADD.FTZ R5, -R0, -RZ ;  /* 0x800000ff00057221 */ /* 0x000fc80000010100 */
[----:B------:R-:W-:-:S07]  /*110c0*/  FFMA R4, R4, R5, R4 ;  /* 0x0000000504047223 */ /* 0x000fce0000000004 */
.L_x_55:
[----:B------:R-:W-:Y:S05]  /*110d0*/  BSYNC B1 ;  /* 0x0000000000017941 */ /* 0x000fea0003800000 */
.L_x_53:
[----:B------:R-:W-:Y:S01]  /*110e0*/  FSETP.GEU.AND P0, PT, |R3|, 1.175494350822287508e-38, PT ;  /* 0x008000000300780b */ /* 0x000fe20003f0e200 */
[----:B------:R-:W-:-:S12]  /*110f0*/  ULDC UR6, c[0x0][0x600] ;  /* 0x0001800000067ab9 */ /* 0x000fd80000000800 */
[----:B------:R-:W-:-:S04]  /*11100*/  @!P0 FMUL R3, R3, 16777216 ;  /* 0x4b80000003038820 */ /* 0x000fc80000400000 */
[----:B------:R-:W1:Y:S02]  /*11110*/  MUFU.LG2 R0, R3 ;  /* 0x0000000300007308 */ /* 0x000e640000000c00 */
[----:B-1----:R-:W-:-:S04]  /*11120*/  @!P0 FADD R0, R0, -24 ;  /* 0xc1c0000000008421 */ /* 0x002fc80000000000 */
[----:B------:R-:W-:-:S04]  /*11130*/  FMUL R9, R0, 0.69314718246459960938 ;  /* 0x3f31721800097820 */ /* 0x000fc80000400000 */
[----:B------:R-:W-:-:S07]  /*11140*/  FFMA R9, R14, UR6, R9 ;  /* 0x000000060e097c23 */ /* 0x000fce0008000009 */
.L_x_52:
[----:B------:R-:W-:Y:S05]  /*11150*/  BSYNC B0 ;  /* 0x0000000000007941 */ /* 0x000fea0003800000 */
.L_x_51:
[----:B------:R-:W-:Y:S01]  /*11160*/  FSETP.NE.AND P0, PT, R15, -R18, PT ;  /* 0x800000120f00720b */ /* 0x000fe20003f05000 */
[----:B------:R-:W-:Y:S01]  /*11170*/  ULDC UR4, c[0x0][0x608] ;  /* 0x0001820000047ab9 */ /* 0x000fe20000000800 */
[----:B------:R-:W-:Y:S01]  /*11180*/  BSSY B0, `(.L_x_56) ;  /* 0x000001d000007945 */ /* 0x000fe20003800000 */
[----:B------:R-:W-:-:S04]  /*11190*/  FMUL R4, R4, UR4 ;  /* 0x0000000404047c20 */ /* 0x000fc80008400000 */
[-C--:B------:R-:W-:Y:S01]  /*111a0*/  FMUL R23, R152, R4.reuse ;  /* 0x0000000498177220 */ /* 0x080fe20000400000 */
[-C--:B------:R-:W-:Y:S01]  /*111b0*/  FMUL R153, R153, R4.reuse ;  /* 0x0000000499997220 */ /* 0x080fe20000400000 */
[-C--:B------:R-:W-:Y:S01]  /*111c0*/  FMUL R25, R156, R4.reuse ;  /* 0x000000049c197220 */ /* 0x080fe20000400000 */
[----:B------:R-:W-:-:S03]  /*111d0*/  FMUL R157, R157, R4 ;  /* 0x000000049d9d7220 */ /* 0x000fc60000400000 */
[----:B------:R-:W-:Y:S05]  /*111e0*/  @!P0 BRA `(.L_x_57) ;  /* 0x0000000000588947 */ /* 0x000fea0003800000 */
[----:B------:R-:W-:Y:S01]  /*111f0*/  VIADD R0, R6, 0x1800000 ;  /* 0x0180000006007836 */ /* 0x000fe20000000000 */
[----:B------:R-:W-:Y:S04]  /*11200*/  BSSY B1, `(.L_x_58) ;  /* 0x000000d000017945 */ /* 0x000fe80003800000 */
[----:B------:R-:W-:-:S04]  /*11210*/  LOP3.LUT R0, R0, 0x7f800000, RZ, 0xc0, !PT ;  /* 0x7f80000000007812 */ /* 0x000fc800078ec0ff */
[----:B------:R-:W-:-:S13]  /*11220*/  ISETP.GT.U32.AND P0, PT, R0, 0x1ffffff, PT ;  /* 0x01ffffff0000780c */ /* 0x000fda0003f04070 */
[----:B------:R-:W-:Y:S05]  /*11230*/  @P0 BRA `(.L_x_59) ;  /* 0x0000000000140947 */ /* 0x000fea0003800000 */
[----:B------:R-:W-:Y:S02]  /*11240*/  MOV R3, R6 ;  /* 0x0000000600037202 */ /* 0x000fe40000000f00 */
[----:B------:R-:W-:-:S07]  /*11250*/  MOV R12, 0x11270 ;  /* 0x00011270000c7802 */ /* 0x000fce0000000f00 */
[----:B------:R-:W-:Y:S05]  /*11260*/  CALL.REL.NOINC `($__internal_0_$__cuda_sm20_rcp_rn_f32_slowpath) ;  /* 0x0000000c00b07944 */ /* 0x000fea0003c00000 */
[----:B------:R-:W-:Y:S01]  /*11270*/  IMAD.MOV.U32 R8, RZ, RZ, R0 ;  /* 0x000000ffff087224 */ /* 0x000fe200078e0000 */
[----:B------:R-:W-:Y:S06]  /*11280*/  BRA `(.L_x_60) ;  /* 0x0000000000107947 */ /* 0x000fec0003800000 */
.L_x_59:
[----:B------:R-:W1:Y:S02]  /*11290*/  MUFU.RCP R3, R6 ;  /* 0x0000000600037308 */ /* 0x000e640000001000 */
[----:B-1----:R-:W-:-:S04]  /*112a0*/  FFMA R0, R6, R3, -1 ;  /* 0xbf80000006007423 */ /* 0x002fc80000000003 */
[----:B------:R-:W-:-:S04]  /*112b0*/  FADD.FTZ R0, -R0, -RZ ;  /* 0x800000ff00007221 */ /* 0x000fc80000010100 */
[----:B------:R-:W-:-:S07]  /*112c0*/  FFMA R8, R3, R0, R3 ;  /* 0x0000000003087223 */ /* 0x000fce0000000003 */
.L_x_60:
[----:B------:R-:W-:Y:S05]  /*112d0*/  BSYNC B1 ;  /* 0x0000000000017941 */ /* 0x000fea0003800000 */
.L_x_58:
[----:B------:R-:W-:Y:S01]  /*112e0*/  FSETP.GEU.AND P0, PT, |R6|, 1.175494350822287508e-38, PT ;  /* 0x008000000600780b */ /* 0x000fe20003f0e200 */
[----:B------:R-:W-:-:S12]  /*112f0*/  ULDC UR4, c[0x0][0x600] ;  /* 0x0001800000047ab9 */ /* 0x000fd80000000800 */
[----:B------:R-:W-:-:S04]  /*11300*/  @!P0 FMUL R6, R6, 16777216 ;  /* 0x4b80000006068820 */ /* 0x000fc80000400000 */
[----:B------:R-:W1:Y:S02]  /*11310*/  MUFU.LG2 R0, R6 ;  /* 0x0000000600007308 */ /* 0x000e640000000c00 */
[----:B-1----:R-:W-:-:S04]  /*11320*/  @!P0 FADD R0, R0, -24 ;  /* 0xc1c0000000008421 */ /* 0x002fc80000000000 */
[----:B------:R-:W-:-:S04]  /*11330*/  FMUL R0, R0, 0.69314718246459960938 ;  /* 0x3f31721800007820 */ /* 0x000fc80000400000 */
[----:B------:R-:W-:-:S07]  /*11340*/  FFMA R7, R19, UR4, R0 ;  /* 0x0000000413077c23 */ /* 0x000fce0008000000 */
.L_x_57:
[----:B------:R-:W-:Y:S05]  /*11350*/  BSYNC B0 ;  /* 0x0000000000007941 */ /* 0x000fea0003800000 */
.L_x_56:
[C---:B------:R-:W-:Y:S01]  /*11360*/  LOP3.LUT P0, R19, R16.reuse, 0x3, RZ, 0xc0, !PT ;  /* 0x0000000310137812 */ /* 0x040fe2000780c0ff */
[----:B------:R-:W-:Y:S01]  /*11370*/  ULDC UR4, c[0x0][0x608] ;  /* 0x0001820000047ab9 */ /* 0x000fe20000000800 */
[----:B------:R-:W-:Y:S01]  /*11380*/  LOP3.LUT R17, R16, 0x7f, RZ, 0xc0, !PT ;  /* 0x0000007f10117812 */ /* 0x000fe200078ec0ff */
[----:B------:R-:W-:Y:S01]  /*11390*/  ULDC.64 UR8, c[0x0][0x208] ;  /* 0x0000820000087ab9 */ /* 0x000fe20000000a00 */
[----:B------:R-:W-:Y:S01]  /*113a0*/  FMUL R8, R8, UR4 ;  /* 0x0000000408087c20 */ /* 0x000fe20008400000 */
[----:B------:R-:W-:Y:S01]  /*113b0*/  BSSY B0, `(.L_x_61) ;  /* 0x0000018000007945 */ /* 0x000fe20003800000 */
[----:B------:R-:W-:-:S07]  /*113c0*/  SHF.R.U32.HI R18, RZ, 0x5, R17 ;  /* 0x00000005ff127819 */ /* 0x000fce0000011611 */
[----:B------:R-:W-:Y:S05]  /*113d0*/  @P0 BRA `(.L_x_62) ;  /* 0x0000000000540947 */ /* 0x000fea0003800000 */
[----:B------:R-:W1:Y:S01]  /*113e0*/  S2UR UR4, SR_CTAID.X ;  /* 0x00000000000479c3 */ /* 0x000e620000002500 */
[----:B------:R-:W-:Y:S02]  /*113f0*/  SHF.R.U32.HI R0, RZ, 0x2, R16 ;  /* 0x00000002ff007819 */ /* 0x000fe40000011610 */
[----:B------:R-:W-:Y:S02]  /*11400*/  SHF.L.U32 R3, R18, 0x4, RZ ;  /* 0x0000000412037819 */ /* 0x000fe400000006ff */
[----:B------:R-:W-:-:S04]  /*11410*/  LOP3.LUT R0, R0, 0x7, RZ, 0xc0, !PT ;  /* 0x0000000700007812 */ /* 0x000fc800078ec0ff */
[----:B------:R-:W-:Y:S01]  /*11420*/  LOP3.LUT R0, R3, 0xfffffff0, R0, 0xe2, !PT ;  /* 0xfffffff003007812 */ /* 0x000fe200078ee200 */
[----:B-1----:R-:W-:-:S03]  /*11430*/  USHF.L.U32 UR6, UR4, 0x6, URZ ;  /* 0x0000000604067899 */ /* 0x002fc6000800063f */
[----:B------:R-:W-:Y:S02]  /*11440*/  ULDC.64 UR4, c[0x0][0x688] ;  /* 0x0001a20000047ab9 */ /* 0x000fe40000000a00 */
[----:B------:R-:W-:Y:S02]  /*11450*/  UIMAD UR4, UR36, UR4, UR6 ;  /* 0x00000004240472a4 */ /* 0x000fe4000f8e0206 */
[----:B------:R-:W-:Y:S02]  /*11460*/  LOP3.LUT R3, R0, UR6, RZ, 0xfc, !PT ;  /* 0x0000000600037c12 */ /* 0x000fe4000f8efcff */
[----:B------:R-:W-:-:S03]  /*11470*/  UIMAD UR4, UR37, UR5, UR4 ;  /* 0x00000005250472a4 */ /* 0x000fc6000f8e0204 */
[C---:B------:R-:W-:Y:S01]  /*11480*/  VIADD R4, R3.reuse, 0x8 ;  /* 0x0000000803047836 */ /* 0x040fe20000000000 */
[----:B------:R-:W-:Y:S02]  /*11490*/  ULDC UR5, c[0x0][0x288] ;  /* 0x0000a20000057ab9 */ /* 0x000fe40000000800 */
[----:B------:R-:W-:Y:S02]  /*114a0*/  ISETP.GE.U32.AND P0, PT, R3, UR5, PT ;  /* 0x0000000503007c0c */ /* 0x000fe4000bf06070 */
[----:B------:R-:W-:Y:S02]  /*114b0*/  IADD3 R0, P2, R0, UR4, RZ ;  /* 0x0000000400007c10 */ /* 0x000fe4000ff5e0ff */
[----:B------:R-:W-:Y:S01]  /*114c0*/  ISETP.GE.U32.AND P1, PT, R4, UR5, PT ;  /* 0x0000000504007c0c */ /* 0x000fe2000bf26070 */
[----:B------:R-:W-:Y:S01]  /*114d0*/  ULDC.64 UR4, c[0x0][0x680] ;  /* 0x0001a00000047ab9 */ /* 0x000fe20000000a00 */
[----:B------:R-:W-:Y:S02]  /*114e0*/  IADD3.X R3, RZ, RZ, RZ, P2, !PT ;  /* 0x000000ffff037210 */ /* 0x000fe400017fe4ff */
[----:B------:R-:W-:-:S04]  /*114f0*/  LEA R4, P2, R0, UR4, 0x2 ;  /* 0x0000000400047c11 */ /* 0x000fc8000f8410ff */
[----:B------:R-:W-:-:S05]  /*11500*/  LEA.HI.X R5, R0, UR5, R3, 0x2, P2 ;  /* 0x0000000500057c11 */ /* 0x000fca00090f1403 */
[----:B------:R1:W-:Y:S04]  /*11510*/  @!P0 STG.E desc[UR8][R4.64], R9 ;  /* 0x0000000904008986 */ /* 0x0003e8000c101908 */
[----:B------:R1:W-:Y:S02]  /*11520*/  @!P1 STG.E desc[UR8][R4.64+0x20], R7 ;  /* 0x0000200704009986 */ /* 0x0003e4000c101908 */
.L_x_62:
[----:B------:R-:W-:Y:S05]  /*11530*/  BSYNC B0 ;  /* 0x0000000000007941 */ /* 0x000fea0003800000 */
.L_x_61:
[----:B------:R-:W-:Y:S01]  /*11540*/  ULDC.64 UR4, c[0x0][0x730] ;  /* 0x0001cc0000047ab9 */ /* 0x000fe20000000a00 */
[-C--:B------:R-:W-:Y:S01]  /*11550*/  FMUL R27, R154, R8.reuse ;  /* 0x000000089a1b7220 */ /* 0x080fe20000400000 */
[----:B------:R-:W-:Y:S01]  /*11560*/  ISETP.NE.U32.AND P0, PT, RZ, UR4, PT ;  /* 0x00000004ff007c0c */ /* 0x000fe2000bf05070 */
[-C--:B------:R-:W-:Y:S01]  /*11570*/  FMUL R155, R155, R8.reuse ;  /* 0x000000089b9b7220 */ /* 0x080fe20000400000 */
[-C--:B------:R-:W-:Y:S01]  /*11580*/  FMUL R29, R158, R8.reuse ;  /* 0x000000089e1d7220 */ /* 0x080fe20000400000 */
[----:B------:R-:W-:Y:S01]  /*11590*/  FMUL R159, R159, R8 ;  /* 0x000000089f9f7220 */ /* 0x000fe20000400000 */
[----:B------:R-:W-:-:S13]  /*115a0*/  ISETP.NE.AND.EX P0, PT, RZ, UR5, PT, P0 ;  /* 0x00000005ff007c0c */ /* 0x000fda000bf05300 */
[----:B------:R-:W-:Y:S05]  /*115b0*/  @P0 BRA `(.L_x_63) ;  /* 0x0000000000200947 */ /* 0x000fea0003800000 */
[----:B------:R-:W-:Y:S02]  /*115c0*/  ULDC.64 UR4, c[0x0][0x728] ;  /* 0x0001ca0000047ab9 */ /* 0x000fe40000000a00 */
[----:B------:R-:W-:-:S04]  /*115d0*/  ISETP.NE.U32.AND P0, PT, RZ, UR4, PT ;  /* 0x00000004ff007c0c */ /* 0x000fc8000bf05070 */
[----:B------:R-:W-:-:S13]  /*115e0*/  ISETP.NE.AND.EX P0, PT, RZ, UR5, PT, P0 ;  /* 0x00000005ff007c0c */ /* 0x000fda000bf05300 */
[----:B------:R-:W-:Y:S05]  /*115f0*/  @!P0 BRA `(.L_x_64) ;  /* 0x00000000000c8947 */ /* 0x000fea0003800000 */
[----:B-1----:R-:W1:Y:S02]  /*11600*/  LDC.64 R4, c[0x0][0x728] ;  /* 0x0001ca00ff047b82 */ /* 0x002e640000000a00 */
[----:B-1----:R3:W5:Y:S01]  /*11610*/  LDG.E R4, desc[UR8][R4.64] ;  /* 0x0000000804047981 */ /* 0x002762000c1e1900 */
[----:B------:R-:W-:Y:S05]  /*11620*/  BRA `(.L_x_63) ;  /* 0x0000000000047947 */ /* 0x000fea0003800000 */
.L_x_64:
[----:B-1----:R-:W2:Y:S02]  /*11630*/  LDC R4, c[0x0][0x720] ;  /* 0x0001c800ff047b82 */ /* 0x002ea40000000800 */
.L_x_63:
[----:B------:R-:W-:Y:S01]  /*11640*/  MOV R0, RZ ;  /* 0x000000ff00007202 */ /* 0x000fe20000000f00 */
[----:B--2--5:R-:W-:-:S03]  /*11650*/  IMAD.MOV.U32 R22, RZ, RZ, R4 ;  /* 0x000000ffff167224 */ /* 0x024fc600078e0004 */
[----:B------:R-:W-:-:S13]  /*11660*/  LOP3.LUT P0, RZ, R0, 0x9f, RZ, 0xc0, !PT ;  /* 0x0000009f00ff7812 */ /* 0x000fda000780c0ff */
[----:B------:R-:W-:Y:S05]  /*11670*/  @!P0 BRA `(.L_x_65) ;  /* 0x0000000000408947 */ /* 0x000fea0003800000 */
[----:B------:R-:W-:Y:S01]  /*11680*/  MOV R0, 0x0 ;  /* 0x0000000000007802 */ /* 0x000fe20000000f00 */
[----:B------:R-:W-:Y:S01]  /*11690*/  ULDC.64 UR4, c[0x4][0x68] ;  /* 0x01001a0000047ab9 */ /* 0x000fe20000000a00 */
[----:B------:R-:W-:Y:S01]  /*116a0*/  ULDC.64 UR6, c[0x4][0x8] ;  /* 0x0100020000067ab9 */ /* 0x000fe20000000a00 */
[----:B-1----:R-:W-:Y:S01]  /*116b0*/  MOV R4, UR4 ;  /* 0x0000000400047c02 */ /* 0x002fe20008000f00 */
[----:B------:R1:W2:Y:S01]  /*116c0*/  LDC.64 R14, c[0x4][R0] ;  /* 0x01000000000e7b82 */ /* 0x0002a20000000a00 */
[----:B---3--:R-:W-:Y:S01]  /*116d0*/  IMAD.U32 R5, RZ, RZ, UR5 ;  /* 0x00000005ff057e24 */ /* 0x008fe2000f8e00ff */
[----:B------:R-:W-:Y:S01]  /*116e0*/  ULDC.64 UR4, c[0x4][0x70] ;  /* 0x01001c0000047ab9 */ /* 0x000fe20000000a00 */
[----:B------:R-:W-:Y:S01]  /*116f0*/  MOV R10, UR6 ;  /* 0x00000006000a7c02 */ /* 0x000fe20008000f00 */
[----:B------:R-:W-:Y:S01]  /*11700*/  IMAD.U32 R7, RZ, RZ, UR5 ;  /* 0x00000005ff077e24 */ /* 0x000fe2000f8e00ff */
[----:B------:R-:W-:Y:S01]  /*11710*/  MOV R6, UR4 ;  /* 0x0000000400067c02 */ /* 0x000fe20008000f00 */
[----:B------:R-:W-:Y:S01]  /*11720*/  IMAD.U32 R11, RZ, RZ, UR7 ;  /* 0x00000007ff0b7e24 */ /* 0x000fe2000f8e00ff */
[----:B------:R-:W-:Y:S01]  /*11730*/  MOV R8, 0x70 ;  /* 0x0000007000087802 */ /* 0x000fe20000000f00 */
[----:B------:R-:W-:Y:S01]  /*11740*/  IMAD.MOV.U32 R12, RZ, RZ, 0x1 ;  /* 0x00000001ff0c7424 */ /* 0x000fe200078e00ff */
[----:B-1----:R-:W-:-:S07]  /*11750*/  MOV R13, RZ ;  /* 0x000000ff000d7202 */ /* 0x002fce0000000f00 */
[----:B------:R-:W-:-:S07]  /*11760*/  LEPC R20, `(.L_x_65) ;  /* 0x000000001014794e */ /* 0x000fce0000000000 */
[----:B--2---:R-:W-:Y:S05]  /*11770*/  CALL.ABS.NOINC R14 ;  /* 0x000000000e007343 */ /* 0x004fea0003c00000 */
.L_x_65:
[----:B------:R-:W-:-:S13]  /*11780*/  LOP3.LUT P0, RZ, R2, 0x9f, RZ, 0xc0, !PT ;  /* 0x0000009f02ff7812 */ /* 0x000fda000780c0ff */
[----:B------:R-:W-:Y:S05]  /*11790*/  @!P0 BRA `(.L_x_66) ;  /* 0x0000000000408947 */ /* 0x000fea0003800000 */
[----:B------:R-:W-:Y:S01]  /*117a0*/  MOV R0, 0x0 ;  /* 0x0000000000007802 */ /* 0x000fe20000000f00 */
[----:B------:R-:W-:Y:S01]  /*117b0*/  ULDC.64 UR4, c[0x4][0x68] ;  /* 0x01001a0000047ab9 */ /* 0x000fe20000000a00 */
[----:B------:R-:W-:Y:S01]  /*117c0*/  ULDC.64 UR6, c[0x4][0x8] ;  /* 0x0100020000067ab9 */ /* 0x000fe20000000a00 */
[----:B-1----:R-:W-:Y:S01]  /*117d0*/  IMAD.U32 R4, RZ, RZ, UR4 ;  /* 0x00000004ff047e24 */ /* 0x002fe2000f8e00ff */
[----:B------:R1:W2:Y:S01]  /*117e0*/  LDC.64 R14, c[0x4][R0] ;  /* 0x01000000000e7b82 */ /* 0x0002a20000000a00 */
[----:B---3--:R-:W-:Y:S01]  /*117f0*/  MOV R5, UR5 ;  /* 0x0000000500057c02 */ /* 0x008fe20008000f00 */
[----:B------:R-:W-:Y:S01]  /*11800*/  ULDC.64 UR4, c[0x4][0x70] ;  /* 0x01001c0000047ab9 */ /* 0x000fe20000000a00 */
[----:B------:R-:W-:Y:S01]  /*11810*/  IMAD.U32 R10, RZ, RZ, UR6 ;  /* 0x00000006ff0a7e24 */ /* 0x000fe2000f8e00ff */
[----:B------:R-:W-:Y:S01]  /*11820*/  MOV R7, UR5 ;  /* 0x0000000500077c02 */ /* 0x000fe20008000f00 */
[----:B------:R-:W-:Y:S01]  /*11830*/  IMAD.U32 R6, RZ, RZ, UR4 ;  /* 0x00000004ff067e24 */ /* 0x000fe2000f8e00ff */
[----:B------:R-:W-:Y:S01]  /*11840*/  MOV R11, UR7 ;  /* 0x00000007000b7c02 */ /* 0x000fe20008000f00 */
[----:B------:R-:W-:Y:S01]  /*11850*/  IMAD.MOV.U32 R8, RZ, RZ, 0x70 ;  /* 0x00000070ff087424 */ /* 0x000fe200078e00ff */
[----:B------:R-:W-:Y:S01]  /*11860*/  MOV R12, 0x1 ;  /* 0x00000001000c7802 */ /* 0x000fe20000000f00 */
[----:B-1----:R-:W-:-:S07]  /*11870*/  IMAD.MOV.U32 R13, RZ, RZ, RZ ;  /* 0x000000ffff0d7224 */ /* 0x002fce00078e00ff */
[----:B------:R-:W-:-:S07]  /*11880*/  LEPC R20, `(.L_x_66) ;  /* 0x000000001014794e */ /* 0x000fce0000000000 */
[----:B--2---:R-:W-:Y:S05]  /*11890*/  CALL.ABS.NOINC R14 ;  /* 0x000000000e007343 */ /* 0x004fea0003c00000 */
.L_x_66:
[----:B------:R-:W-:Y:S01]  /*118a0*/  ULDC.64 UR4, c[0x0][0x730] ;  /* 0x0001cc0000047ab9 */ /* 0x000fe20000000a00 */
[----:B------:R-:W-:Y:S01]  /*118b0*/  IADD3 R17, R17, 0x1f, RZ ;  /* 0x0000001f11117810 */ /* 0x000fe20007ffe0ff */
[----:B------:R-:W-:Y:S01]  /*118c0*/  IMAD R19, R18, 0x10, R19 ;  /* 0x0000001012137824 */ /* 0x000fe200078e0213 */
[----:B------:R-:W-:Y:S02]  /*118d0*/  ISETP.NE.U32.AND P0, PT, RZ, UR4, PT ;  /* 0x00000004ff007c0c */ /* 0x000fe4000bf05070 */
[C---:B------:R-:W-:Y:S02]  /*118e0*/  SHF.L.U32 R0, R16.reuse, 0x4, RZ ;  /* 0x0000000410007819 */ /* 0x040fe400000006ff */
[----:B------:R-:W-:Y:S02]  /*118f0*/  ISETP.NE.AND.EX P0, PT, RZ, UR5, PT, P0 ;  /* 0x00000005ff007c0c */ /* 0x000fe4000bf05300 */
[----:B-1----:R-:W-:Y:S01]  /*11900*/  SHF.R.U32.HI R4, RZ, 0x1, R16 ;  /* 0x00000001ff047819 */ /* 0x002fe20000011610 */
[----:B------:R-:W-:Y:S01]  /*11910*/  IMAD.SHL.U32 R16, R16, 0x2, RZ ;  /* 0x0000000210107824 */ /* 0x000fe200078e00ff */
[----:B------:R-:W-:-:S02]  /*11920*/  LOP3.LUT R3, R0, 0x40, RZ, 0xc0, !PT ;  /* 0x0000004000037812 */ /* 0x000fc400078ec0ff */
[----:B------:R-:W-:Y:S02]  /*11930*/  LOP3.LUT R0, R0, 0x80, RZ, 0xc0, !PT ;  /* 0x0000008000007812 */ /* 0x000fe400078ec0ff */
[----:B------:R-:W-:Y:S02]  /*11940*/  LOP3.LUT R3, R3, 0x8, R4, 0xf8, !PT ;  /* 0x0000000803037812 */ /* 0x000fe400078ef804 */
[----:B------:R-:W-:Y:S02]  /*11950*/  LEA R0, R19, R0, 0x4 ;  /* 0x0000000013007211 */ /* 0x000fe400078e20ff */
[----:B------:R-:W-:Y:S01]  /*11960*/  LOP3.LUT R3, R3, 0x8, R16, 0x78, !PT ;  /* 0x0000000803037812 */ /* 0x000fe200078e7810 */
[----:B------:R-:W1:Y:S01]  /*11970*/  @P0 LDC R22, c[0x0][0x720] ;  /* 0x0001c800ff160b82 */ /* 0x000e620000000800 */
[----:B------:R-:W-:-:S03]  /*11980*/  ISETP.GT.U32.AND P0, PT, R17, 0x3e, PT ;  /* 0x0000003e1100780c */ /* 0x000fc60003f04070 */
[----:B------:R-:W-:Y:S02]  /*11990*/  IMAD.IADD R3, R3, 0x1, R0 ;  /* 0x0000000103037824 */ /* 0x000fe400078e0200 */
[-C--:B-1----:R-:W-:Y:S01]  /*119a0*/  FMUL R4, R23, R22.reuse ;  /* 0x0000001617047220 */ /* 0x082fe20000400000 */
[-C--:B---3--:R-:W-:Y:S01]  /*119b0*/  FMUL R5, R153, R22.reuse ;  /* 0x0000001699057220 */ /* 0x088fe20000400000 */
[-C--:B------:R-:W-:Y:S01]  /*119c0*/  FMUL R6, R27, R22.reuse ;  /* 0x000000161b067220 */ /* 0x080fe20000400000 */
[-C--:B------:R-:W-:Y:S01]  /*119d0*/  FMUL R7, R155, R22.reuse ;  /* 0x000000169b077220 */ /* 0x080fe20000400000 */
[-C--:B------:R-:W-:Y:S01]  /*119e0*/  FMUL R8, R25, R22.reuse ;  /* 0x0000001619087220 */ /* 0x080fe20000400000 */
[-C--:B------:R-:W-:Y:S01]  /*119f0*/  FMUL R9, R157, R22.reuse ;  /* 0x000000169d097220 */ /* 0x080fe20000400000 */
[-C--:B------:R-:W-:Y:S01]  /*11a00*/  FMUL R10, R29, R22.reuse ;  /* 0x000000161d0a7220 */ /* 0x080fe20000400000 */
[----:B------:R-:W-:Y:S01]  /*11a10*/  FMUL R11, R159, R22 ;  /* 0x000000169f0b7220 */ /* 0x000fe20000400000 */
[----:B------:R-:W-:-:S02]  /*11a20*/  F2FP.BF16.F32.PACK_AB R4, R5, R4 ;  /* 0x000000040504723e */ /* 0x000fc400000010ff */
[----:B------:R-:W-:Y:S02]  /*11a30*/  F2FP.BF16.F32.PACK_AB R5, R7, R6 ;  /* 0x000000060705723e */ /* 0x000fe400000010ff */
[----:B------:R-:W-:Y:S02]  /*11a40*/  F2FP.BF16.F32.PACK_AB R6, R9, R8 ;  /* 0x000000080906723e */ /* 0x000fe400000010ff */
[----:B------:R-:W-:Y:S01]  /*11a50*/  F2FP.BF16.F32.PACK_AB R7, R11, R10 ;  /* 0x0000000a0b07723e */ /* 0x000fe200000010ff */
[----:B------:R-:W-:Y:S06]  /*11a60*/  @P0 BRA `(.L_x_67) ;  /* 0x0000000000040947 */ /* 0x000fec0003800000 */
[----:B------:R-:W-:-:S04]  /*11a70*/  DEPBAR.LE SB0, 0x0 ;  /* 0x000080000000791a */ /* 0x000fc80000000000 */
.L_x_67:
[----:B------:R-:W-:Y:S05]  /*11a80*/  WARPSYNC.ALL ;  /* 0x0000000000007948 */ /* 0x000fea0003800000 */
[----:B------:R-:W-:Y:S01]  /*11a90*/  BAR.SYNC.DEFER_BLOCKING 0x1, 0x80 ;  /* 0x0042000000007b1d */ /* 0x000fe20000010000 */
[----:B------:R-:W-:-:S05]  /*11aa0*/  LEA R3, R3, R2, 0x1 ;  /* 0x0000000203037211 */ /* 0x000fca00078e08ff */
[----:B------:R-:W-:Y:S01]  /*11ab0*/  BSSY B0, `(.L_x_68) ;  /* 0x0000015000007945 */ /* 0x000fe20003800000 */
[----:B------:R1:W-:Y:S01]  /*11ac0*/  STSM.16.M88.4 [R3], R4 ;  /* 0x0000000403007844 */ /* 0x0003e20000000200 */
[----:B------:R-:W-:Y:S01]  /*11ad0*/  @!PT LDS RZ, [RZ] ;  /* 0x00000000fffff984 */ /* 0x000fe20000000800 */
[----:B------:R-:W-:Y:S01]  /*11ae0*/  @!PT LDS RZ, [RZ] ;  /* 0x00000000fffff984 */ /* 0x000fe20000000800 */
[----:B------:R-:W-:Y:S01]  /*11af0*/  @!PT LDS RZ, [RZ] ;  /* 0x00000000fffff984 */ /* 0x000fe20000000800 */
[----:B------:R-:W-:Y:S01]  /*11b00*/  @!PT LDS RZ, [RZ] ;  /* 0x00000000fffff984 */ /* 0x000fe20000000800 */
[----:B------:R2:W-:Y:S06]  /*11b10*/  MEMBAR.ALL.CTA ;  /* 0x0000000000007992 */ /* 0x0005ec0000008000 */
[----:B--2---:R-:W2:Y:S02]  /*11b20*/  FENCE.VIEW.ASYNC.S ;  /* 0x00000000000073c6 */ /* 0x004ea40000000000 */
[----:B--2---:R-:W-:Y:S06]  /*11b30*/  BAR.SYNC.DEFER_BLOCKING 0x1, 0x80 ;  /* 0x0042000000007b1d */ /* 0x004fec0000010000 */
[----:B------:R-:W-:Y:S05]  /*11b40*/  @P0 BRA `(.L_x_69) ;  /* 0x00000000002c0947 */ /* 0x000fea0003800000 */
[----:B------:R-:W2:Y:S01]  /*11b50*/  S2UR UR10, SR_CTAID.X ;  /* 0x00000000000a79c3 */ /* 0x000ea20000002500 */
[----:B------:R-:W-:Y:S01]  /*11b60*/  ULDC.64 UR4, c[0x0][0x198] ;  /* 0x0000660000047ab9 */ /* 0x000fe20000000a00 */
[----:B------:R-:W-:Y:S01]  /*11b70*/  R2UR UR8, R2 ;  /* 0x00000000020872ca */ /* 0x000fe200000e0000 */
[----:B------:R-:W-:Y:S01]  /*11b80*/  UIADD3 UR4, UP0, UR4, 0x670, URZ ;  /* 0x0000067004047890 */ /* 0x000fe2000ff1e03f */
[----:B------:R-:W-:Y:S01]  /*11b90*/  UMOV UR9, URZ ;  /* 0x0000003f00097c82 */ /* 0x000fe20008000000 */
[----:B------:R-:W-:Y:S02]  /*11ba0*/  UMOV UR11, UR36 ;  /* 0x00000024000b7c82 */ /* 0x000fe40008000000 */
[----:B------:R-:W-:Y:S01]  /*11bb0*/  UIADD3.X UR5, URZ, UR5, URZ, UP0, !UPT ;  /* 0x000000053f057290 */ /* 0x000fe200087fe43f */
[----:B------:R-:W-:Y:S01]  /*11bc0*/  UMOV UR12, UR37 ;  /* 0x00000025000c7c82 */ /* 0x000fe20008000000 */
[----:B--2---:R-:W-:-:S09]  /*11bd0*/  USHF.L.U32 UR10, UR10, 0x6, URZ ;  /* 0x000000060a0a7899 */ /* 0x004fd2000800063f */
[----:B------:R2:W-:Y:S02]  /*11be0*/  UTMASTG.4D [UR8], [UR4] ;  /* 0x00000008040073b5 */ /* 0x0005e40008018000 */
[----:B--2---:R0:W-:Y:S02]  /*11bf0*/  UTMACMDFLUSH ;  /* 0x00000000000079b7 */ /* 0x0041e40000000000 */
.L_x_69:
[----:B------:R-:W-:Y:S05]  /*11c00*/  BSYNC B0 ;  /* 0x0000000000007941 */ /* 0x000fea0003800000 */
.L_x_68:
[----:B------:R-:W-:-:S04]  /*11c10*/  DEPBAR.LE SB0, 0x0 ;  /* 0x000080000000791a */ /* 0x000fc80000000000 */
[----:B------:R-:W-:Y:S05]  /*11c20*/  EXIT ;  /* 0x000000000000794d */ /* 0x000fea0003800000 */
.L_x_7:
[----:B-1----:R1:W2:Y:S02]  /*11c30*/  SYNCS.PHASECHK.TRANS64.TRYWAIT P2, [R3+URZ+0x8848], R2 ;  /* 0x00884802030075a7 */ /* 0x0022a4000804017f */
[----:B--2---:R-:W-:Y:S05]  /*11c40*/  @!P2 NANOSLEEP.SYNCS 0x989680 ;  /* 0x009896800000a95d */ /* 0x004fea0003900000 */
[----:B------:R-:W2:Y:S02]  /*11c50*/  @!P2 SYNCS.PHASECHK.TRANS64 P2, [R3+URZ+0x8848], R2 ;  /* 0x008848020300a5a7 */ /* 0x000ea4000804007f */
[----:B--2---:R-:W-:Y:S05]  /*11c60*/  @!P2 BRA `(.L_x_7) ;  /* 0xfffffffc00f0a947 */ /* 0x004fea000383ffff */
[----:B------:R-:W-:Y:S05]  /*11c70*/  BRA `(.L_x_70) ;  /* 0xfffffee8008c7947 */ /* 0x000fea000383ffff */
.L_x_12:
[----:B-1----:R1:W2:Y:S02]  /*11c80*/  SYNCS.PHASECHK.TRANS64.TRYWAIT P1, [R3+URZ+0x8820], R2 ;  /* 0x00882002030075a7 */ /* 0x0022a4000802017f */
[----:B--2---:R-:W-:Y:S05]  /*11c90*/  @!P1 NANOSLEEP.SYNCS 0x989680 ;  /* 0x009896800000995d */ /* 0x004fea0003900000 */
[----:B------:R-:W2:Y:S02]  /*11ca0*/  @!P1 SYNCS.PHASECHK.TRANS64 P1, [R3+URZ+0x8820], R2 ;  /* 0x00882002030095a7 */ /* 0x000ea4000802007f */
[----:B--2---:R-:W-:Y:S05]  /*11cb0*/  @!P1 BRA `(.L_x_12) ;  /* 0xfffffffc00f09947 */ /* 0x004fea000383ffff */
[----:B------:R-:W-:Y:S05]  /*11cc0*/  BRA `(.L_x_71) ;  /* 0xfffffeec002c7947 */ /* 0x000fea000383ffff */
.L_x_14:
[----:B-1----:R1:W2:Y:S02]  /*11cd0*/  SYNCS.PHASECHK.TRANS64.TRYWAIT P1, [R2+URZ+0x8820], R3 ;  /* 0x00882003020075a7 */ /* 0x0022a4000802017f */
[----:B--2---:R-:W-:Y:S05]  /*11ce0*/  @!P1 NANOSLEEP.SYNCS 0x989680 ;  /* 0x009896800000995d */ /* 0x004fea0003900000 */
[----:B------:R-:W2:Y:S02]  /*11cf0*/  @!P1 SYNCS.PHASECHK.TRANS64 P1, [R2+URZ+0x8820], R3 ;  /* 0x00882003020095a7 */ /* 0x000ea4000802007f */
[----:B--2---:R-:W-:Y:S05]  /*11d00*/  @!P1 BRA `(.L_x_14) ;  /* 0xfffffffc00f09947 */ /* 0x004fea000383ffff */
[----:B------:R-:W-:Y:S05]  /*11d10*/  BRA `(.L_x_72) ;  /* 0xfffffeec00847947 */ /* 0x000fea000383ffff */
.L_x_17:
[----:B-1----:R1:W2:Y:S02]  /*11d20*/  SYNCS.PHASECHK.TRANS64.TRYWAIT P1, [R3+URZ+0x8820], R4 ;  /* 0x00882004030075a7 */ /* 0x0022a4000802017f */
[----:B--2---:R-:W-:Y:S05]  /*11d30*/  @!P1 NANOSLEEP.SYNCS 0x989680 ;  /* 0x009896800000995d */ /* 0x004fea0003900000 */
[----:B------:R-:W2:Y:S02]  /*11d40*/  @!P1 SYNCS.PHASECHK.TRANS64 P1, [R3+URZ+0x8820], R4 ;  /* 0x00882004030095a7 */ /* 0x000ea4000802007f */
[----:B--2---:R-:W-:Y:S05]  /*11d50*/  @!P1 BRA `(.L_x_17) ;  /* 0xfffffffc00f09947 */ /* 0x004fea000383ffff */
[----:B------:R-:W-:Y:S05]  /*11d60*/  BRA `(.L_x_73) ;  /* 0xfffffeec00f87947 */ /* 0x000fea000383ffff */
.L_x_19:
[----:B-1----:R1:W2:Y:S02]  /*11d70*/  SYNCS.PHASECHK.TRANS64.TRYWAIT P1, [R3+URZ+0x8820], R2 ;  /* 0x00882002030075a7 */ /* 0x0022a4000802017f */
[----:B--2---:R-:W-:Y:S05]  /*11d80*/  @!P1 NANOSLEEP.SYNCS 0x989680 ;  /* 0x009896800000995d */ /* 0x004fea0003900000 */
[----:B------:R-:W2:Y:S02]  /*11d90*/  @!P1 SYNCS.PHASECHK.TRANS64 P1, [R3+URZ+0x8820], R2 ;  /* 0x00882002030095a7 */ /* 0x000ea4000802007f */
[----:B--2---:R-:W-:Y:S05]  /*11da0*/  @!P1 BRA `(.L_x_19) ;  /* 0xfffffffc00f09947 */ /* 0x004fea000383ffff */
[----:B------:R-:W-:Y:S05]  /*11db0*/  BRA `(.L_x_74) ;  /* 0xfffffef000687947 */ /* 0x000fea000383ffff */
.L_x_21:
[----:B-1----:R1:W2:Y:S02]  /*11dc0*/  SYNCS.PHASECHK.TRANS64.TRYWAIT P1, [R2+URZ+0x8840], R11 ;  /* 0x0088400b020075a7 */ /* 0x0022a4000802017f */
[----:B--2---:R-:W-:Y:S05]  /*11dd0*/  @!P1 NANOSLEEP.SYNCS 0x989680 ;  /* 0x009896800000995d */ /* 0x004fea0003900000 */
[----:B------:R-:W2:Y:S02]  /*11de0*/  @!P1 SYNCS.PHASECHK.TRANS64 P1, [R2+URZ+0x8840], R11 ;  /* 0x0088400b020095a7 */ /* 0x000ea4000802007f */
[----:B--2---:R-:W-:Y:S05]  /*11df0*/  @!P1 BRA `(.L_x_21) ;  /* 0xfffffffc00f09947 */ /* 0x004fea000383ffff */
[----:B------:R-:W-:Y:S05]  /*11e00*/  BRA `(.L_x_75) ;  /* 0xfffffef000e07947 */ /* 0x000fea000383ffff */
.L_x_22:
[----:B--2---:R2:W3:Y:S02]  /*11e10*/  SYNCS.PHASECHK.TRANS64.TRYWAIT P1, [R2+URZ+0x8800], R11 ;  /* 0x0088000b020075a7 */ /* 0x0044e4000802017f */
[----:B---3--:R-:W-:Y:S05]  /*11e20*/  @!P1 NANOSLEEP.SYNCS 0x989680 ;  /* 0x009896800000995d */ /* 0x008fea0003900000 */
[----:B------:R-:W3:Y:S02]  /*11e30*/  @!P1 SYNCS.PHASECHK.TRANS64 P1, [R2+URZ+0x8800], R11 ;  /* 0x0088000b020095a7 */ /* 0x000ee4000802007f */
[----:B---3--:R-:W-:Y:S05]  /*11e40*/  @!P1 BRA `(.L_x_22) ;  /* 0xfffffffc00f09947 */ /* 0x008fea000383ffff */
[----:B------:R-:W-:Y:S05]  /*11e50*/  BRA `(.L_x_76) ;  /* 0xfffffef000ec7947 */ /* 0x000fea000383ffff */
.L_x_23:
[----:B---3--:R3:W4:Y:S02]  /*11e60*/  SYNCS.PHASECHK.TRANS64.TRYWAIT P6, [R2+URZ+0x8808], R11 ;  /* 0x0088080b020075a7 */ /* 0x00872400080c017f */
[----:B----4-:R-:W-:Y:S05]  /*11e70*/  @!P6 NANOSLEEP.SYNCS 0x989680 ;  /* 0x009896800000e95d */ /* 0x010fea0003900000 */
[----:B------:R-:W4:Y:S02]  /*11e80*/  @!P6 SYNCS.PHASECHK.TRANS64 P6, [R2+URZ+0x8808], R11 ;  /* 0x0088080b0200e5a7 */ /* 0x000f2400080c007f */
[----:B----4-:R-:W-:Y:S05]  /*11e90*/  @!P6 BRA `(.L_x_23) ;  /* 0xfffffffc00f0e947 */ /* 0x010fea000383ffff */
[----:B------:R-:W-:Y:S05]  /*11ea0*/  BRA `(.L_x_77) ;  /* 0xffffff2000307947 */ /* 0x000fea000383ffff */
.L_x_25:
[----:B-1----:R1:W2:Y:S02]  /*11eb0*/  SYNCS.PHASECHK.TRANS64.TRYWAIT P2, [R19+URZ+0x8800], R14 ;  /* 0x0088000e130075a7 */ /* 0x0022a4000804017f */
[----:B--2---:R-:W-:Y:S05]  /*11ec0*/  @!P2 NANOSLEEP.SYNCS 0x989680 ;  /* 0x009896800000a95d */ /* 0x004fea0003900000 */
[----:B------:R-:W2:Y:S02]  /*11ed0*/  @!P2 SYNCS.PHASECHK.TRANS64 P2, [R19+URZ+0x8800], R14 ;  /* 0x0088000e1300a5a7 */ /* 0x000ea4000804007f */
[----:B--2---:R-:W-:Y:S05]  /*11ee0*/  @!P2 BRA `(.L_x_25) ;  /* 0xfffffffc00f0a947 */ /* 0x004fea000383ffff */
[----:B------:R-:W-:Y:S05]  /*11ef0*/  BRA `(.L_x_78) ;  /* 0xffffff4400e87947 */ /* 0x000fea000383ffff */
.L_x_28:
[----:B-1----:R1:W2:Y:S02]  /*11f00*/  SYNCS.PHASECHK.TRANS64.TRYWAIT P3, [R14+URZ+0x8820], R19 ;  /* 0x008820130e0075a7 */ /* 0x0022a4000806017f */
[----:B--2---:R-:W-:Y:S05]  /*11f10*/  @!P3 NANOSLEEP.SYNCS 0x989680 ;  /* 0x009896800000b95d */ /* 0x004fea0003900000 */
[----:B------:R-:W2:Y:S02]  /*11f20*/  @!P3 SYNCS.PHASECHK.TRANS64 P3, [R14+URZ+0x8820], R19 ;  /* 0x008820130e00b5a7 */ /* 0x000ea4000806007f */
[----:B--2---:R-:W-:Y:S05]  /*11f30*/  @!P3 BRA `(.L_x_28) ;  /* 0xfffffffc00f0b947 */ /* 0x004fea000383ffff */
[----:B------:R-:W-:Y:S05]  /*11f40*/  BRA `(.L_x_79) ;  /* 0xffffff4800147947 */ /* 0x000fea000383ffff */
.L_x_30:
[----:B-1----:R1:W2:Y:S02]  /*11f50*/  SYNCS.PHASECHK.TRANS64.TRYWAIT P5, [R160+URZ+0x8800], R21 ;  /* 0x00880015a00075a7 */ /* 0x0022a400080a017f */
[----:B--2---:R-:W-:Y:S05]  /*11f60*/  @!P5 NANOSLEEP.SYNCS 0x989680 ;  /* 0x009896800000d95d */ /* 0x004fea0003900000 */
[----:B------:R-:W2:Y:S02]  /*11f70*/  @!P5 SYNCS.PHASECHK.TRANS64 P5, [R160+URZ+0x8800], R21 ;  /* 0x00880015a000d5a7 */ /* 0x000ea400080a007f */
[----:B--2---:R-:W-:Y:S05]  /*11f80*/  @!P5 BRA `(.L_x_30) ;  /* 0xfffffffc00f0d947 */ /* 0x004fea000383ffff */
[----:B------:R-:W-:Y:S05]  /*11f90*/  BRA `(.L_x_80) ;  /* 0xffffff5400047947 */ /* 0x000fea000383ffff */
.L_x_34:
[----:B-1----:R1:W2:Y:S02]  /*11fa0*/  SYNCS.PHASECHK.TRANS64.TRYWAIT P2, [R17+URZ+0x8820], R20 ;  /* 0x00882014110075a7 */ /* 0x0022a4000804017f */
[----:B--2---:R-:W-:Y:S05]  /*11fb0*/  @!P2 NANOSLEEP.SYNCS 0x989680 ;  /* 0x009896800000a95d */ /* 0x004fea0003900000 */
[----:B------:R-:W2:Y:S02]  /*11fc0*/  @!P2 SYNCS.PHASECHK.TRANS64 P2, [R17+URZ+0x8820], R20 ;  /* 0x008820141100a5a7 */ /* 0x000ea4000804007f */
[----:B--2---:R-:W-:Y:S05]  /*11fd0*/  @!P2 BRA `(.L_x_34) ;  /* 0xfffffffc00f0a947 */ /* 0x004fea000383ffff */
[----:B------:R-:W-:Y:S05]  /*11fe0*/  BRA `(.L_x_81) ;  /* 0xffffff8c00e87947 */ /* 0x000fea000383ffff */
.L_x_38:
[----:B-1----:R1:W2:Y:S02]  /*11ff0*/  SYNCS.PHASECHK.TRANS64.TRYWAIT P1, [R19+URZ+0x8800], R14 ;  /* 0x0088000e130075a7 */ /* 0x0022a4000802017f */
[----:B--2---:R-:W-:Y:S05]  /*12000*/  @!P1 NANOSLEEP.SYNCS 0x989680 ;  /* 0x009896800000995d */ /* 0x004fea0003900000 */
[----:B------:R-:W2:Y:S02]  /*12010*/  @!P1 SYNCS.PHASECHK.TRANS64 P1, [R19+URZ+0x8800], R14 ;  /* 0x0088000e130095a7 */ /* 0x000ea4000802007f */
[----:B--2---:R-:W-:Y:S05]  /*12020*/  @!P1 BRA `(.L_x_38) ;  /* 0xfffffffc00f09947 */ /* 0x004fea000383ffff */
[----:B------:R-:W-:Y:S05]  /*12030*/  BRA `(.L_x_82) ;  /* 0xffffff9000847947 */ /* 0x000fea000383ffff */
.L_x_41:
[----:B-1----:R1:W2:Y:S02]  /*12040*/  SYNCS.PHASECHK.TRANS64.TRYWAIT P2, [R14+URZ+0x8820], R19 ;  /* 0x008820130e0075a7 */ /* 0x0022a4000804017f */
[----:B--2---:R-:W-:Y:S05]  /*12050*/  @!P2 NANOSLEEP.SYNCS 0x989680 ;  /* 0x009896800000a95d */ /* 0x004fea0003900000 */
[----:B------:R-:W2:Y:S02]  /*12060*/  @!P2 SYNCS.PHASECHK.TRANS64 P2, [R14+URZ+0x8820], R19 ;  /* 0x008820130e00a5a7 */ /* 0x000ea4000804007f */
[----:B--2---:R-:W-:Y:S05]  /*12070*/  @!P2 BRA `(.L_x_41) ;  /* 0xfffffffc00f0a947 */ /* 0x004fea000383ffff */
[----:B------:R-:W-:Y:S05]  /*12080*/  BRA `(.L_x_83) ;  /* 0xffffff9000b47947 */ /* 0x000fea000383ffff */
.L_x_44:
[----:B-1----:R1:W2:Y:S02]  /*12090*/  SYNCS.PHASECHK.TRANS64.TRYWAIT P4, [R160+URZ+0x8800], R21 ;  /* 0x00880015a00075a7 */ /* 0x0022a4000808017f */
[----:B--2---:R-:W-:Y:S05]  /*120a0*/  @!P4 NANOSLEEP.SYNCS 0x989680 ;  /* 0x009896800000c95d */ /* 0x004fea0003900000 */
[----:B------:R-:W2:Y:S02]  /*120b0*/  @!P4 SYNCS.PHASECHK.TRANS64 P4, [R160+URZ+0x8800], R21 ;  /* 0x00880015a000c5a7 */ /* 0x000ea4000808007f */
[----:B--2---:R-:W-:Y:S05]  /*120c0*/  @!P4 BRA `(.L_x_44) ;  /* 0xfffffffc00f0c947 */ /* 0x004fea000383ffff */
[----:B------:R-:W-:Y:S05]  /*120d0*/  BRA `(.L_x_84) ;  /* 0xffffffac00bc7947 */ /* 0x000fea000383ffff */
.L_x_48:
[----:B-1----:R1:W2:Y:S02]  /*120e0*/  SYNCS.PHASECHK.TRANS64.TRYWAIT P1, [R6+URZ+0x8820], R21 ;  /* 0x00882015060075a7 */ /* 0x0022a4000802017f */
[----:B--2---:R-:W-:Y:S05]  /*120f0*/  @!P1 NANOSLEEP.SYNCS 0x989680 ;  /* 0x009896800000995d */ /* 0x004fea0003900000 */
[----:B------:R-:W2:Y:S02]  /*12100*/  @!P1 SYNCS.PHASECHK.TRANS64 P1, [R6+URZ+0x8820], R21 ;  /* 0x00882015060095a7 */ /* 0x000ea4000802007f */
[----:B--2---:R-:W-:Y:S05]  /*12110*/  @!P1 BRA `(.L_x_48) ;  /* 0xfffffffc00f09947 */ /* 0x004fea000383ffff */
[----:B------:R-:W-:Y:S05]  /*12120*/  BRA `(.L_x_85) ;  /* 0xffffffe800c07947 */ /* 0x000fea000383ffff */
        .weak           $__internal_0_$__cuda_sm20_rcp_rn_f32_slowpath
        .type           $__internal_0_$__cuda_sm20_rcp_rn_f32_slowpath,@function
        .size           $__internal_0_$__cuda_sm20_rcp_rn_f32_slowpath,(.L_x_91 - $__internal_0_$__cuda_sm20_rcp_rn_f32_slowpath)
$__internal_0_$__cuda_sm20_rcp_rn_f32_slowpath:
[----:B------:R-:W-:Y:S01]  /*12130*/  IMAD.SHL.U32 R0, R3, 0x2, RZ ;  /* 0x0000000203007824 */ /* 0x000fe200078e00ff */
[----:B------:R-:W-:Y:S04]  /*12140*/  BSSY B2, `(.L_x_86) ;  /* 0x0000030000027945 */ /* 0x000fe80003800000 */
[----:B------:R-:W-:-:S04]  /*12150*/  SHF.R.U32.HI R13, RZ, 0x18, R0 ;  /* 0x00000018ff0d7819 */ /* 0x000fc80000011600 */
[----:B------:R-:W-:-:S13]  /*12160*/  ISETP.NE.U32.AND P0, PT, R13, RZ, PT ;  /* 0x000000ff0d00720c */ /* 0x000fda0003f05070 */
[----:B------:R-:W-:Y:S05]  /*12170*/  @P0 BRA `(.L_x_87) ;  /* 0x0000000000280947 */ /* 0x000fea0003800000 */
[----:B------:R-:W-:-:S04]  /*12180*/  SHF.L.U32 R0, R3, 0x1, RZ ;  /* 0x0000000103007819 */ /* 0x000fc800000006ff */
[----:B------:R-:W-:-:S13]  /*12190*/  ISETP.NE.AND P0, PT, R0, RZ, PT ;  /* 0x000000ff0000720c */ /* 0x000fda0003f05270 */
[----:B------:R-:W-:Y:S01]  /*121a0*/  @P0 FFMA R5, R3, 1.84467440737095516160e+19, RZ ;  /* 0x5f80000003050823 */ /* 0x000fe200000000ff */
[----:B------:R-:W-:Y:S08]  /*121b0*/  @!P0 MUFU.RCP R4, R3 ;  /* 0x0000000300048308 */ /* 0x000ff00000001000 */
[----:B------:R-:W1:Y:S02]  /*121c0*/  @P0 MUFU.RCP R0, R5 ;  /* 0x0000000500000308 */ /* 0x000e640000001000 */
[----:B-1----:R-:W-:-:S04]  /*121d0*/  @P0 FFMA R10, R5, R0, -1 ;  /* 0xbf800000050a0423 */ /* 0x002fc80000000000 */
[----:B------:R-:W-:-:S04]  /*121e0*/  @P0 FADD.FTZ R11, -R10, -RZ ;  /* 0x800000ff0a0b0221 */ /* 0x000fc80000010100 */
[----:B------:R-:W-:-:S04]  /*121f0*/  @P0 FFMA R0, R0, R11, R0 ;  /* 0x0000000b00000223 */ /* 0x000fc80000000000 */
[----:B------:R-:W-:Y:S01]  /*12200*/  @P0 FFMA R4, R0, 1.84467440737095516160e+19, RZ ;  /* 0x5f80000000040823 */ /* 0x000fe200000000ff */
[----:B------:R-:W-:Y:S06]  /*12210*/  BRA `(.L_x_88) ;  /* 0x0000000000887947 */ /* 0x000fec0003800000 */
.L_x_87:
[----:B------:R-:W-:-:S05]  /*12220*/  VIADD R20, R13, 0xffffff03 ;  /* 0xffffff030d147836 */ /* 0x000fca0000000000 */
[----:B------:R-:W-:-:S13]  /*12230*/  ISETP.GT.U32.AND P0, PT, R20, 0x1, PT ;  /* 0x000000011400780c */ /* 0x000fda0003f04070 */
[----:B------:R-:W-:Y:S05]  /*12240*/  @P0 BRA `(.L_x_89) ;  /* 0x0000000000780947 */ /* 0x000fea0003800000 */
[----:B------:R-:W-:Y:S02]  /*12250*/  LOP3.LUT R0, R3, 0x7fffff, RZ, 0xc0, !PT ;  /* 0x007fffff03007812 */ /* 0x000fe400078ec0ff */
[----:B------:R-:W-:Y:S02]  /*12260*/  MOV R11, 0x3 ;  /* 0x00000003000b7802 */ /* 0x000fe40000000f00 */
[----:B------:R-:W-:Y:S02]  /*12270*/  LOP3.LUT R0, R0, 0x3f800000, RZ, 0xfc, !PT ;  /* 0x3f80000000007812 */ /* 0x000fe400078efcff */
[----:B------:R-:W-:Y:S02]  /*12280*/  SHF.L.U32 R11, R11, R20, RZ ;  /* 0x000000140b0b7219 */ /* 0x000fe400000006ff */
[----:B------:R-:W1:Y:S02]  /*12290*/  MUFU.RCP R5, R0 ;  /* 0x0000000000057308 */ /* 0x000e640000001000 */
[----:B-1----:R-:W-:-:S04]  /*122a0*/  FFMA R4, R0, R5, -1 ;  /* 0xbf80000000047423 */ /* 0x002fc80000000005 */
[----:B------:R-:W-:-:S04]  /*122b0*/  FADD.FTZ R4, -R4, -RZ ;  /* 0x800000ff04047221 */ /* 0x000fc80000010100 */
[CCC-:B------:R-:W-:Y:S01]  /*122c0*/  FFMA.RM R10, R5.reuse, R4.reuse, R5.reuse ;  /* 0x00000004050a7223 */ /* 0x1c0fe20000004005 */
[----:B------:R-:W-:-:S04]  /*122d0*/  FFMA.RP R5, R5, R4, R5 ;  /* 0x0000000405057223 */ /* 0x000fc80000008005 */
[C---:B------:R-:W-:Y:S02]  /*122e0*/  LOP3.LUT R4, R10.reuse, 0x7fffff, RZ, 0xc0, !PT ;  /* 0x007fffff0a047812 */ /* 0x040fe400078ec0ff */
[----:B------:R-:W-:Y:S02]  /*122f0*/  FSETP.NEU.FTZ.AND P0, PT, R10, R5, PT ;  /* 0x000000050a00720b */ /* 0x000fe40003f1d000 */
[----:B------:R-:W-:Y:S02]  /*12300*/  LOP3.LUT R4, R4, 0x800000, RZ, 0xfc, !PT ;  /* 0x0080000004047812 */ /* 0x000fe400078efcff */
[----:B------:R-:W-:Y:S02]  /*12310*/  SEL R5, RZ, 0xffffffff, !P0 ;  /* 0xffffffffff057807 */ /* 0x000fe40004000000 */
[----:B------:R-:W-:-:S03]  /*12320*/  LOP3.LUT R11, R11, R4, RZ, 0xc0, !PT ;  /* 0x000000040b0b7212 */ /* 0x000fc600078ec0ff */
[----:B------:R-:W-:Y:S01]  /*12330*/  IMAD.MOV R5, RZ, RZ, -R5 ;  /* 0x000000ffff057224 */ /* 0x000fe200078e0a05 */
[----:B------:R-:W-:-:S04]  /*12340*/  SHF.R.U32.HI R11, RZ, R20, R11 ;  /* 0x00000014ff0b7219 */ /* 0x000fc8000001160b */
[--C-:B------:R-:W-:Y:S01]  /*12350*/  LOP3.LUT P1, RZ, R5, R20, R4.reuse, 0xf8, !PT ;  /* 0x0000001405ff7212 */ /* 0x100fe2000782f804 */
[----:B------:R-:W-:Y:S01]  /*12360*/  VIADD R5, R13, 0xffffff04 ;  /* 0xffffff040d057836 */ /* 0x000fe20000000000 */
[C---:B------:R-:W-:Y:S02]  /*12370*/  LOP3.LUT P0, RZ, R11.reuse, 0x1, RZ, 0xc0, !PT ;  /* 0x000000010bff7812 */ /* 0x040fe4000780c0ff */
[----:B------:R-:W-:Y:S02]  /*12380*/  LOP3.LUT P2, RZ, R11, 0x2, RZ, 0xc0, !PT ;  /* 0x000000020bff7812 */ /* 0x000fe4000784c0ff */
[----:B------:R-:W-:Y:S02]  /*12390*/  SHF.R.U32.HI R4, RZ, R5, R4 ;  /* 0x00000005ff047219 */ /* 0x000fe40000011604 */
[----:B------:R-:W-:Y:S02]  /*123a0*/  PLOP3.LUT P0, PT, P0, P1, P2, 0xe0, 0x0 ;  /* 0x000000000000781c */ /* 0x000fe40000703c20 */
[----:B------:R-:W-:-:S02]  /*123b0*/  LOP3.LUT P1, RZ, R3, 0x7fffff, RZ, 0xc0, !PT ;  /* 0x007fffff03ff7812 */ /* 0x000fc4000782c0ff */
[----:B------:R-:W-:-:S04]  /*123c0*/  SEL R0, RZ, 0x1, !P0 ;  /* 0x00000001ff007807 */ /* 0x000fc80004000000 */
[----:B------:R-:W-:-:S04]  /*123d0*/  IADD3 R0, -R0, RZ, RZ ;  /* 0x000000ff00007210 */ /* 0x000fc80007ffe1ff */
[----:B------:R-:W-:-:S13]  /*123e0*/  ISETP.GE.AND P0, PT, R0, RZ, PT ;  /* 0x000000ff0000720c */ /* 0x000fda0003f06270 */
[----:B------:R-:W-:-:S05]  /*123f0*/  @!P0 IADD3 R4, R4, 0x1, RZ ;  /* 0x0000000104048810 */ /* 0x000fca0007ffe0ff */
[----:B------:R-:W-:-:S05]  /*12400*/  @!P1 IMAD.SHL.U32 R4, R4, 0x2, RZ ;  /* 0x0000000204049824 */ /* 0x000fca00078e00ff */
[----:B------:R-:W-:Y:S01]  /*12410*/  LOP3.LUT R4, R4, 0x80000000, R3, 0xf8, !PT ;  /* 0x8000000004047812 */ /* 0x000fe200078ef803 */
[----:B------:R-:W-:Y:S06]  /*12420*/  BRA `(.L_x_88) ;  /* 0x0000000000047947 */ /* 0x000fec0003800000 */
.L_x_89:
[----:B------:R1:W2:Y:S02]  /*12430*/  MUFU.RCP R4, R3 ;  /* 0x0000000300047308 */ /* 0x0002a40000001000 */
.L_x_88:
[----:B------:R-:W-:Y:S05]  /*12440*/  BSYNC B2 ;  /* 0x0000000000027941 */ /* 0x000fea0003800000 */
.L_x_86:
[----:B--2---:R-:W-:Y:S01]  /*12450*/  MOV R0, R4 ;  /* 0x0000000400007202 */ /* 0x004fe20000000f00 */
[----:B------:R-:W-:Y:S01]  /*12460*/  IMAD.MOV.U32 R4, RZ, RZ, R12 ;  /* 0x000000ffff047224 */ /* 0x000fe200078e000c */
[----:B------:R-:W-:-:S04]  /*12470*/  MOV R5, 0x0 ;  /* 0x0000000000057802 */ /* 0x000fc80000000f00 */
[----:B-1----:R-:W-:Y:S05]  /*12480*/  RET.REL.NODEC R4 `(_ZN7cutlass13device_kernelINS_4fmha6kernel13FmhaKernelTmaINS1_10collective15FmhaMainloopTmaINS_10bfloat16_tEfN4cute5tupleIJNS7_1CILi64EEENS9_ILi256EEENS9_ILi16EEEEEENS4_14ResidualFusionEJEEENS4_15FmhaFwdEpilogueIS6_fNS8_IJSA_SC_SB_EEEEEJEEEEEvNT_6ParamsE) ;  /* 0xfffffed804dc7950 */ /* 0x002fea0003c3ffff */
.L_x_90:
[----:B------:R-:W-:-:S00]  /*12490*/  BRA `(.L_x_90) ;  /* 0xfffffffc00fc7947 */ /* 0x000fc0000383ffff */
[----:B------:R-:W-:-:S00]  /*124a0*/  NOP ;  /* 0x0000000000007918 */ /* 0x000fc00000000000 */
        /* <DEDUP_REMOVED lines=13> */
.L_x_91:


//--------------------- .nv.global.init           --------------------------
	.section	.nv.global.init,"aw",@progbits
.nv.global.init:
	.type		$str$23,@object
	.size		$str$23,($str$24 - $str$23)
$str$23:
        /*0000*/ 	.byte	0x28, 0x61, 0x64, 0x64, 0x72, 0x65, 0x73, 0x73, 0x20, 0x26, 0x20, 0x6d, 0x61, 0x73, 0x6b, 0x29
        /*0010*/ 	.byte	0x20, 0x3d, 0x3d, 0x20, 0x30, 0x00
	.type		$str$24,@object
	.size		$str$24,(__unnamed_1 - $str$24)
$str$24:
        /*0016*/ 	.byte	0x2f, 0x74, 0x6d, 0x70, 0x2f, 0x63, 0x75, 0x74, 0x6c, 0x61, 0x73, 0x73, 0x5f, 0x73, 0x77, 0x65
        /*0026*/ 	.byte	0x65, 0x70, 0x5f, 0x73, 0x72, 0x63, 0x2f, 0x69, 0x6e, 0x63, 0x6c, 0x75, 0x64, 0x65, 0x2f, 0x63
        /*0036*/ 	.byte	0x75, 0x74, 0x65, 0x2f, 0x70, 0x6f, 0x69, 0x6e, 0x74, 0x65, 0x72, 0x5f, 0x66, 0x6c, 0x61, 0x67
        /*0046*/ 	.byte	0x67, 0x65, 0x64, 0x2e, 0x68, 0x70, 0x70, 0x00
	.type		__unnamed_1,@object
	.size		__unnamed_1,(.L_0 - __unnamed_1)
__unnamed_1:
        /*004e*/ 	.byte	0x61, 0x75, 0x74, 0x6f, 0x20, 0x63, 0x75, 0x74, 0x65, 0x3a, 0x3a, 0x61, 0x73, 0x5f, 0x70, 0x6f
        /* <DEDUP_REMOVED lines=27> */
        /*020e*/ 	.byte	0x30, 0x3e, 0x3e, 0x3e, 0x3e, 0x3e, 0x5d, 0x00
.L_0:


//--------------------- .nv.shared._ZN7cutlass13device_kernelINS_4fmha6kernel13FmhaKernelTmaINS1_10collective15FmhaMainloopTmaINS_10bfloat16_tEfN4cute5tupleIJNS7_1CILi64EEENS9_ILi256EEENS9_ILi16EEEEEENS4_14ResidualFusionEJEEENS4_15FmhaFwdEpilogueIS6_fNS8_IJSA_SC_SB_EEEEEJEEEEEvNT_6ParamsE --------------------------
	.section	.nv.shared._ZN7cutlass13device_kernelINS_4fmha6kernel13FmhaKernelTmaINS1_10collective15FmhaMainloopTmaINS_10bfloat16_tEfN4cute5tupleIJNS7_1CILi64EEENS9_ILi256EEENS9_ILi16EEEEEENS4_14ResidualFusionEJEEENS4_15FmhaFwdEpilogueIS6_fNS8_IJSA_SC_SB_EEEEEJEEEEEvNT_6ParamsE,"aw",@nobits
	.sectionflags	@""
	.align	16
	.zero		1024


//--------------------- .nv.shared.reserved.0     --------------------------
	.section	.nv.shared.reserved.0,"aw",@nobits
	.weak		__nv_reservedSMEM_offset_0_alias
	.size		__nv_reservedSMEM_offset_0_alias, 0, 0
	.other		__nv_reservedSMEM_offset_0_alias,@"STO_CUDA_RESERVED_SHARED STV_DEFAULT"
__nv_reservedSMEM_offset_0_alias:
	.zero		0


//--------------------- .nv.global                --------------------------
	.section	.nv.global,"aw",@nobits
.nv.global:
	.type		_ZN39_INTERNAL_35cf0952_4_k_cu_c9c659b7_31104cute1_E,@object
	.size		_ZN39_INTERNAL_35cf0952_4_k_cu_c9c659b7_31104cute1_E,(_ZN39_INTERNAL_35cf0952_4_k_cu_c9c659b7_31104cuda3std3__45__cpo6cbeginE - _ZN39_INTERNAL_35cf0952_4_k_cu_c9c659b7_31104cute1_E)
_ZN39_INTERNAL_35cf0952_4_k_cu_c9c659b7_31104cute1_E:
	.zero		1
	.type		_ZN39_INTERNAL_35cf0952_4_k_cu_c9c659b7_31104cuda3std3__45__cpo6cbeginE,@object
	.size		_ZN39_INTERNAL_35cf0952_4_k_cu_c9c659b7_31104cuda3std3__45__cpo6cbeginE,(_ZN39_INTERNAL_35cf0952_4_k_cu_c9c659b7_31104cuda3std3__48in_placeE - _ZN39_INTERNAL_35cf0952_4_k_cu_c9c659b7_31104cuda3std3__45__cpo6cbeginE)
_ZN39_INTERNAL_35cf0952_4_k_cu_c9c659b7_31104cuda3std3__45__cpo6cbeginE:
	.zero		1
	.type		_ZN39_INTERNAL_35cf0952_4_k_cu_c9c659b7_31104cuda3std3__48in_placeE,@object
	.size		_ZN39_INTERNAL_35cf0952_4_k_cu_c9c659b7_31104cuda3std3__48in_placeE,(_ZN39_INTERNAL_35cf0952_4_k_cu_c9c659b7_31104cuda3std6ranges3__45__cpo9iter_moveE - _ZN39_INTERNAL_35cf0952_4_k_cu_c9c659b7_31104cuda3std3__48in_placeE)
_ZN39_INTERNAL_35cf0952_4_k_cu_c9c659b7_31104cuda3std3__48in_placeE:
	.zero		1
	.type		_ZN39_INTERNAL_35cf0952_4_k_cu_c9c659b7_31104cuda3std6ranges3__45__cpo9iter_moveE,@object
	.size		_ZN39_INTERNAL_35cf0952_4_k_cu_c9c659b7_31104cuda3std6ranges3__45__cpo9iter_moveE,(_ZN39_INTERNAL_35cf0952_4_k_cu_c9c659b7_31104cuda3std3__45__cpo5beginE - _ZN39_INTERNAL_35cf0952_4_k_cu_c9c659b7_31104cuda3std6ranges3__45__cpo9iter_moveE)
_ZN39_INTERNAL_35cf0952_4_k_cu_c9c659b7_31104cuda3std6ranges3__45__cpo9iter_moveE:
	.zero		1
	.type		_ZN39_INTERNAL_35cf0952_4_k_cu_c9c659b7_31104cuda3std3__45__cpo5beginE,@object
	.size		_ZN39_INTERNAL_35cf0952_4_k_cu_c9c659b7_31104cuda3std3__45__cpo5beginE,(_ZN39_INTERNAL_35cf0952_4_k_cu_c9c659b7_31104cuda3std3__441_GLOBAL__N__35cf0952_4_k_cu_c9c659b7_31106ignoreE - _ZN39_INTERNAL_35cf0952_4_k_cu_c9c659b7_31104cuda3std3__45__cpo5beginE)
_ZN39_INTERNAL_35cf0952_4_k_cu_c9c659b7_31104cuda3std3__45__cpo5beginE:
	.zero		1
	.type		_ZN39_INTERNAL_35cf0952_4_k_cu_c9c659b7_31104cuda3std3__441_GLOBAL__N__35cf0952_4_k_cu_c9c659b7_31106ignoreE,@object
	.size		_ZN39_INTERNAL_35cf0952_4_k_cu_c9c659b7_31104cuda3std3__441_GLOBAL__N__35cf0952_4_k_cu_c9c659b7_31106ignoreE,(_ZN39_INTERNAL_35cf0952_4_k_cu_c9c659b7_31104cute7productE - _ZN39_INTERNAL_35cf0952_4_k_cu_c9c659b7_31104cuda3std3__441_GLOBAL__N__35cf0952_4_k_cu_c9c659b7_31106ignoreE)
_ZN39_INTERNAL_35cf0952_4_k_cu_c9c659b7_31104cuda3std3__441_GLOBAL__N__35cf0952_4_k_cu_c9c659b7_31106ignoreE:
	.zero		1
	.type		_ZN39_INTERNAL_35cf0952_4_k_cu_c9c659b7_31104cute7productE,@object
	.size		_ZN39_INTERNAL_35cf0952_4_k_cu_c9c659b7_31104cute7productE,(_ZN39_INTERNAL_35cf0952_4_k_cu_c9c659b7_31104cuda3std3__45__cpo3endE - _ZN39_INTERNAL_35cf0952_4_k_cu_c9c659b7_31104cute7productE)
_ZN39_INTERNAL_35cf0952_4_k_cu_c9c659b7_31104cute7productE:
	.zero		1
	.type		_ZN39_INTERNAL_35cf0952_4_k_cu_c9c659b7_31104cuda3std3__45__cpo3endE,@object
	.size		_ZN39_INTERNAL_35cf0952_4_k_cu_c9c659b7_31104cuda3std3__45__cpo3endE,(_ZN39_INTERNAL_35cf0952_4_k_cu_c9c659b7_31104cuda3std3__419piecewise_constructE - _ZN39_INTERNAL_35cf0952_4_k_cu_c9c659b7_31104cuda3std3__45__cpo3endE)
_ZN39_INTERNAL_35cf0952_4_k_cu_c9c659b7_31104cuda3std3__45__cpo3endE:
	.zero		1
	.type		_ZN39_INTERNAL_35cf0952_4_k_cu_c9c659b7_31104cuda3std3__419piecewise_constructE,@object
	.size		_ZN39_INTERNAL_35cf0952_4_k_cu_c9c659b7_31104cuda3std3__419piecewise_constructE,(_ZN39_INTERNAL_35cf0952_4_k_cu_c9c659b7_31104cuda3std3__45__cpo4cendE - _ZN39_INTERNAL_35cf0952_4_k_cu_c9c659b7_31104cuda3std3__419piecewise_constructE)
_ZN39_INTERNAL_35cf0952_4_k_cu_c9c659b7_31104cuda3std3__419piecewise_constructE:
	.zero		1
	.type		_ZN39_INTERNAL_35cf0952_4_k_cu_c9c659b7_31104cuda3std3__45__cpo4cendE,@object
	.size		_ZN39_INTERNAL_35cf0952_4_k_cu_c9c659b7_31104cuda3std3__45__cpo4cendE,(_ZN39_INTERNAL_35cf0952_4_k_cu_c9c659b7_31104cuda3std6ranges3__45__cpo4swapE - _ZN39_INTERNAL_35cf0952_4_k_cu_c9c659b7_31104cuda3std3__45__cpo4cendE)
_ZN39_INTERNAL_35cf0952_4_k_cu_c9c659b7_31104cuda3std3__45__cpo4cendE:
	.zero		1
	.type		_ZN39_INTERNAL_35cf0952_4_k_cu_c9c659b7_31104cuda3std6ranges3__45__cpo4swapE,@object
	.size		_ZN39_INTERNAL_35cf0952_4_k_cu_c9c659b7_31104cuda3std6ranges3__45__cpo4swapE,(.L_8 - _ZN39_INTERNAL_35cf0952_4_k_cu_c9c659b7_31104cuda3std6ranges3__45__cpo4swapE)
_ZN39_INTERNAL_35cf0952_4_k_cu_c9c659b7_31104cuda3std6ranges3__45__cpo4swapE:
	.zero		1
.L_8:


//--------------------- .nv.constant0._ZN7cutlass13device_kernelINS_4fmha6kernel13FmhaKernelTmaINS1_10collective15FmhaMainloopTmaINS_10bfloat16_tEfN4cute5tupleIJNS7_1CILi64EEENS9_ILi256EEENS9_ILi16EEEEEENS4_14ResidualFusionEJEEENS4_15FmhaFwdEpilogueIS6_fNS8_IJSA_SC_SB_EEEEEJEEEEEvNT_6ParamsE --------------------------
	.section	.nv.constant0._ZN7cutlass13device_kernelINS_4fmha6kernel13FmhaKernelTmaINS1_10collective15FmhaMainloopTmaINS_10bfloat16_tEfN4cute5tupleIJNS7_1CILi64EEENS9_ILi256EEENS9_ILi16EEEEEENS4_14ResidualFusionEJEEENS4_15FmhaFwdEpilogueIS6_fNS8_IJSA_SC_SB_EEEEEJEEEEEvNT_6ParamsE,"a",@progbits
	.sectionflags	@""
	.align	4
.nv.constant0._ZN7cutlass13device_kernelINS_4fmha6kernel13FmhaKernelTmaINS1_10collective15FmhaMainloopTmaINS_10bfloat16_tEfN4cute5tupleIJNS7_1CILi64EEENS9_ILi256EEENS9_ILi16EEEEEENS4_14ResidualFusionEJEEENS4_15FmhaFwdEpilogueIS6_fNS8_IJSA_SC_SB_EEEEEJEEEEEvNT_6ParamsE:
	.zero		2688


//--------------------- SYMBOLS --------------------------

	.type		.nv.reservedSmem.offset0,@object
	.size		.nv.reservedSmem.offset0,0x4
	.type		__assertfail,@function
